def matmul_kernel(
    a_ptr,
    b_ptr,
    c_ptr,
    M,
    N,
    K,
    stride_am,
    stride_ak,
    stride_bk,
    stride_bn,
    stride_cm,
    stride_cn,
    BLOCK_M: tl.constexpr,
    BLOCK_N: tl.constexpr,
    BLOCK_K: tl.constexpr,
    GROUP_M: tl.constexpr,
):
    pid = tl.program_id(axis=0)
    num_pid_m = tl.cdiv(M, BLOCK_M)
    num_pid_n = tl.cdiv(N, BLOCK_N)
    num_pid_in_group = GROUP_M * num_pid_n
    group_id = pid // num_pid_in_group
    first_pid_m = group_id * GROUP_M
    group_size_m = min(num_pid_m - first_pid_m, GROUP_M)
    pid_m = first_pid_m + ((pid % num_pid_in_group) % group_size_m)
    pid_n = (pid % num_pid_in_group) // group_size_m

    offs_am = (pid_m * BLOCK_M + tl.arange(0, BLOCK_M)) % M
    offs_bn = (pid_n * BLOCK_N + tl.arange(0, BLOCK_N)) % N
    offs_k = tl.arange(0, BLOCK_K)
    a_ptrs = a_ptr + offs_am[:, None] * stride_am + offs_k[None, :] * stride_ak
    b_ptrs = b_ptr + offs_k[:, None] * stride_bk + offs_bn[None, :] * stride_bn

    acc = tl.zeros((BLOCK_M, BLOCK_N), dtype=tl.float32)
    for kk in range(0, tl.cdiv(K, BLOCK_K)):
        a = tl.load(a_ptrs, mask=offs_k[None, :] < K - kk * BLOCK_K, other=0.0)
        b = tl.load(b_ptrs, mask=offs_k[:, None] < K - kk * BLOCK_K, other=0.0)
        acc = tl.dot(a, b, acc)
        a_ptrs += BLOCK_K * stride_ak
        b_ptrs += BLOCK_K * stride_bk

    c = acc.to(c_ptr.dtype.element_ty)
    offs_cm = pid_m * BLOCK_M + tl.arange(0, BLOCK_M)
    offs_cn = pid_n * BLOCK_N + tl.arange(0, BLOCK_N)
    c_ptrs = c_ptr + offs_cm[:, None] * stride_cm + offs_cn[None, :] * stride_cn
    mask = (offs_cm[:, None] < M) & (offs_cn[None, :] < N)
    tl.store(c_ptrs, c, mask=mask)

# config = {"BLOCK_K": 64, "BLOCK_M": 256, "BLOCK_N": 512, "GROUP_M": 8, "arch": "sm_80", "dtype": "bf16", "num_ctas": 1, "num_stages": 3, "num_warps": 16}
# arch = sm_80


// ===== COMPILED SASS (sm_80) =====

	.target	sm_80

	.elftype	@"ET_EXEC"


//--------------------- .note.nv.tkinfo           --------------------------
	.section	.note.nv.tkinfo,"",@"SHT_NOTE"
	.sectionflags	@"SHF_NOTE_NV_TKINFO"
	.tkinfo
        /*0018*/ 	.word	0x00000002
        /*0030*/ 	.string	""
        /*0030*/ 	.string	"ptxas"
        /*0030*/ 	.string	"Cuda compilation tools, release 13.0, V13.0.88"
        /*0030*/ 	.string	"Build cuda_13.0.r13.0/compiler.36424714_0"
        /*0030*/ 	.string	"-v  -suppress-debug-info  -lineinfo  -arch sm_80 "



//--------------------- .note.nv.cuinfo           --------------------------
	.section	.note.nv.cuinfo,"",@"SHT_NOTE"
	.sectionflags	@"SHF_NOTE_NV_CUINFO"
        /*0018*/ 	.short	0x0002
        /*001a*/ 	.short	0x0050
        /*001c*/ 	.short	0x0082
	.zero		2


//--------------------- .nv.info                  --------------------------
	.section	.nv.info,"",@"SHT_CUDA_INFO"
	.align	4


	//----- nvinfo : EIATTR_REGCOUNT
	.align		4
        /*0000*/ 	.byte	0x04, 0x2f
        /*0002*/ 	.short	(.L_1 - .L_0)
	.align		4
.L_0:
        /*0004*/ 	.word	index@(matmul_kernel)
        /*0008*/ 	.word	0x00000020


	//----- nvinfo : EIATTR_FRAME_SIZE
	.align		4
.L_1:
        /*000c*/ 	.byte	0x04, 0x11
        /*000e*/ 	.short	(.L_3 - .L_2)
	.align		4
.L_2:
        /*0010*/ 	.word	index@(matmul_kernel)
        /*0014*/ 	.word	0x00001be8


	//----- nvinfo : EIATTR_MIN_STACK_SIZE
	.align		4
.L_3:
        /*0018*/ 	.byte	0x04, 0x12
        /*001a*/ 	.short	(.L_5 - .L_4)
	.align		4
.L_4:
        /*001c*/ 	.word	index@(matmul_kernel)
        /*0020*/ 	.word	0x00001be8
.L_5:


//--------------------- .nv.info.matmul_kernel    --------------------------
	.section	.nv.info.matmul_kernel,"",@"SHT_CUDA_INFO"
	.sectionflags	@""
	.align	4


	//----- nvinfo : EIATTR_CUDA_API_VERSION
	.align		4
        /*0000*/ 	.byte	0x04, 0x37
        /*0002*/ 	.short	(.L_7 - .L_6)
.L_6:
        /*0004*/ 	.word	0x00000082


	//----- nvinfo : EIATTR_SW2861232_WAR
	.align		4
.L_7:
        /*0008*/ 	.byte	0x01, 0x35
	.zero		2


	//----- nvinfo : EIATTR_PARAM_CBANK
	.align		4
        /*000c*/ 	.byte	0x04, 0x0a
        /*000e*/ 	.short	(.L_9 - .L_8)
	.align		4
.L_8:
        /*0010*/ 	.word	index@(.nv.constant0.matmul_kernel)
        /*0014*/ 	.short	0x0160
        /*0016*/ 	.short	0x0050


	//----- nvinfo : EIATTR_CBANK_PARAM_SIZE
	.align		4
.L_9:
        /*0018*/ 	.byte	0x03, 0x19
        /*001a*/ 	.short	0x0050


	//----- nvinfo : EIATTR_KPARAM_INFO
	.align		4
        /*001c*/ 	.byte	0x04, 0x17
        /*001e*/ 	.short	(.L_11 - .L_10)
.L_10:
        /*0020*/ 	.word	0x00000000
        /*0024*/ 	.short	0x000d
        /*0026*/ 	.short	0x0048
        /*0028*/ 	.byte	0x00, 0xf4, 0x21, 0x00


	//----- nvinfo : EIATTR_KPARAM_INFO
	.align		4
.L_11:
        /*002c*/ 	.byte	0x04, 0x17
        /*002e*/ 	.short	(.L_13 - .L_12)
.L_12:
        /*0030*/ 	.word	0x00000000
        /*0034*/ 	.short	0x000c
        /*0036*/ 	.short	0x0040
        /*0038*/ 	.byte	0x00, 0xf4, 0x21, 0x00


	//----- nvinfo : EIATTR_KPARAM_INFO
	.align		4
.L_13:
        /*003c*/ 	.byte	0x04, 0x17
        /*003e*/ 	.short	(.L_15 - .L_14)
.L_14:
        /*0040*/ 	.word	0x00000000
        /*0044*/ 	.short	0x000b
        /*0046*/ 	.short	0x0038
        /*0048*/ 	.byte	0x00, 0xf0, 0x11, 0x00


	//----- nvinfo : EIATTR_KPARAM_INFO
	.align		4
.L_15:
        /*004c*/ 	.byte	0x04, 0x17
        /*004e*/ 	.short	(.L_17 - .L_16)
.L_16:
        /*0050*/ 	.word	0x00000000
        /*0054*/ 	.short	0x000a
        /*0056*/ 	.short	0x0034
        /*0058*/ 	.byte	0x00, 0xf0, 0x11, 0x00


	//----- nvinfo : EIATTR_KPARAM_INFO
	.align		4
.L_17:
        /*005c*/ 	.byte	0x04, 0x17
        /*005e*/ 	.short	(.L_19 - .L_18)
.L_18:
        /*0060*/ 	.word	0x00000000
        /*0064*/ 	.short	0x0009
        /*0066*/ 	.short	0x0030
        /*0068*/ 	.byte	0x00, 0xf0, 0x11, 0x00


	//----- nvinfo : EIATTR_KPARAM_INFO
	.align		4
.L_19:
        /*006c*/ 	.byte	0x04, 0x17
        /*006e*/ 	.short	(.L_21 - .L_20)
.L_20:
        /*0070*/ 	.word	0x00000000
        /*0074*/ 	.short	0x0008
        /*0076*/ 	.short	0x002c
        /*0078*/ 	.byte	0x00, 0xf0, 0x11, 0x00


	//----- nvinfo : EIATTR_KPARAM_INFO
	.align		4
.L_21:
        /*007c*/ 	.byte	0x04, 0x17
        /*007e*/ 	.short	(.L_23 - .L_22)
.L_22:
        /*0080*/ 	.word	0x00000000
        /*0084*/ 	.short	0x0007
        /*0086*/ 	.short	0x0028
        /*0088*/ 	.byte	0x00, 0xf0, 0x11, 0x00


	//----- nvinfo : EIATTR_KPARAM_INFO
	.align		4
.L_23:
        /*008c*/ 	.byte	0x04, 0x17
        /*008e*/ 	.short	(.L_25 - .L_24)
.L_24:
        /*0090*/ 	.word	0x00000000
        /*0094*/ 	.short	0x0006
        /*0096*/ 	.short	0x0024
        /*0098*/ 	.byte	0x00, 0xf0, 0x11, 0x00


	//----- nvinfo : EIATTR_KPARAM_INFO
	.align		4
.L_25:
        /*009c*/ 	.byte	0x04, 0x17
        /*009e*/ 	.short	(.L_27 - .L_26)
.L_26:
        /*00a0*/ 	.word	0x00000000
        /*00a4*/ 	.short	0x0005
        /*00a6*/ 	.short	0x0020
        /*00a8*/ 	.byte	0x00, 0xf0, 0x11, 0x00


	//----- nvinfo : EIATTR_KPARAM_INFO
	.align		4
.L_27:
        /*00ac*/ 	.byte	0x04, 0x17
        /*00ae*/ 	.short	(.L_29 - .L_28)
.L_28:
        /*00b0*/ 	.word	0x00000000
        /*00b4*/ 	.short	0x0004
        /*00b6*/ 	.short	0x001c
        /*00b8*/ 	.byte	0x00, 0xf0, 0x11, 0x00


	//----- nvinfo : EIATTR_KPARAM_INFO
	.align		4
.L_29:
        /*00bc*/ 	.byte	0x04, 0x17
        /*00be*/ 	.short	(.L_31 - .L_30)
.L_30:
        /*00c0*/ 	.word	0x00000000
        /*00c4*/ 	.short	0x0003
        /*00c6*/ 	.short	0x0018
        /*00c8*/ 	.byte	0x00, 0xf0, 0x11, 0x00


	//----- nvinfo : EIATTR_KPARAM_INFO
	.align		4
.L_31:
        /*00cc*/ 	.byte	0x04, 0x17
        /*00ce*/ 	.short	(.L_33 - .L_32)
.L_32:
        /*00d0*/ 	.word	0x00000000
        /*00d4*/ 	.short	0x0002
        /*00d6*/ 	.short	0x0010
        /*00d8*/ 	.byte	0x00, 0xf4, 0x21, 0x00


	//----- nvinfo : EIATTR_KPARAM_INFO
	.align		4
.L_33:
        /*00dc*/ 	.byte	0x04, 0x17
        /*00de*/ 	.short	(.L_35 - .L_34)
.L_34:
        /*00e0*/ 	.word	0x00000000
        /*00e4*/ 	.short	0x0001
        /*00e6*/ 	.short	0x0008
        /*00e8*/ 	.byte	0x00, 0xf4, 0x21, 0x00


	//----- nvinfo : EIATTR_KPARAM_INFO
	.align		4
.L_35:
        /*00ec*/ 	.byte	0x04, 0x17
        /*00ee*/ 	.short	(.L_37 - .L_36)
.L_36:
        /*00f0*/ 	.word	0x00000000
        /*00f4*/ 	.short	0x0000
        /*00f6*/ 	.short	0x0000
        /*00f8*/ 	.byte	0x00, 0xf4, 0x21, 0x00


	//----- nvinfo : EIATTR_MAXREG_COUNT
	.align		4
.L_37:
        /*00fc*/ 	.byte	0x03, 0x1b
        /*00fe*/ 	.short	0x0080


	//----- nvinfo : EIATTR_NUM_BARRIERS
	.align		4
        /*0100*/ 	.byte	0x02, 0x4c
        /*0102*/ 	.byte	0x01
	.zero		1


	//----- nvinfo : EIATTR_ANNOTATIONS
	.align		4
        /*0104*/ 	.byte	0x04, 0x55
        /*0106*/ 	.short	(.L_39 - .L_38)


	//   ....[0]....
.L_38:
        /*0108*/ 	.word	0x00000001
        /*010c*/ 	.byte	0x10, 0x06, 0x00, 0x00, 0x01, 0x00, 0x00, 0x00, 0x40, 0x06, 0x00, 0x00, 0x01, 0x00, 0x00, 0x00
        /* <DEDUP_REMOVED lines=2616> */
        /*a49c*/ 	.byte	0x40, 0x81, 0x02, 0x00


	//----- nvinfo : EIATTR_MERCURY_ISA_VERSION
	.align		4
.L_39:
        /*a4a0*/ 	.byte	0x03, 0x5f
        /*a4a2*/ 	.short	0x0000


	//----- nvinfo : EIATTR_EXIT_INSTR_OFFSETS
	.align		4
        /*a4a4*/ 	.byte	0x04, 0x1c
        /*a4a6*/ 	.short	(.L_41 - .L_40)


	//   ....[0]....
.L_40:
        /*a4a8*/ 	.word	0x000284a0


	//   ....[1]....
        /*a4ac*/ 	.word	0x000284d0


	//----- nvinfo : EIATTR_REQNTID
	.align		4
.L_41:
        /*a4b0*/ 	.byte	0x04, 0x10
        /*a4b2*/ 	.short	(.L_43 - .L_42)
.L_42:
        /*a4b4*/ 	.word	0x00000200
        /*a4b8*/ 	.word	0x00000001
        /*a4bc*/ 	.word	0x00000001
.L_43:


//--------------------- .nv.callgraph             --------------------------
	.section	.nv.callgraph,"",@"SHT_CUDA_CALLGRAPH"
	.align	4
	.sectionentsize	8
	.align		4
        /*0000*/ 	.word	0x00000000
	.align		4
        /*0004*/ 	.word	0xffffffff
	.align		4
        /*0008*/ 	.word	0x00000000
	.align		4
        /*000c*/ 	.word	0xfffffffe
	.align		4
        /*0010*/ 	.word	0x00000000
	.align		4
        /*0014*/ 	.word	0xfffffffd
	.align		4
        /*0018*/ 	.word	0x00000000
	.align		4
        /*001c*/ 	.word	0xfffffffc


//--------------------- .nv.rel.action            --------------------------
	.section	.nv.rel.action,"",@"SHT_CUDA_RELOCINFO"
	.align	8
	.sectionentsize	8
        /*0000*/ 	.byte	0x73, 0x00, 0x00, 0x00, 0x00, 0x00, 0x00, 0x00, 0x00, 0x00, 0x00, 0x11, 0x25, 0x00, 0x05, 0x36


//--------------------- .nv.constant0.matmul_kernel --------------------------
	.section	.nv.constant0.matmul_kernel,"a",@progbits
	.sectionflags	@""
	.align	4
.nv.constant0.matmul_kernel:
	.zero		432


//--------------------- .text.matmul_kernel       --------------------------
	.section	.text.matmul_kernel,"ax",@progbits
	.sectioninfo	@"SHI_REGISTERS=32"
	.align	128
        .global         matmul_kernel
        .type           matmul_kernel,@function
        .size           matmul_kernel,(.L_x_5 - matmul_kernel)
        .other          matmul_kernel,@"STO_CUDA_ENTRY STV_DEFAULT"
matmul_kernel:
.text.matmul_kernel:
[----:B------:R-:W-:-:S03]  /*0000*/  IMAD.MOV.U32 R1, RZ, RZ, c[0x0][0x28] ;  /* 0x00000a00ff017624 */ /* 0x000fc600078e00ff */
[----:B------:R-:W-:Y:S01]  /*0010*/  IMAD.MOV.U32 R0, RZ, RZ, c[0x0][0x17c] ;  /* 0x00005f00ff007624 */ /* 0x000fe200078e00ff */
[----:B------:R-:W0:Y:S01]  /*0020*/  S2R R11, SR_TID.X ;  /* 0x00000000000b7919 */ /* 0x000e220000002100 */
[----:B------:R-:W-:Y:S01]  /*0030*/  IADD3 R1, R1, -0x1be8, RZ ;  /* 0xffffe41801017810 */ /* 0x000fe20007ffe0ff */
[----:B------:R-:W-:Y:S02]  /*0040*/  ULDC UR4, c[0x0][0x180] ;  /* 0x0000600000047ab9 */ /* 0x000fe40000000800 */
[----:B------:R-:W-:Y:S01]  /*0050*/  IADD3 R0, R0, 0x1ff, RZ ;  /* 0x000001ff00007810 */ /* 0x000fe20007ffe0ff */
[----:B------:R-:W-:-:S03]  /*0060*/  ULDC.64 UR6, c[0x0][0x118] ;  /* 0x0000460000067ab9 */ /* 0x000fc60000000a00 */
[----:B------:R-:W-:-:S04]  /*0070*/  SHF.R.S32.HI R3, RZ, 0x1f, R0 ;  /* 0x0000001fff037819 */ /* 0x000fc80000011400 */
[----:B------:R-:W-:-:S04]  /*0080*/  LEA.HI R3, R3, R0, RZ, 0x9 ;  /* 0x0000000003037211 */ /* 0x000fc800078f48ff */
[----:B------:R-:W-:Y:S02]  /*0090*/  SHF.R.S32.HI R0, RZ, 0x9, R3 ;  /* 0x00000009ff007819 */ /* 0x000fe40000011403 */
[----:B------:R-:W1:Y:S03]  /*00a0*/  S2R R3, SR_CTAID.X ;  /* 0x0000000000037919 */ /* 0x000e660000002500 */
[----:B------:R-:W-:Y:S01]  /*00b0*/  IMAD.SHL.U32 R0, R0, 0x8, RZ ;  /* 0x0000000800007824 */ /* 0x000fe200078e00ff */
[----:B0-----:R-:W-:-:S04]  /*00c0*/  LOP3.LUT R29, R11, 0x1ff, RZ, 0xc0, !PT ;  /* 0x000001ff0b1d7812 */ /* 0x001fc800078ec0ff */
[-C--:B------:R-:W-:Y:S02]  /*00d0*/  IABS R7, R0.reuse ;  /* 0x0000000000077213 */ /* 0x080fe40000000000 */
[----:B------:R-:W-:Y:S02]  /*00e0*/  IABS R10, R0 ;  /* 0x00000000000a7213 */ /* 0x000fe40000000000 */
[----:B------:R-:W0:Y:S01]  /*00f0*/  I2F.RP R2, R7 ;  /* 0x0000000700027306 */ /* 0x000e220000209400 */
[----:B-1----:R-:W-:-:S07]  /*0100*/  IABS R8, R3 ;  /* 0x0000000300087213 */ /* 0x002fce0000000000 */
[----:B0-----:R-:W0:Y:S02]  /*0110*/  MUFU.RCP R2, R2 ;  /* 0x0000000200027308 */ /* 0x001e240000001000 */
[----:B0-----:R-:W-:Y:S01]  /*0120*/  IADD3 R4, R2, 0xffffffe, RZ ;  /* 0x0ffffffe02047810 */ /* 0x001fe20007ffe0ff */
[----:B------:R-:W-:-:S05]  /*0130*/  IMAD.MOV R2, RZ, RZ, -R10 ;  /* 0x000000ffff027224 */ /* 0x000fca00078e0a0a */
[----:B------:R0:W1:Y:S02]  /*0140*/  F2I.FTZ.U32.TRUNC.NTZ R5, R4 ;  /* 0x0000000400057305 */ /* 0x000064000021f000 */
[----:B0-----:R-:W-:Y:S02]  /*0150*/  IMAD.MOV.U32 R4, RZ, RZ, RZ ;  /* 0x000000ffff047224 */ /* 0x001fe400078e00ff */
[----:B-1----:R-:W-:-:S04]  /*0160*/  IMAD.MOV R6, RZ, RZ, -R5 ;  /* 0x000000ffff067224 */ /* 0x002fc800078e0a05 */
[----:B------:R-:W-:Y:S02]  /*0170*/  IMAD R9, R6, R7, RZ ;  /* 0x0000000706097224 */ /* 0x000fe400078e02ff */
[----:B------:R-:W-:Y:S02]  /*0180*/  IMAD.MOV.U32 R6, RZ, RZ, R8 ;  /* 0x000000ffff067224 */ /* 0x000fe400078e0008 */
[----:B------:R-:W-:-:S06]  /*0190*/  IMAD.HI.U32 R5, R5, R9, R4 ;  /* 0x0000000905057227 */ /* 0x000fcc00078e0004 */
[----:B------:R-:W-:-:S04]  /*01a0*/  IMAD.HI.U32 R5, R5, R6, RZ ;  /* 0x0000000605057227 */ /* 0x000fc800078e00ff */
[----:B------:R-:W-:-:S05]  /*01b0*/  IMAD R2, R5, R2, R6 ;  /* 0x0000000205027224 */ /* 0x000fca00078e0206 */
[----:B------:R-:W-:-:S13]  /*01c0*/  ISETP.GT.U32.AND P1, PT, R7, R2, PT ;  /* 0x000000020700720c */ /* 0x000fda0003f24070 */
[----:B------:R-:W-:Y:S01]  /*01d0*/  @!P1 IMAD.IADD R2, R2, 0x1, -R7 ;  /* 0x0000000102029824 */ /* 0x000fe200078e0a07 */
[----:B------:R-:W-:Y:S02]  /*01e0*/  @!P1 IADD3 R5, R5, 0x1, RZ ;  /* 0x0000000105059810 */ /* 0x000fe40007ffe0ff */
[----:B------:R-:W-:Y:S02]  /*01f0*/  ISETP.NE.AND P1, PT, R0, RZ, PT ;  /* 0x000000ff0000720c */ /* 0x000fe40003f25270 */
[----:B------:R-:W-:Y:S02]  /*0200*/  ISETP.GE.U32.AND P0, PT, R2, R7, PT ;  /* 0x000000070200720c */ /* 0x000fe40003f06070 */
[----:B------:R-:W-:-:S04]  /*0210*/  LOP3.LUT R2, R3, R0, RZ, 0x3c, !PT ;  /* 0x0000000003027212 */ /* 0x000fc800078e3cff */
[----:B------:R-:W-:Y:S01]  /*0220*/  ISETP.GE.AND P2, PT, R2, RZ, PT ;  /* 0x000000ff0200720c */ /* 0x000fe20003f46270 */
[----:B------:R-:W-:-:S05]  /*0230*/  IMAD.MOV.U32 R2, RZ, RZ, c[0x0][0x178] ;  /* 0x00005e00ff027624 */ /* 0x000fca00078e00ff */
[----:B------:R-:W-:Y:S02]  /*0240*/  IADD3 R2, R2, 0xff, RZ ;  /* 0x000000ff02027810 */ /* 0x000fe40007ffe0ff */
[----:B------:R-:W-:-:S05]  /*0250*/  @P0 IADD3 R5, R5, 0x1, RZ ;  /* 0x0000000105050810 */ /* 0x000fca0007ffe0ff */
[----:B------:R-:W-:Y:S01]  /*0260*/  IMAD.MOV.U32 R4, RZ, RZ, R5 ;  /* 0x000000ffff047224 */ /* 0x000fe200078e0005 */
[----:B------:R-:W-:-:S03]  /*0270*/  SHF.R.S32.HI R5, RZ, 0x1f, R2 ;  /* 0x0000001fff057819 */ /* 0x000fc60000011402 */
[----:B------:R-:W-:Y:S01]  /*0280*/  @!P2 IMAD.MOV R4, RZ, RZ, -R4 ;  /* 0x000000ffff04a224 */ /* 0x000fe200078e0a04 */
[----:B------:R-:W-:Y:S02]  /*0290*/  @!P1 LOP3.LUT R4, RZ, R0, RZ, 0x33, !PT ;  /* 0x00000000ff049212 */ /* 0x000fe400078e33ff */
[----:B------:R-:W-:-:S03]  /*02a0*/  LEA.HI R5, R5, R2, RZ, 0x8 ;  /* 0x0000000205057211 */ /* 0x000fc600078f40ff */
[----:B------:R-:W-:Y:S02]  /*02b0*/  IMAD.SHL.U32 R2, R4, 0x8, RZ ;  /* 0x0000000804027824 */ /* 0x000fe400078e00ff */
[----:B------:R-:W-:-:S03]  /*02c0*/  IMAD.MOV R4, RZ, RZ, -R4 ;  /* 0x000000ffff047224 */ /* 0x000fc600078e0a04 */
[----:B------:R-:W-:Y:S01]  /*02d0*/  LEA.HI.SX32 R5, R5, -R2, 0x18 ;  /* 0x8000000205057211 */ /* 0x000fe200078fc2ff */
[----:B------:R-:W-:-:S03]  /*02e0*/  IMAD R9, R0, R4, R3 ;  /* 0x0000000400097224 */ /* 0x000fc600078e0203 */
[----:B------:R-:W-:Y:S02]  /*02f0*/  IMNMX R8, R5, 0x8, PT ;  /* 0x0000000805087817 */ /* 0x000fe40003800200 */
[----:B------:R-:W-:Y:S02]  /*0300*/  IABS R4, R9 ;  /* 0x0000000900047213 */ /* 0x000fe40000000000 */
[----:B------:R-:W-:-:S04]  /*0310*/  IABS R7, R8 ;  /* 0x0000000800077213 */ /* 0x000fc80000000000 */
[----:B------:R-:W0:Y:S08]  /*0320*/  I2F.RP R6, R7 ;  /* 0x0000000700067306 */ /* 0x000e300000209400 */
[----:B0-----:R-:W0:Y:S02]  /*0330*/  MUFU.RCP R6, R6 ;  /* 0x0000000600067308 */ /* 0x001e240000001000 */
[----:B0-----:R-:W-:-:S02]  /*0340*/  IADD3 R5, R6, 0xffffffe, RZ ;  /* 0x0ffffffe06057810 */ /* 0x001fc40007ffe0ff */
[----:B------:R-:W-:-:S04]  /*0350*/  SHF.R.U32.HI R6, RZ, 0x8, R11 ;  /* 0x00000008ff067819 */ /* 0x000fc8000001160b */
[----:B------:R-:W0:Y:S01]  /*0360*/  F2I.FTZ.U32.TRUNC.NTZ R5, R5 ;  /* 0x0000000500057305 */ /* 0x000e22000021f000 */
[----:B------:R-:W-:-:S04]  /*0370*/  SGXT.U32 R12, R6, 0x1 ;  /* 0x00000001060c781a */ /* 0x000fc80000000000 */
[C---:B------:R-:W-:Y:S02]  /*0380*/  LOP3.LUT R6, R12.reuse, 0x4, RZ, 0xfc, !PT ;  /* 0x000000040c067812 */ /* 0x040fe400078efcff */
[C---:B------:R-:W-:Y:S02]  /*0390*/  LOP3.LUT R6, R12.reuse, 0xa, RZ, 0xfc, !PT ;  /* 0x0000000a0c067812 */ /* 0x040fe400078efcff */
[C---:B------:R-:W-:Y:S02]  /*03a0*/  LOP3.LUT R6, R12.reuse, 0x10, RZ, 0xfc, !PT ;  /* 0x000000100c067812 */ /* 0x040fe400078efcff */
[C---:B------:R-:W-:Y:S02]  /*03b0*/  LOP3.LUT R6, R12.reuse, 0x16, RZ, 0xfc, !PT ;  /* 0x000000160c067812 */ /* 0x040fe400078efcff */
[C---:B------:R-:W-:Y:S02]  /*03c0*/  LOP3.LUT R6, R12.reuse, 0x1c, RZ, 0xfc, !PT ;  /* 0x0000001c0c067812 */ /* 0x040fe400078efcff */
[C---:B------:R-:W-:Y:S01]  /*03d0*/  LOP3.LUT R6, R12.reuse, 0x22, RZ, 0xfc, !PT ;  /* 0x000000220c067812 */ /* 0x040fe200078efcff */
[----:B0-----:R-:W-:Y:S01]  /*03e0*/  IMAD.MOV R10, RZ, RZ, -R5 ;  /* 0x000000ffff0a7224 */ /* 0x001fe200078e0a05 */
[----:B------:R-:W-:-:S02]  /*03f0*/  LOP3.LUT R6, R12, 0x28, RZ, 0xfc, !PT ;  /* 0x000000280c067812 */ /* 0x000fc400078efcff */
[C---:B------:R-:W-:Y:S01]  /*0400*/  LOP3.LUT R6, R12.reuse, 0x2e, RZ, 0xfc, !PT ;  /* 0x0000002e0c067812 */ /* 0x040fe200078efcff */
[----:B------:R-:W-:Y:S01]  /*0410*/  IMAD.MOV.U32 R0, RZ, RZ, R10 ;  /* 0x000000ffff007224 */ /* 0x000fe200078e000a */
[----:B------:R-:W-:Y:S02]  /*0420*/  IABS R10, R8 ;  /* 0x00000008000a7213 */ /* 0x000fe40000000000 */
[----:B------:R-:W-:Y:S01]  /*0430*/  LOP3.LUT R6, R12, 0x34, RZ, 0xfc, !PT ;  /* 0x000000340c067812 */ /* 0x000fe200078efcff */
[----:B------:R-:W-:Y:S01]  /*0440*/  IMAD R3, R0, R7, RZ ;  /* 0x0000000700037224 */ /* 0x000fe200078e02ff */
[----:B------:R-:W-:Y:S01]  /*0450*/  LOP3.LUT R6, R12, 0x3a, RZ, 0xfc, !PT ;  /* 0x0000003a0c067812 */ /* 0x000fe200078efcff */
[----:B------:R-:W-:Y:S02]  /*0460*/  IMAD.MOV.U32 R0, RZ, RZ, R4 ;  /* 0x000000ffff007224 */ /* 0x000fe400078e0004 */
[----:B------:R-:W-:-:S04]  /*0470*/  IMAD.MOV.U32 R4, RZ, RZ, RZ ;  /* 0x000000ffff047224 */ /* 0x000fc800078e00ff */
[----:B------:R-:W-:-:S04]  /*0480*/  IMAD.HI.U32 R4, R5, R3, R4 ;  /* 0x0000000305047227 */ /* 0x000fc800078e0004 */
[----:B------:R-:W-:Y:S02]  /*0490*/  IMAD.MOV R5, RZ, RZ, -R10 ;  /* 0x000000ffff057224 */ /* 0x000fe400078e0a0a */
[----:B------:R-:W-:-:S04]  /*04a0*/  IMAD.HI.U32 R3, R4, R0, RZ ;  /* 0x0000000004037227 */ /* 0x000fc800078e00ff */
[----:B------:R-:W-:Y:S02]  /*04b0*/  IMAD R0, R3, R5, R0 ;  /* 0x0000000503007224 */ /* 0x000fe400078e0200 */
[----:B------:R-:W-:-:S03]  /*04c0*/  IMAD.MOV.U32 R4, RZ, RZ, c[0x0][0x180] ;  /* 0x00006000ff047624 */ /* 0x000fc600078e00ff */
[----:B------:R-:W-:-:S13]  /*04d0*/  ISETP.GT.U32.AND P1, PT, R7, R0, PT ;  /* 0x000000000700720c */ /* 0x000fda0003f24070 */
[----:B------:R-:W-:Y:S01]  /*04e0*/  @!P1 IMAD.IADD R0, R0, 0x1, -R7 ;  /* 0x0000000100009824 */ /* 0x000fe200078e0a07 */
[----:B------:R-:W-:Y:S02]  /*04f0*/  @!P1 IADD3 R3, R3, 0x1, RZ ;  /* 0x0000000103039810 */ /* 0x000fe40007ffe0ff */
[----:B------:R-:W-:Y:S02]  /*0500*/  ISETP.NE.AND P1, PT, R8, RZ, PT ;  /* 0x000000ff0800720c */ /* 0x000fe40003f25270 */
[----:B------:R-:W-:Y:S02]  /*0510*/  ISETP.GE.U32.AND P0, PT, R0, R7, PT ;  /* 0x000000070000720c */ /* 0x000fe40003f06070 */
[----:B------:R-:W-:-:S04]  /*0520*/  LOP3.LUT R0, R9, R8, RZ, 0x3c, !PT ;  /* 0x0000000809007212 */ /* 0x000fc800078e3cff */
[----:B------:R-:W-:-:S07]  /*0530*/  ISETP.GE.AND P2, PT, R0, RZ, PT ;  /* 0x000000ff0000720c */ /* 0x000fce0003f46270 */
[----:B------:R-:W-:-:S06]  /*0540*/  @P0 IADD3 R3, R3, 0x1, RZ ;  /* 0x0000000103030810 */ /* 0x000fcc0007ffe0ff */
[----:B------:R-:W-:Y:S01]  /*0550*/  @!P2 IMAD.MOV R3, RZ, RZ, -R3 ;  /* 0x000000ffff03a224 */ /* 0x000fe200078e0a03 */
[----:B------:R-:W-:-:S05]  /*0560*/  @!P1 LOP3.LUT R3, RZ, R8, RZ, 0x33, !PT ;  /* 0x00000008ff039212 */ /* 0x000fca00078e33ff */
[----:B------:R-:W-:Y:S02]  /*0570*/  IMAD.MOV R5, RZ, RZ, -R3 ;  /* 0x000000ffff057224 */ /* 0x000fe400078e0a03 */
[----:B------:R-:W-:Y:S02]  /*0580*/  IMAD.SHL.U32 R3, R3, 0x200, RZ ;  /* 0x0000020003037824 */ /* 0x000fe400078e00ff */
[----:B------:R-:W-:Y:S01]  /*0590*/  IMAD R5, R8, R5, R9 ;  /* 0x0000000508057224 */ /* 0x000fe200078e0209 */
[----:B------:R-:W-:-:S03]  /*05a0*/  LOP3.LUT R8, R11, 0xff, RZ, 0xc0, !PT ;  /* 0x000000ff0b087812 */ /* 0x000fc600078ec0ff */
[----:B------:R-:W-:Y:S01]  /*05b0*/  IMAD.IADD R0, R2, 0x1, R5 ;  /* 0x0000000102007824 */ /* 0x000fe200078e0205 */
[----:B------:R-:W-:Y:S02]  /*05c0*/  IADD3 R2, R4, 0x3f, RZ ;  /* 0x0000003f04027810 */ /* 0x000fe40007ffe0ff */
[----:B------:R-:W-:Y:S01]  /*05d0*/  LOP3.LUT R4, R12, 0x2, RZ, 0xfc, !PT ;  /* 0x000000020c047812 */ /* 0x000fe200078efcff */
[----:B------:R-:W-:Y:S01]  /*05e0*/  IMAD R28, R0, 0x100, R8 ;  /* 0x00000100001c7824 */ /* 0x000fe200078e0208 */
[----:B------:R-:W-:Y:S02]  /*05f0*/  ISETP.GT.AND P0, PT, R2, 0x3f, PT ;  /* 0x0000003f0200780c */ /* 0x000fe40003f04270 */
[C---:B------:R-:W-:Y:S02]  /*0600*/  LOP3.LUT R5, R12.reuse, 0x6, RZ, 0xfc, !PT ;  /* 0x000000060c057812 */ /* 0x040fe400078efcff */
[----:B------:R0:W-:Y:S01]  /*0610*/  STL [R1+0x9d0], R28 ;  /* 0x0009d01c01007387 */ /* 0x0001e20000100800 */
[----:B------:R-:W-:-:S02]  /*0620*/  LOP3.LUT R4, R12, 0x8, RZ, 0xfc, !PT ;  /* 0x000000080c047812 */ /* 0x000fc400078efcff */
[C---:B------:R-:W-:Y:S01]  /*0630*/  LOP3.LUT R5, R12.reuse, 0xc, RZ, 0xfc, !PT ;  /* 0x0000000c0c057812 */ /* 0x040fe200078efcff */
[----:B------:R0:W-:Y:S01]  /*0640*/  STL [R1+0x7a0], R3 ;  /* 0x0007a00301007387 */ /* 0x0001e20000100800 */
[C---:B------:R-:W-:Y:S02]  /*0650*/  LOP3.LUT R4, R12.reuse, 0xe, RZ, 0xfc, !PT ;  /* 0x0000000e0c047812 */ /* 0x040fe400078efcff */
[C---:B------:R-:W-:Y:S02]  /*0660*/  LOP3.LUT R5, R12.reuse, 0x12, RZ, 0xfc, !PT ;  /* 0x000000120c057812 */ /* 0x040fe400078efcff */
[C---:B------:R-:W-:Y:S02]  /*0670*/  LOP3.LUT R4, R12.reuse, 0x14, RZ, 0xfc, !PT ;  /* 0x000000140c047812 */ /* 0x040fe400078efcff */
[C---:B------:R-:W-:Y:S02]  /*0680*/  LOP3.LUT R5, R12.reuse, 0x18, RZ, 0xfc, !PT ;  /* 0x000000180c057812 */ /* 0x040fe400078efcff */
[----:B------:R-:W-:-:S02]  /*0690*/  LOP3.LUT R4, R12, 0x1a, RZ, 0xfc, !PT ;  /* 0x0000001a0c047812 */ /* 0x000fc400078efcff */
[C---:B------:R-:W-:Y:S02]  /*06a0*/  LOP3.LUT R5, R12.reuse, 0x1e, RZ, 0xfc, !PT ;  /* 0x0000001e0c057812 */ /* 0x040fe400078efcff */
        /* <DEDUP_REMOVED lines=10> */
[----:B------:R-:W-:Y:S01]  /*0750*/  LOP3.LUT R4, R12, 0x3e, RZ, 0xfc, !PT ;  /* 0x0000003e0c047812 */ /* 0x000fe200078efcff */
[----:B------:R-:W-:Y:S05]  /*0760*/  @P0 BRA `(.L_x_0) ;  /* 0x0000079000000947 */ /* 0x000fea0003800000 */
[C---:B0-----:R-:W-:Y:S01]  /*0770*/  IMAD.SHL.U32 R2, R11.reuse, 0x100, RZ ;  /* 0x000001000b027824 */ /* 0x041fe200078e00ff */
[----:B------:R-:W-:Y:S01]  /*0780*/  CS2R R24, SRZ ;  /* 0x0000000000187805 */ /* 0x000fe2000001ff00 */
[----:B------:R-:W-:Y:S01]  /*0790*/  IMAD.SHL.U32 R0, R11, 0x20, RZ ;  /* 0x000000200b007824 */ /* 0x000fe200078e00ff */
[----:B------:R-:W-:Y:S01]  /*07a0*/  CS2R R26, SRZ ;  /* 0x00000000001a7805 */ /* 0x000fe2000001ff00 */
[----:B------:R-:W-:Y:S01]  /*07b0*/  CS2R R20, SRZ ;  /* 0x0000000000147805 */ /* 0x000fe2000001ff00 */
[----:B------:R0:W-:Y:S01]  /*07c0*/  STL [R1+0x9d4], R2 ;  /* 0x0009d40201007387 */ /* 0x0001e20000100800 */
[----:B------:R-:W-:Y:S01]  /*07d0*/  CS2R R22, SRZ ;  /* 0x0000000000167805 */ /* 0x000fe2000001ff00 */
[----:B------:R-:W-:Y:S01]  /*07e0*/  CS2R R16, SRZ ;  /* 0x0000000000107805 */ /* 0x000fe2000001ff00 */
[----:B------:R-:W-:Y:S01]  /*07f0*/  CS2R R18, SRZ ;  /* 0x0000000000127805 */ /* 0x000fe2000001ff00 */
[----:B------:R0:W-:Y:S01]  /*0800*/  STL [R1+0x9d8], R0 ;  /* 0x0009d80001007387 */ /* 0x0001e20000100800 */
[----:B------:R-:W-:Y:S01]  /*0810*/  CS2R R12, SRZ ;  /* 0x00000000000c7805 */ /* 0x000fe2000001ff00 */
[----:B------:R-:W-:Y:S01]  /*0820*/  CS2R R14, SRZ ;  /* 0x00000000000e7805 */ /* 0x000fe2000001ff00 */
[----:B------:R-:W-:Y:S01]  /*0830*/  CS2R R8, SRZ ;  /* 0x0000000000087805 */ /* 0x000fe2000001ff00 */
[----:B------:R0:W-:Y:S01]  /*0840*/  STL [R1], RZ ;  /* 0x000000ff01007387 */ /* 0x0001e20000100800 */
[----:B------:R-:W-:Y:S01]  /*0850*/  CS2R R10, SRZ ;  /* 0x00000000000a7805 */ /* 0x000fe2000001ff00 */
[----:B------:R-:W-:Y:S01]  /*0860*/  CS2R R4, SRZ ;  /* 0x0000000000047805 */ /* 0x000fe2000001ff00 */
[----:B------:R-:W-:Y:S01]  /*0870*/  CS2R R6, SRZ ;  /* 0x0000000000067805 */ /* 0x000fe2000001ff00 */
[----:B------:R0:W-:Y:S04]  /*0880*/  STL [R1+0x4], RZ ;  /* 0x000004ff01007387 */ /* 0x0001e80000100800 */
        /* <DEDUP_REMOVED lines=101> */
[----:B------:R0:W-:Y:S01]  /*0ee0*/  STL [R1+0x44c], RZ ;  /* 0x00044cff01007387 */ /* 0x0001e20000100800 */
[----:B------:R-:W-:Y:S05]  /*0ef0*/  BRA `(.L_x_1) ;  /* 0x0001e2d000007947 */ /* 0x000fea0003800000 */
.L_x_0:
[----:B0-----:R-:W-:Y:S01]  /*0f00*/  IABS R6, c[0x0][0x17c] ;  /* 0x00005f0000067a13 */ /* 0x001fe20000000000 */
[----:B------:R-:W0:Y:S01]  /*0f10*/  S2R R9, SR_TID.X ;  /* 0x0000000000097919 */ /* 0x000e220000002100 */
[----:B------:R-:W-:-:S02]  /*0f20*/  IMAD.MOV.U32 R7, RZ, RZ, R3 ;  /* 0x000000ffff077224 */ /* 0x000fc400078e0003 */
[----:B------:R-:W1:Y:S01]  /*0f30*/  I2F.RP R0, R6 ;  /* 0x0000000600007306 */ /* 0x000e620000209400 */
[----:B------:R-:W2:Y:S01]  /*0f40*/  S2R R10, SR_TID.X ;  /* 0x00000000000a7919 */ /* 0x000ea20000002100 */
[----:B------:R-:W-:Y:S02]  /*0f50*/  IMAD.MOV.U32 R4, RZ, RZ, RZ ;  /* 0x000000ffff047224 */ /* 0x000fe400078e00ff */
[----:B------:R-:W-:Y:S02]  /*0f60*/  IMAD.SHL.U32 R29, R29, 0x2, RZ ;  /* 0x000000021d1d7824 */ /* 0x000fe400078e00ff */
[----:B------:R-:W-:-:S04]  /*0f70*/  IMAD.MOV.U32 R23, RZ, RZ, R28 ;  /* 0x000000ffff177224 */ /* 0x000fc800078e001c */
[----:B------:R-:W-:Y:S01]  /*0f80*/  IMAD.MOV.U32 R27, RZ, RZ, R23 ;  /* 0x000000ffff1b7224 */ /* 0x000fe200078e0017 */
[----:B-1----:R-:W1:Y:S01]  /*0f90*/  MUFU.RCP R0, R0 ;  /* 0x0000000000007308 */ /* 0x002e620000001000 */
[----:B0-----:R-:W-:Y:S02]  /*0fa0*/  SHF.R.U32.HI R3, RZ, 0x6, R9 ;  /* 0x00000006ff037819 */ /* 0x001fe40000011609 */
[----:B------:R-:W-:Y:S02]  /*0fb0*/  LOP3.LUT R9, R9, 0x1c0, RZ, 0xc0, !PT ;  /* 0x000001c009097812 */ /* 0x000fe400078ec0ff */
[----:B------:R-:W-:Y:S02]  /*0fc0*/  SGXT.U32 R3, R3, 0x3 ;  /* 0x000000030303781a */ /* 0x000fe40000000000 */
[----:B--2---:R-:W-:Y:S02]  /*0fd0*/  LOP3.LUT R10, R10, 0x100, RZ, 0xc0, !PT ;  /* 0x000001000a0a7812 */ /* 0x004fe400078ec0ff */
[----:B------:R-:W-:-:S02]  /*0fe0*/  LOP3.LUT R3, R7, R3, RZ, 0xfc, !PT ;  /* 0x0000000307037212 */ /* 0x000fc400078efcff */
[----:B------:R-:W-:Y:S02]  /*0ff0*/  ISETP.NE.U32.AND P0, PT, R10, RZ, PT ;  /* 0x000000ff0a00720c */ /* 0x000fe40003f05070 */
[----:B-1----:R-:W-:Y:S02]  /*1000*/  IADD3 R0, R0, 0xffffffe, RZ ;  /* 0x0ffffffe00007810 */ /* 0x002fe40007ffe0ff */
[C---:B------:R-:W-:Y:S02]  /*1010*/  LOP3.LUT R7, R3.reuse, 0x1f8, RZ, 0xfc, !PT ;  /* 0x000001f803077812 */ /* 0x040fe400078efcff */
[----:B------:R-:W0:Y:S01]  /*1020*/  F2I.FTZ.U32.TRUNC.NTZ R5, R0 ;  /* 0x0000000000057305 */ /* 0x000e22000021f000 */
[----:B------:R-:W-:Y:S02]  /*1030*/  LOP3.LUT R10, R3, 0x1f0, RZ, 0xfc, !PT ;  /* 0x000001f0030a7812 */ /* 0x000fe400078efcff */
[----:B------:R-:W-:Y:S02]  /*1040*/  IABS R13, R7 ;  /* 0x00000007000d7213 */ /* 0x000fe40000000000 */
[----:B------:R-:W-:-:S02]  /*1050*/  IABS R12, R10 ;  /* 0x0000000a000c7213 */ /* 0x000fc40000000000 */
[----:B------:R-:W-:Y:S02]  /*1060*/  SHF.R.U32.HI R9, RZ, 0x2, R9 ;  /* 0x00000002ff097819 */ /* 0x000fe40000011609 */
[----:B------:R-:W-:Y:S02]  /*1070*/  ISETP.GE.AND P3, PT, R7, RZ, PT ;  /* 0x000000ff0700720c */ /* 0x000fe40003f66270 */
[----:B------:R-:W-:Y:S02]  /*1080*/  LOP3.LUT R29, R29, R9, RZ, 0x3c, !PT ;  /* 0x000000091d1d7212 */ /* 0x000fe400078e3cff */
[C---:B------:R-:W-:Y:S02]  /*1090*/  LOP3.LUT R7, R3.reuse, 0x1d8, RZ, 0xfc, !PT ;  /* 0x000001d803077812 */ /* 0x040fe400078efcff */
[----:B------:R-:W-:Y:S01]  /*10a0*/  LOP3.LUT R19, R3, 0x128, RZ, 0xfc, !PT ;  /* 0x0000012803137812 */ /* 0x000fe200078efcff */
[----:B0-----:R-:W-:Y:S01]  /*10b0*/  IMAD.MOV R11, RZ, RZ, -R5 ;  /* 0x000000ffff0b7224 */ /* 0x001fe200078e0a05 */
[----:B------:R-:W-:-:S03]  /*10c0*/  IABS R15, R7 ;  /* 0x00000007000f7213 */ /* 0x000fc60000000000 */
[----:B------:R-:W-:-:S04]  /*10d0*/  IMAD R11, R11, R6, RZ ;  /* 0x000000060b0b7224 */ /* 0x000fc800078e02ff */
[----:B------:R-:W-:Y:S01]  /*10e0*/  IMAD.HI.U32 R11, R5, R11, R4 ;  /* 0x0000000b050b7227 */ /* 0x000fe200078e0004 */
[----:B------:R-:W-:-:S03]  /*10f0*/  SEL R5, RZ, 0x210, !P0 ;  /* 0x00000210ff057807 */ /* 0x000fc60004000000 */
[----:B------:R-:W-:Y:S01]  /*1100*/  IMAD.SHL.U32 R4, R8, 0x2, RZ ;  /* 0x0000000208047824 */ /* 0x000fe200078e00ff */
[----:B------:R-:W-:Y:S01]  /*1110*/  SHF.R.S32.HI R8, RZ, 0x1f, R2 ;  /* 0x0000001fff087819 */ /* 0x000fe20000011402 */
[----:B------:R-:W-:-:S03]  /*1120*/  IMAD.HI.U32 R0, R11, R13, RZ ;  /* 0x0000000d0b007227 */ /* 0x000fc600078e00ff */
[----:B------:R-:W-:Y:S01]  /*1130*/  LEA.HI R8, R8, R2, RZ, 0x6 ;  /* 0x0000000208087211 */ /* 0x000fe200078f30ff */
[----:B------:R-:W-:Y:S01]  /*1140*/  IMAD.MOV R0, RZ, RZ, -R0 ;  /* 0x000000ffff007224 */ /* 0x000fe200078e0a00 */
[----:B------:R-:W-:Y:S01]  /*1150*/  LOP3.LUT R2, R5, R4, RZ, 0x3c, !PT ;  /* 0x0000000405027212 */ /* 0x000fe200078e3cff */
[----:B------:R-:W-:Y:S02]  /*1160*/  IMAD.HI.U32 R5, R11, R12, RZ ;  /* 0x0000000c0b057227 */ /* 0x000fe400078e00ff */
[----:B------:R0:W-:Y:S02]  /*1170*/  STL [R1+0x170], R8 ;  /* 0x0001700801007387 */ /* 0x0001e40000100800 */
[----:B------:R-:W-:Y:S02]  /*1180*/  IMAD R13, R6, R0, R13 ;  /* 0x00000000060d7224 */ /* 0x000fe400078e020d */
[----:B------:R1:W-:Y:S01]  /*1190*/  STL [R1+0x7ac], R2 ;  /* 0x0007ac0201007387 */ /* 0x0003e20000100800 */
[----:B------:R-:W-:-:S02]  /*11a0*/  IMAD.MOV R5, RZ, RZ, -R5 ;  /* 0x000000ffff057224 */ /* 0x000fc400078e0a05 */
[C---:B------:R-:W-:Y:S01]  /*11b0*/  ISETP.GT.U32.AND P0, PT, R6.reuse, R13, PT ;  /* 0x0000000d0600720c */ /* 0x040fe20003f04070 */
[----:B------:R2:W-:Y:S01]  /*11c0*/  STL [R1+0xad8], R29 ;  /* 0x000ad81d01007387 */ /* 0x0005e20000100800 */
[----:B------:R-:W-:Y:S01]  /*11d0*/  IMAD R12, R6, R5, R12 ;  /* 0x00000005060c7224 */ /* 0x000fe200078e020c */
[C---:B0-----:R-:W-:Y:S02]  /*11e0*/  LOP3.LUT R8, R3.reuse, 0x1e8, RZ, 0xfc, !PT ;  /* 0x000001e803087812 */ /* 0x041fe400078efcff */
[----:B-1----:R-:W-:Y:S02]  /*11f0*/  LOP3.LUT R2, R3, 0x1e0, RZ, 0xfc, !PT ;  /* 0x000001e003027812 */ /* 0x002fe400078efcff */
[----:B------:R-:W-:Y:S02]  /*1200*/  IABS R0, R8 ;  /* 0x0000000800007213 */ /* 0x000fe40000000000 */
[----:B------:R-:W-:-:S04]  /*1210*/  IABS R4, R2 ;  /* 0x0000000200047213 */ /* 0x000fc80000000000 */
[----:B------:R-:W-:Y:S01]  /*1220*/  @!P0 IMAD.IADD R13, R13, 0x1, -R6 ;  /* 0x000000010d0d8824 */ /* 0x000fe200078e0a06 */
[----:B------:R-:W-:Y:S01]  /*1230*/  ISETP.GT.U32.AND P6, PT, R6, R12, PT ;  /* 0x0000000c0600720c */ /* 0x000fe20003fc4070 */
[C---:B------:R-:W-:Y:S01]  /*1240*/  IMAD.HI.U32 R9, R11.reuse, R0, RZ ;  /* 0x000000000b097227 */ /* 0x040fe200078e00ff */
[----:B------:R-:W-:Y:S02]  /*1250*/  ISETP.GE.AND P4, PT, R8, RZ, PT ;  /* 0x000000ff0800720c */ /* 0x000fe40003f86270 */
[----:B------:R-:W-:Y:S01]  /*1260*/  ISETP.GT.U32.AND P5, PT, R6, R13, PT ;  /* 0x0000000d0600720c */ /* 0x000fe20003fa4070 */
[----:B------:R-:W-:Y:S01]  /*1270*/  IMAD.HI.U32 R5, R11, R4, RZ ;  /* 0x000000040b057227 */ /* 0x000fe200078e00ff */
[C---:B------:R-:W-:Y:S02]  /*1280*/  LOP3.LUT R8, R3.reuse, 0x1d0, RZ, 0xfc, !PT ;  /* 0x000001d003087812 */ /* 0x040fe400078efcff */
[----:B------:R-:W-:Y:S01]  /*1290*/  ISETP.GE.AND P0, PT, R10, RZ, PT ;  /* 0x000000ff0a00720c */ /* 0x000fe20003f06270 */
[----:B------:R-:W-:Y:S01]  /*12a0*/  IMAD.MOV R9, RZ, RZ, -R9 ;  /* 0x000000ffff097224 */ /* 0x000fe200078e0a09 */
[----:B------:R-:W-:Y:S01]  /*12b0*/  IABS R16, R8 ;  /* 0x0000000800107213 */ /* 0x000fe20000000000 */
[----:B------:R-:W-:Y:S01]  /*12c0*/  IMAD.MOV R5, RZ, RZ, -R5 ;  /* 0x000000ffff057224 */ /* 0x000fe200078e0a05 */
[----:B------:R-:W-:Y:S01]  /*12d0*/  ISETP.GE.AND P2, PT, R2, RZ, PT ;  /* 0x000000ff0200720c */ /* 0x000fe20003f46270 */
[C---:B------:R-:W-:Y:S01]  /*12e0*/  IMAD R0, R6.reuse, R9, R0 ;  /* 0x0000000906007224 */ /* 0x040fe200078e0200 */
[C---:B------:R-:W-:Y:S01]  /*12f0*/  LOP3.LUT R2, R3.reuse, 0x1c0, RZ, 0xfc, !PT ;  /* 0x000001c003027812 */ /* 0x040fe200078efcff */
[----:B------:R-:W-:Y:S01]  /*1300*/  IMAD R4, R6, R5, R4 ;  /* 0x0000000506047224 */ /* 0x000fe200078e0204 */
[----:B------:R-:W-:Y:S01]  /*1310*/  LOP3.LUT R5, R3, 0x1c8, RZ, 0xfc, !PT ;  /* 0x000001c803057812 */ /* 0x000fe200078efcff */
[--C-:B------:R-:W-:Y:S01]  /*1320*/  @!P6 IMAD.IADD R12, R12, 0x1, -R6.reuse ;  /* 0x000000010c0ce824 */ /* 0x100fe200078e0a06 */
[C---:B------:R-:W-:Y:S01]  /*1330*/  ISETP.GT.U32.AND P1, PT, R6.reuse, R0, PT ;  /* 0x000000000600720c */ /* 0x040fe20003f24070 */
[----:B------:R-:W-:Y:S01]  /*1340*/  @!P5 IMAD.IADD R13, R13, 0x1, -R6 ;  /* 0x000000010d0dd824 */ /* 0x000fe200078e0a06 */
[C---:B------:R-:W-:Y:S01]  /*1350*/  ISETP.GT.U32.AND P5, PT, R6.reuse, R4, PT ;  /* 0x000000040600720c */ /* 0x040fe20003fa4070 */
[----:B------:R-:W-:Y:S01]  /*1360*/  IMAD.HI.U32 R9, R11, R15, RZ ;  /* 0x0000000f0b097227 */ /* 0x000fe200078e00ff */
[----:B------:R-:W-:-:S02]  /*1370*/  ISETP.GT.U32.AND P6, PT, R6, R12, PT ;  /* 0x0000000c0600720c */ /* 0x000fc40003fc4070 */
[----:B------:R-:W-:Y:S01]  /*1380*/  IABS R10, R2 ;  /* 0x00000002000a7213 */ /* 0x000fe20000000000 */
[----:B------:R-:W-:Y:S01]  /*1390*/  IMAD.MOV R9, RZ, RZ, -R9 ;  /* 0x000000ffff097224 */ /* 0x000fe200078e0a09 */
[----:B--2---:R-:W-:Y:S01]  /*13a0*/  LOP3.LUT R29, R3, 0x48, RZ, 0xfc, !PT ;  /* 0x00000048031d7812 */ /* 0x004fe200078efcff */
[----:B------:R-:W-:Y:S02]  /*13b0*/  IMAD.MOV.U32 R14, RZ, RZ, R13 ;  /* 0x000000ffff0e7224 */ /* 0x000fe400078e000d */
[----:B------:R-:W-:Y:S01]  /*13c0*/  IMAD R15, R6, R9, R15 ;  /* 0x00000009060f7224 */ /* 0x000fe200078e020f */
[----:B------:R-:W-:Y:S01]  /*13d0*/  IABS R9, R5 ;  /* 0x0000000500097213 */ /* 0x000fe20000000000 */
[--C-:B------:R-:W-:Y:S01]  /*13e0*/  @!P1 IMAD.IADD R0, R0, 0x1, -R6.reuse ;  /* 0x0000000100009824 */ /* 0x100fe200078e0a06 */
[----:B------:R-:W-:Y:S01]  /*13f0*/  ISETP.GE.AND P1, PT, R7, RZ, PT ;  /* 0x000000ff0700720c */ /* 0x000fe20003f26270 */
[--C-:B------:R-:W-:Y:S02]  /*1400*/  @!P5 IMAD.IADD R4, R4, 0x1, -R6.reuse ;  /* 0x000000010404d824 */ /* 0x100fe400078e0a06 */
[----:B------:R-:W-:Y:S01]  /*1410*/  @!P6 IMAD.IADD R12, R12, 0x1, -R6 ;  /* 0x000000010c0ce824 */ /* 0x000fe200078e0a06 */
[C---:B------:R-:W-:Y:S01]  /*1420*/  ISETP.GT.U32.AND P5, PT, R6.reuse, R0, PT ;  /* 0x000000000600720c */ /* 0x040fe20003fa4070 */
[----:B------:R-:W-:Y:S01]  /*1430*/  IMAD.HI.U32 R7, R11, R16, RZ ;  /* 0x000000100b077227 */ /* 0x000fe200078e00ff */
[----:B------:R-:W-:-:S03]  /*1440*/  ISETP.GT.U32.AND P6, PT, R6, R15, PT ;  /* 0x0000000f0600720c */ /* 0x000fc60003fc4070 */
[----:B------:R-:W-:Y:S01]  /*1450*/  @!P3 IMAD.MOV R14, RZ, RZ, -R14 ;  /* 0x000000ffff0eb224 */ /* 0x000fe200078e0a0e */
[----:B------:R-:W-:Y:S01]  /*1460*/  ISETP.GT.U32.AND P3, PT, R6, R4, PT ;  /* 0x000000040600720c */ /* 0x000fe20003f64070 */
[----:B------:R-:W-:Y:S02]  /*1470*/  IMAD.MOV R7, RZ, RZ, -R7 ;  /* 0x000000ffff077224 */ /* 0x000fe400078e0a07 */
[----:B------:R-:W-:Y:S01]  /*1480*/  @!P0 IMAD.MOV R12, RZ, RZ, -R12 ;  /* 0x000000ffff0c8224 */ /* 0x000fe200078e0a0c */
[----:B------:R-:W-:Y:S01]  /*1490*/  ISETP.GE.AND P0, PT, R8, RZ, PT ;  /* 0x000000ff0800720c */ /* 0x000fe20003f06270 */
[----:B------:R-:W-:Y:S01]  /*14a0*/  IMAD R16, R6, R7, R16 ;  /* 0x0000000706107224 */ /* 0x000fe200078e0210 */
[----:B------:R-:W-:Y:S01]  /*14b0*/  STL [R1+0xc8], R14 ;  /* 0x0000c80e01007387 */ /* 0x000fe20000100800 */
[--C-:B------:R-:W-:Y:S02]  /*14c0*/  @!P5 IMAD.IADD R0, R0, 0x1, -R6.reuse ;  /* 0x000000010000d824 */ /* 0x100fe400078e0a06 */
[----:B------:R-:W-:Y:S01]  /*14d0*/  @!P6 IMAD.IADD R15, R15, 0x1, -R6 ;  /* 0x000000010f0fe824 */ /* 0x000fe200078e0a06 */
[----:B------:R-:W-:Y:S01]  /*14e0*/  ISETP.GT.U32.AND P5, PT, R6, R16, PT ;  /* 0x000000100600720c */ /* 0x000fe20003fa4070 */
[----:B------:R-:W-:Y:S01]  /*14f0*/  IMAD.MOV.U32 R13, RZ, RZ, R0 ;  /* 0x000000ffff0d7224 */ /* 0x000fe200078e0000 */
[----:B------:R-:W-:Y:S01]  /*1500*/  ISETP.GE.AND P6, PT, R2, RZ, PT ;  /* 0x000000ff0200720c */ /* 0x000fe20003fc6270 */
[----:B------:R-:W-:Y:S01]  /*1510*/  IMAD.HI.U32 R8, R11, R10, RZ ;  /* 0x0000000a0b087227 */ /* 0x000fe200078e00ff */
[C---:B------:R-:W-:Y:S01]  /*1520*/  LOP3.LUT R2, R3.reuse, 0x1b8, RZ, 0xfc, !PT ;  /* 0x000001b803027812 */ /* 0x040fe200078efcff */
[----:B------:R0:W-:Y:S01]  /*1530*/  STL [R1+0xc4], R12 ;  /* 0x0000c40c01007387 */ /* 0x0001e20000100800 */
[----:B------:R-:W-:Y:S01]  /*1540*/  LOP3.LUT R0, R3, 0x1a0, RZ, 0xfc, !PT ;  /* 0x000001a003007812 */ /* 0x000fe200078efcff */
[----:B------:R-:W-:Y:S01]  /*1550*/  @!P4 IMAD.MOV R13, RZ, RZ, -R13 ;  /* 0x000000ffff0dc224 */ /* 0x000fe200078e0a0d */
[----:B------:R-:W-:Y:S01]  /*1560*/  ISETP.GT.U32.AND P4, PT, R6, R15, PT ;  /* 0x0000000f0600720c */ /* 0x000fe20003f84070 */
[----:B------:R-:W-:Y:S01]  /*1570*/  @!P3 IMAD.IADD R4, R4, 0x1, -R6 ;  /* 0x000000010404b824 */ /* 0x000fe200078e0a06 */
[----:B------:R-:W-:Y:S01]  /*1580*/  ISETP.GE.AND P3, PT, R5, RZ, PT ;  /* 0x000000ff0500720c */ /* 0x000fe20003f66270 */
[----:B------:R-:W-:Y:S01]  /*1590*/  IMAD.MOV R5, RZ, RZ, -R8 ;  /* 0x000000ffff057224 */ /* 0x000fe200078e0a08 */
[----:B------:R1:W-:Y:S01]  /*15a0*/  STL [R1+0xc0], R13 ;  /* 0x0000c00d01007387 */ /* 0x0003e20000100800 */
[----:B------:R-:W-:Y:S01]  /*15b0*/  IMAD.HI.U32 R7, R11, R9, RZ ;  /* 0x000000090b077227 */ /* 0x000fe200078e00ff */
[----:B0-----:R-:W-:-:S03]  /*15c0*/  LOP3.LUT R12, R3, 0x1b0, RZ, 0xfc, !PT ;  /* 0x000001b0030c7812 */ /* 0x001fc600078efcff */
[C---:B------:R-:W-:Y:S01]  /*15d0*/  IMAD R10, R6.reuse, R5, R10 ;  /* 0x00000005060a7224 */ /* 0x040fe200078e020a */
[----:B------:R-:W-:Y:S01]  /*15e0*/  LOP3.LUT R5, R3, 0x1a8, RZ, 0xfc, !PT ;  /* 0x000001a803057812 */ /* 0x000fe200078efcff */
[----:B------:R-:W-:Y:S02]  /*15f0*/  IMAD.MOV R7, RZ, RZ, -R7 ;  /* 0x000000ffff077224 */ /* 0x000fe400078e0a07 */
[--C-:B------:R-:W-:Y:S01]  /*1600*/  @!P4 IMAD.IADD R15, R15, 0x1, -R6.reuse ;  /* 0x000000010f0fc824 */ /* 0x100fe200078e0a06 */
[C---:B------:R-:W-:Y:S01]  /*1610*/  ISETP.GT.U32.AND P4, PT, R6.reuse, R10, PT ;  /* 0x0000000a0600720c */ /* 0x040fe20003f84070 */
[----:B------:R-:W-:Y:S01]  /*1620*/  IMAD R9, R6, R7, R9 ;  /* 0x0000000706097224 */ /* 0x000fe200078e0209 */
[----:B------:R-:W-:Y:S01]  /*1630*/  IABS R7, R2 ;  /* 0x0000000200077213 */ /* 0x000fe20000000000 */
[----:B------:R-:W-:Y:S01]  /*1640*/  @!P5 IMAD.IADD R16, R16, 0x1, -R6 ;  /* 0x000000011010d824 */ /* 0x000fe200078e0a06 */
[----:B------:R-:W-:Y:S01]  /*1650*/  IABS R8, R5 ;  /* 0x0000000500087213 */ /* 0x000fe20000000000 */
[----:B------:R-:W-:Y:S01]  /*1660*/  @!P2 IMAD.MOV R4, RZ, RZ, -R4 ;  /* 0x000000ffff04a224 */ /* 0x000fe200078e0a04 */
[C---:B------:R-:W-:Y:S01]  /*1670*/  ISETP.GT.U32.AND P2, PT, R6.reuse, R9, PT ;  /* 0x000000090600720c */ /* 0x040fe20003f44070 */
[----:B------:R-:W-:Y:S01]  /*1680*/  IMAD.HI.U32 R14, R11, R7, RZ ;  /* 0x000000070b0e7227 */ /* 0x000fe200078e00ff */
[----:B------:R-:W-:-:S02]  /*1690*/  ISETP.GT.U32.AND P5, PT, R6, R16, PT ;  /* 0x000000100600720c */ /* 0x000fc40003fa4070 */
[----:B------:R0:W-:Y:S01]  /*16a0*/  STL [R1+0xbc], R4 ;  /* 0x0000bc0401007387 */ /* 0x0001e20000100800 */
[----:B------:R-:W-:Y:S01]  /*16b0*/  IMAD.MOV R14, RZ, RZ, -R14 ;  /* 0x000000ffff0e7224 */ /* 0x000fe200078e0a0e */
[----:B-1----:R-:W-:Y:S01]  /*16c0*/  IABS R13, R12 ;  /* 0x0000000c000d7213 */ /* 0x002fe20000000000 */
[--C-:B------:R-:W-:Y:S02]  /*16d0*/  @!P4 IMAD.IADD R10, R10, 0x1, -R6.reuse ;  /* 0x000000010a0ac824 */ /* 0x100fe400078e0a06 */
[C---:B------:R-:W-:Y:S02]  /*16e0*/  IMAD R7, R6.reuse, R14, R7 ;  /* 0x0000000e06077224 */ /* 0x040fe400078e0207 */
[----:B------:R-:W-:Y:S01]  /*16f0*/  IMAD.MOV.U32 R17, RZ, RZ, R15 ;  /* 0x000000ffff117224 */ /* 0x000fe200078e000f */
[C---:B------:R-:W-:Y:S01]  /*1700*/  ISETP.GT.U32.AND P4, PT, R6.reuse, R10, PT ;  /* 0x0000000a0600720c */ /* 0x040fe20003f84070 */
[--C-:B------:R-:W-:Y:S01]  /*1710*/  @!P2 IMAD.IADD R9, R9, 0x1, -R6.reuse ;  /* 0x000000010909a824 */ /* 0x100fe200078e0a06 */
[----:B------:R-:W-:Y:S01]  /*1720*/  ISETP.GT.U32.AND P2, PT, R6, R7, PT ;  /* 0x000000070600720c */ /* 0x000fe20003f44070 */
[----:B------:R-:W-:Y:S01]  /*1730*/  @!P5 IMAD.IADD R16, R16, 0x1, -R6 ;  /* 0x000000011010d824 */ /* 0x000fe200078e0a06 */
[----:B------:R-:W-:Y:S01]  /*1740*/  ISETP.GE.AND P5, PT, R2, RZ, PT ;  /* 0x000000ff0200720c */ /* 0x000fe20003fa6270 */
[----:B------:R-:W-:Y:S01]  /*1750*/  IMAD.HI.U32 R2, R11, R8, RZ ;  /* 0x000000080b027227 */ /* 0x000fe200078e00ff */
[----:B0-----:R-:W-:-:S03]  /*1760*/  IABS R4, R0 ;  /* 0x0000000000047213 */ /* 0x001fc60000000000 */
[----:B------:R-:W-:Y:S01]  /*1770*/  @!P1 IMAD.MOV R17, RZ, RZ, -R17 ;  /* 0x000000ffff119224 */ /* 0x000fe200078e0a11 */
[----:B------:R-:W-:Y:S01]  /*1780*/  ISETP.GT.U32.AND P1, PT, R6, R9, PT ;  /* 0x000000090600720c */ /* 0x000fe20003f24070 */
[----:B------:R-:W-:Y:S02]  /*1790*/  IMAD.MOV R2, RZ, RZ, -R2 ;  /* 0x000000ffff027224 */ /* 0x000fe400078e0a02 */
[C---:B------:R-:W-:Y:S01]  /*17a0*/  IMAD.HI.U32 R14, R11.reuse, R13, RZ ;  /* 0x0000000d0b0e7227 */ /* 0x040fe200078e00ff */
[----:B------:R-:W-:Y:S03]  /*17b0*/  STL [R1+0xb8], R17 ;  /* 0x0000b81101007387 */ /* 0x000fe60000100800 */
[----:B------:R-:W-:-:S04]  /*17c0*/  IMAD.HI.U32 R15, R11, R4, RZ ;  /* 0x000000040b0f7227 */ /* 0x000fc800078e00ff */
[----:B------:R-:W-:Y:S01]  /*17d0*/  @!P0 IMAD.MOV R16, RZ, RZ, -R16 ;  /* 0x000000ffff108224 */ /* 0x000fe200078e0a10 */
[----:B------:R-:W-:Y:S01]  /*17e0*/  ISETP.GE.AND P0, PT, R12, RZ, PT ;  /* 0x000000ff0c00720c */ /* 0x000fe20003f06270 */
[----:B------:R-:W-:Y:S01]  /*17f0*/  IMAD R8, R6, R2, R8 ;  /* 0x0000000206087224 */ /* 0x000fe200078e0208 */
[----:B------:R-:W-:Y:S01]  /*1800*/  LOP3.LUT R2, R3, 0x198, RZ, 0xfc, !PT ;  /* 0x0000019803027812 */ /* 0x000fe200078efcff */
[----:B------:R-:W-:Y:S01]  /*1810*/  IMAD.MOV R14, RZ, RZ, -R14 ;  /* 0x000000ffff0e7224 */ /* 0x000fe200078e0a0e */
[----:B------:R0:W-:Y:S01]  /*1820*/  STL [R1+0xb4], R16 ;  /* 0x0000b41001007387 */ /* 0x0001e20000100800 */
[----:B------:R-:W-:Y:S02]  /*1830*/  IMAD.MOV R12, RZ, RZ, -R15 ;  /* 0x000000ffff0c7224 */ /* 0x000fe400078e0a0f */
[--C-:B------:R-:W-:Y:S01]  /*1840*/  @!P4 IMAD.IADD R10, R10, 0x1, -R6.reuse ;  /* 0x000000010a0ac824 */ /* 0x100fe200078e0a06 */
[----:B------:R-:W-:Y:S01]  /*1850*/  ISETP.GT.U32.AND P4, PT, R6, R8, PT ;  /* 0x000000080600720c */ /* 0x000fe20003f84070 */
[----:B------:R-:W-:-:S02]  /*1860*/  @!P2 IMAD.IADD R7, R7, 0x1, -R6 ;  /* 0x000000010707a824 */ /* 0x000fc400078e0a06 */
[C---:B------:R-:W-:Y:S02]  /*1870*/  IMAD R13, R6.reuse, R14, R13 ;  /* 0x0000000e060d7224 */ /* 0x040fe400078e020d */
[C---:B------:R-:W-:Y:S01]  /*1880*/  IMAD R4, R6.reuse, R12, R4 ;  /* 0x0000000c06047224 */ /* 0x040fe200078e0204 */
[C---:B------:R-:W-:Y:S01]  /*1890*/  ISETP.GT.U32.AND P2, PT, R6.reuse, R7, PT ;  /* 0x000000070600720c */ /* 0x040fe20003f44070 */
[----:B0-----:R-:W-:Y:S01]  /*18a0*/  IMAD.MOV.U32 R16, RZ, RZ, R10 ;  /* 0x000000ffff107224 */ /* 0x001fe200078e000a */
[----:B------:R-:W-:Y:S01]  /*18b0*/  IABS R12, R2 ;  /* 0x00000002000c7213 */ /* 0x000fe20000000000 */
[----:B------:R-:W-:Y:S01]  /*18c0*/  @!P1 IMAD.IADD R9, R9, 0x1, -R6 ;  /* 0x0000000109099824 */ /* 0x000fe200078e0a06 */
[C---:B------:R-:W-:Y:S01]  /*18d0*/  ISETP.GT.U32.AND P1, PT, R6.reuse, R13, PT ;  /* 0x0000000d0600720c */ /* 0x040fe20003f24070 */
[----:B------:R-:W-:Y:S01]  /*18e0*/  @!P6 IMAD.MOV R16, RZ, RZ, -R16 ;  /* 0x000000ffff10e224 */ /* 0x000fe200078e0a10 */
[----:B------:R-:W-:Y:S01]  /*18f0*/  ISETP.GT.U32.AND P6, PT, R6, R4, PT ;  /* 0x000000040600720c */ /* 0x000fe20003fc4070 */
[----:B------:R-:W-:-:S02]  /*1900*/  IMAD.MOV.U32 R17, RZ, RZ, R9 ;  /* 0x000000ffff117224 */ /* 0x000fc400078e0009 */
[----:B------:R-:W-:Y:S02]  /*1910*/  IMAD.MOV.U32 R9, RZ, RZ, R12 ;  /* 0x000000ffff097224 */ /* 0x000fe400078e000c */
[--C-:B------:R-:W-:Y:S02]  /*1920*/  @!P4 IMAD.IADD R8, R8, 0x1, -R6.reuse ;  /* 0x000000010808c824 */ /* 0x100fe400078e0a06 */
[----:B------:R-:W-:Y:S01]  /*1930*/  @!P3 IMAD.MOV R17, RZ, RZ, -R17 ;  /* 0x000000ffff11b224 */ /* 0x000fe200078e0a11 */
[----:B------:R-:W-:Y:S01]  /*1940*/  ISETP.GE.AND P3, PT, R5, RZ, PT ;  /* 0x000000ff0500720c */ /* 0x000fe20003f66270 */
[----:B------:R-:W-:Y:S01]  /*1950*/  IMAD.HI.U32 R10, R11, R9, RZ ;  /* 0x000000090b0a7227 */ /* 0x000fe200078e00ff */
[----:B------:R-:W-:Y:S02]  /*1960*/  LOP3.LUT R5, R3, 0x190, RZ, 0xfc, !PT ;  /* 0x0000019003057812 */ /* 0x000fe400078efcff */
[----:B------:R-:W-:Y:S01]  /*1970*/  ISETP.GT.U32.AND P4, PT, R6, R8, PT ;  /* 0x000000080600720c */ /* 0x000fe20003f84070 */
[--C-:B------:R-:W-:Y:S01]  /*1980*/  @!P2 IMAD.IADD R7, R7, 0x1, -R6.reuse ;  /* 0x000000010707a824 */ /* 0x100fe200078e0a06 */
[----:B------:R-:W-:Y:S01]  /*1990*/  ISETP.GE.AND P2, PT, R0, RZ, PT ;  /* 0x000000ff0000720c */ /* 0x000fe20003f46270 */
[----:B------:R-:W-:Y:S01]  /*19a0*/  @!P1 IMAD.IADD R13, R13, 0x1, -R6 ;  /* 0x000000010d0d9824 */ /* 0x000fe200078e0a06 */
[----:B------:R-:W-:Y:S01]  /*19b0*/  IABS R12, R5 ;  /* 0x00000005000c7213 */ /* 0x000fe20000000000 */
[----:B------:R-:W-:Y:S01]  /*19c0*/  IMAD.MOV R0, RZ, RZ, -R10 ;  /* 0x000000ffff007224 */ /* 0x000fe200078e0a0a */
[----:B------:R-:W-:Y:S01]  /*19d0*/  LOP3.LUT R10, R3, 0x188, RZ, 0xfc, !PT ;  /* 0x00000188030a7812 */ /* 0x000fe200078efcff */
[----:B------:R-:W-:Y:S01]  /*19e0*/  @!P6 IMAD.IADD R4, R4, 0x1, -R6 ;  /* 0x000000010404e824 */ /* 0x000fe200078e0a06 */
[C---:B------:R-:W-:Y:S01]  /*19f0*/  ISETP.GT.U32.AND P1, PT, R6.reuse, R13, PT ;  /* 0x0000000d0600720c */ /* 0x040fe20003f24070 */
[C---:B------:R-:W-:Y:S01]  /*1a00*/  IMAD R9, R6.reuse, R0, R9 ;  /* 0x0000000006097224 */ /* 0x040fe200078e0209 */
[----:B------:R-:W-:Y:S01]  /*1a10*/  IABS R0, R10 ;  /* 0x0000000a00007213 */ /* 0x000fe20000000000 */
[----:B------:R-:W-:Y:S01]  /*1a20*/  IMAD.MOV.U32 R15, RZ, RZ, R7 ;  /* 0x000000ffff0f7224 */ /* 0x000fe200078e0007 */
[C---:B------:R-:W-:Y:S01]  /*1a30*/  ISETP.GT.U32.AND P6, PT, R6.reuse, R4, PT ;  /* 0x000000040600720c */ /* 0x040fe20003fc4070 */
[----:B------:R-:W-:Y:S01]  /*1a40*/  IMAD.HI.U32 R14, R11, R12, RZ ;  /* 0x0000000c0b0e7227 */ /* 0x000fe200078e00ff */
[----:B------:R0:W-:Y:S03]  /*1a50*/  STL [R1+0xb0], R17 ;  /* 0x0000b01101007387 */ /* 0x0001e60000100800 */
[----:B------:R-:W-:Y:S01]  /*1a60*/  @!P5 IMAD.MOV R15, RZ, RZ, -R15 ;  /* 0x000000ffff0fd224 */ /* 0x000fe200078e0a0f */
[----:B------:R-:W-:Y:S01]  /*1a70*/  ISETP.GT.U32.AND P5, PT, R6, R9, PT ;  /* 0x000000090600720c */ /* 0x000fe20003fa4070 */
[----:B------:R-:W-:Y:S01]  /*1a80*/  IMAD.MOV R14, RZ, RZ, -R14 ;  /* 0x000000ffff0e7224 */ /* 0x000fe200078e0a0e */
[----:B------:R-:W-:Y:S01]  /*1a90*/  STL [R1+0xac], R16 ;  /* 0x0000ac1001007387 */ /* 0x000fe20000100800 */
[----:B------:R-:W-:Y:S01]  /*1aa0*/  @!P4 IMAD.IADD R8, R8, 0x1, -R6 ;  /* 0x000000010808c824 */ /* 0x000fe200078e0a06 */
[----:B------:R-:W-:Y:S01]  /*1ab0*/  ISETP.GE.AND P4, PT, R5, RZ, PT ;  /* 0x000000ff0500720c */ /* 0x000fe20003f86270 */
[----:B------:R-:W-:Y:S01]  /*1ac0*/  IMAD R5, R6, R14, R12 ;  /* 0x0000000e06057224 */ /* 0x000fe200078e020c */
[----:B------:R1:W-:Y:S01]  /*1ad0*/  STL [R1+0xa8], R15 ;  /* 0x0000a80f01007387 */ /* 0x0003e20000100800 */
[----:B------:R-:W-:Y:S01]  /*1ae0*/  IMAD.HI.U32 R7, R11, R0, RZ ;  /* 0x000000000b077227 */ /* 0x000fe200078e00ff */
[----:B0-----:R-:W-:-:S03]  /*1af0*/  LOP3.LUT R17, R3, 0xf8, RZ, 0xfc, !PT ;  /* 0x000000f803117812 */ /* 0x001fc600078efcff */
[--C-:B------:R-:W-:Y:S01]  /*1b00*/  @!P1 IMAD.IADD R13, R13, 0x1, -R6.reuse ;  /* 0x000000010d0d9824 */ /* 0x100fe200078e0a06 */
[----:B------:R-:W-:Y:S01]  /*1b10*/  ISETP.GE.AND P1, PT, R2, RZ, PT ;  /* 0x000000ff0200720c */ /* 0x000fe20003f26270 */
[--C-:B------:R-:W-:Y:S01]  /*1b20*/  @!P6 IMAD.IADD R4, R4, 0x1, -R6.reuse ;  /* 0x000000010404e824 */ /* 0x100fe200078e0a06 */
[C---:B------:R-:W-:Y:S01]  /*1b30*/  ISETP.GT.U32.AND P6, PT, R6.reuse, R5, PT ;  /* 0x000000050600720c */ /* 0x040fe20003fc4070 */
[----:B------:R-:W-:Y:S01]  /*1b40*/  IMAD.MOV R7, RZ, RZ, -R7 ;  /* 0x000000ffff077224 */ /* 0x000fe200078e0a07 */
[----:B------:R-:W-:Y:S01]  /*1b50*/  LOP3.LUT R2, R3, 0x180, RZ, 0xfc, !PT ;  /* 0x0000018003027812 */ /* 0x000fe200078efcff */
[----:B-1----:R-:W-:Y:S02]  /*1b60*/  IMAD.MOV.U32 R15, RZ, RZ, R13 ;  /* 0x000000ffff0f7224 */ /* 0x002fe400078e000d */
[----:B------:R-:W-:Y:S01]  /*1b70*/  @!P5 IMAD.IADD R9, R9, 0x1, -R6 ;  /* 0x000000010909d824 */ /* 0x000fe200078e0a06 */
[----:B------:R-:W-:Y:S01]  /*1b80*/  IABS R12, R2 ;  /* 0x00000002000c7213 */ /* 0x000fe20000000000 */
[----:B------:R-:W-:-:S02]  /*1b90*/  IMAD R0, R6, R7, R0 ;  /* 0x0000000706007224 */ /* 0x000fc400078e0200 */
[----:B------:R-:W-:Y:S01]  /*1ba0*/  IMAD.MOV.U32 R13, RZ, RZ, R4 ;  /* 0x000000ffff0d7224 */ /* 0x000fe200078e0004 */
[----:B------:R-:W-:Y:S01]  /*1bb0*/  ISETP.GT.U32.AND P5, PT, R6, R9, PT ;  /* 0x000000090600720c */ /* 0x000fe20003fa4070 */
[----:B------:R-:W-:Y:S01]  /*1bc0*/  @!P0 IMAD.MOV R15, RZ, RZ, -R15 ;  /* 0x000000ffff0f8224 */ /* 0x000fe200078e0a0f */
[----:B------:R-:W-:Y:S01]  /*1bd0*/  ISETP.GE.AND P0, PT, R10, RZ, PT ;  /* 0x000000ff0a00720c */ /* 0x000fe20003f06270 */
[----:B------:R-:W-:Y:S01]  /*1be0*/  @!P2 IMAD.MOV R13, RZ, RZ, -R13 ;  /* 0x000000ffff0da224 */ /* 0x000fe200078e0a0d */
[C---:B------:R-:W-:Y:S01]  /*1bf0*/  ISETP.GT.U32.AND P2, PT, R6.reuse, R0, PT ;  /* 0x000000000600720c */ /* 0x040fe20003f44070 */
[----:B------:R-:W-:Y:S01]  /*1c00*/  @!P6 IMAD.IADD R5, R5, 0x1, -R6 ;  /* 0x000000010505e824 */ /* 0x000fe200078e0a06 */
[----:B------:R-:W-:Y:S01]  /*1c10*/  STL [R1+0xa0], R15 ;  /* 0x0000a00f01007387 */ /* 0x000fe20000100800 */
[----:B------:R-:W-:Y:S01]  /*1c20*/  @!P3 IMAD.MOV R8, RZ, RZ, -R8 ;  /* 0x000000ffff08b224 */ /* 0x000fe200078e0a08 */
[----:B------:R-:W-:Y:S01]  /*1c30*/  LOP3.LUT R10, R3, 0x170, RZ, 0xfc, !PT ;  /* 0x00000170030a7812 */ /* 0x000fe200078efcff */
[----:B------:R-:W-:Y:S01]  /*1c40*/  IMAD.HI.U32 R4, R11, R12, RZ ;  /* 0x0000000c0b047227 */ /* 0x000fe200078e00ff */
[----:B------:R-:W-:-:S02]  /*1c50*/  ISETP.GT.U32.AND P6, PT, R6, R5, PT ;  /* 0x000000050600720c */ /* 0x000fc40003fc4070 */
[----:B------:R0:W-:Y:S01]  /*1c60*/  STL [R1+0x9c], R8 ;  /* 0x00009c0801007387 */ /* 0x0001e20000100800 */
[----:B------:R-:W-:Y:S01]  /*1c70*/  @!P5 IMAD.IADD R9, R9, 0x1, -R6 ;  /* 0x000000010909d824 */ /* 0x000fe200078e0a06 */
[----:B------:R-:W-:Y:S01]  /*1c80*/  IABS R7, R10 ;  /* 0x0000000a00077213 */ /* 0x000fe20000000000 */
[----:B------:R-:W-:Y:S01]  /*1c90*/  IMAD.MOV R4, RZ, RZ, -R4 ;  /* 0x000000ffff047224 */ /* 0x000fe200078e0a04 */
[----:B------:R1:W-:Y:S01]  /*1ca0*/  STL [R1+0x98], R13 ;  /* 0x0000980d01007387 */ /* 0x0003e20000100800 */
[----:B------:R-:W-:Y:S01]  /*1cb0*/  @!P2 IMAD.IADD R0, R0, 0x1, -R6 ;  /* 0x000000010000a824 */ /* 0x000fe200078e0a06 */
[----:B------:R-:W-:Y:S01]  /*1cc0*/  ISETP.GE.AND P3, PT, R2, RZ, PT ;  /* 0x000000ff0200720c */ /* 0x000fe20003f66270 */
[C---:B------:R-:W-:Y:S01]  /*1cd0*/  IMAD R12, R6.reuse, R4, R12 ;  /* 0x00000004060c7224 */ /* 0x040fe200078e020c */
[C---:B------:R-:W-:Y:S02]  /*1ce0*/  LOP3.LUT R2, R3.reuse, 0x168, RZ, 0xfc, !PT ;  /* 0x0000016803027812 */ /* 0x040fe400078efcff */
[----:B0-----:R-:W-:Y:S01]  /*1cf0*/  LOP3.LUT R8, R3, 0x178, RZ, 0xfc, !PT ;  /* 0x0000017803087812 */ /* 0x001fe200078efcff */
[----:B------:R-:W-:Y:S01]  /*1d00*/  @!P6 IMAD.IADD R5, R5, 0x1, -R6 ;  /* 0x000000010505e824 */ /* 0x000fe200078e0a06 */
[----:B------:R-:W-:Y:S01]  /*1d10*/  ISETP.GT.U32.AND P2, PT, R6, R0, PT ;  /* 0x000000000600720c */ /* 0x000fe20003f44070 */
[----:B-1----:R-:W-:Y:S01]  /*1d20*/  IMAD.MOV.U32 R13, RZ, RZ, R9 ;  /* 0x000000ffff0d7224 */ /* 0x002fe200078e0009 */
[----:B------:R-:W-:-:S02]  /*1d30*/  ISETP.GE.AND P5, PT, R8, RZ, PT ;  /* 0x000000ff0800720c */ /* 0x000fc40003fa6270 */
[----:B------:R-:W-:Y:S01]  /*1d40*/  IABS R8, R8 ;  /* 0x0000000800087213 */ /* 0x000fe20000000000 */
[----:B------:R-:W-:Y:S01]  /*1d50*/  @!P1 IMAD.MOV R13, RZ, RZ, -R13 ;  /* 0x000000ffff0d9224 */ /* 0x000fe200078e0a0d */
[----:B------:R-:W-:Y:S02]  /*1d60*/  ISETP.GT.U32.AND P6, PT, R6, R12, PT ;  /* 0x0000000c0600720c */ /* 0x000fe40003fc4070 */
[----:B------:R-:W-:Y:S01]  /*1d70*/  IABS R4, R2 ;  /* 0x0000000200047213 */ /* 0x000fe20000000000 */
[----:B------:R-:W-:Y:S01]  /*1d80*/  IMAD.HI.U32 R9, R11, R8, RZ ;  /* 0x000000080b097227 */ /* 0x000fe200078e00ff */
[----:B------:R0:W-:Y:S01]  /*1d90*/  STL [R1+0x94], R13 ;  /* 0x0000940d01007387 */ /* 0x0001e20000100800 */
[----:B------:R-:W-:Y:S02]  /*1da0*/  ISETP.GE.AND P1, PT, R10, RZ, PT ;  /* 0x000000ff0a00720c */ /* 0x000fe40003f26270 */
[----:B------:R-:W-:Y:S02]  /*1db0*/  IMAD.MOV R9, RZ, RZ, -R9 ;  /* 0x000000ffff097224 */ /* 0x000fe400078e0a09 */
[----:B------:R-:W-:-:S02]  /*1dc0*/  @!P2 IMAD.IADD R0, R0, 0x1, -R6 ;  /* 0x000000010000a824 */ /* 0x000fc400078e0a06 */
[C---:B------:R-:W-:Y:S02]  /*1dd0*/  IMAD R8, R6.reuse, R9, R8 ;  /* 0x0000000906087224 */ /* 0x040fe400078e0208 */
[----:B------:R-:W-:Y:S01]  /*1de0*/  IMAD.MOV.U32 R9, RZ, RZ, R0 ;  /* 0x000000ffff097224 */ /* 0x000fe200078e0000 */
[----:B------:R-:W-:Y:S01]  /*1df0*/  LOP3.LUT R0, R3, 0x160, RZ, 0xfc, !PT ;  /* 0x0000016003007812 */ /* 0x000fe200078efcff */
[----:B0-----:R-:W-:Y:S01]  /*1e00*/  IMAD.MOV.U32 R13, RZ, RZ, R5 ;  /* 0x000000ffff0d7224 */ /* 0x001fe200078e0005 */
[----:B------:R-:W-:Y:S01]  /*1e10*/  ISETP.GT.U32.AND P2, PT, R6, R8, PT ;  /* 0x000000080600720c */ /* 0x000fe20003f44070 */
[----:B------:R-:W-:Y:S01]  /*1e20*/  IMAD.HI.U32 R5, R11, R7, RZ ;  /* 0x000000070b057227 */ /* 0x000fe200078e00ff */
[----:B------:R-:W-:-:S03]  /*1e30*/  IABS R10, R0 ;  /* 0x00000000000a7213 */ /* 0x000fc60000000000 */
[----:B------:R-:W-:Y:S02]  /*1e40*/  IMAD.MOV R5, RZ, RZ, -R5 ;  /* 0x000000ffff057224 */ /* 0x000fe400078e0a05 */
[--C-:B------:R-:W-:Y:S02]  /*1e50*/  @!P6 IMAD.IADD R12, R12, 0x1, -R6.reuse ;  /* 0x000000010c0ce824 */ /* 0x100fe400078e0a06 */
[C---:B------:R-:W-:Y:S01]  /*1e60*/  IMAD R7, R6.reuse, R5, R7 ;  /* 0x0000000506077224 */ /* 0x040fe200078e0207 */
[----:B------:R-:W-:Y:S01]  /*1e70*/  LOP3.LUT R5, R3, 0x150, RZ, 0xfc, !PT ;  /* 0x0000015003057812 */ /* 0x000fe200078efcff */
[----:B------:R-:W-:Y:S01]  /*1e80*/  @!P0 IMAD.MOV R9, RZ, RZ, -R9 ;  /* 0x000000ffff098224 */ /* 0x000fe200078e0a09 */
[C---:B------:R-:W-:Y:S01]  /*1e90*/  ISETP.GT.U32.AND P6, PT, R6.reuse, R12, PT ;  /* 0x0000000c0600720c */ /* 0x040fe20003fc4070 */
[----:B------:R-:W-:Y:S01]  /*1ea0*/  @!P4 IMAD.MOV R13, RZ, RZ, -R13 ;  /* 0x000000ffff0dc224 */ /* 0x000fe200078e0a0d */
[----:B------:R-:W-:Y:S01]  /*1eb0*/  ISETP.GT.U32.AND P0, PT, R6, R7, PT ;  /* 0x000000070600720c */ /* 0x000fe20003f04070 */
[----:B------:R-:W-:Y:S01]  /*1ec0*/  @!P2 IMAD.IADD R8, R8, 0x1, -R6 ;  /* 0x000000010808a824 */ /* 0x000fe200078e0a06 */
[----:B------:R-:W-:Y:S01]  /*1ed0*/  ISETP.GE.AND P4, PT, R2, RZ, PT ;  /* 0x000000ff0200720c */ /* 0x000fe20003f86270 */
[----:B------:R-:W-:Y:S01]  /*1ee0*/  IMAD.HI.U32 R2, R11, R4, RZ ;  /* 0x000000040b027227 */ /* 0x000fe200078e00ff */
[----:B------:R-:W-:Y:S01]  /*1ef0*/  STL [R1+0x90], R13 ;  /* 0x0000900d01007387 */ /* 0x000fe20000100800 */
[----:B------:R-:W-:-:S02]  /*1f00*/  IABS R14, R5 ;  /* 0x00000005000e7213 */ /* 0x000fc40000000000 */
[----:B------:R-:W-:Y:S01]  /*1f10*/  IMAD.MOV R2, RZ, RZ, -R2 ;  /* 0x000000ffff027224 */ /* 0x000fe200078e0a02 */
[----:B------:R0:W-:Y:S01]  /*1f20*/  STL [R1+0x8c], R9 ;  /* 0x00008c0901007387 */ /* 0x0001e20000100800 */
[C---:B------:R-:W-:Y:S02]  /*1f30*/  ISETP.GT.U32.AND P2, PT, R6.reuse, R8, PT ;  /* 0x000000080600720c */ /* 0x040fe40003f44070 */
[----:B------:R-:W-:Y:S02]  /*1f40*/  IMAD R4, R6, R2, R4 ;  /* 0x0000000206047224 */ /* 0x000fe400078e0204 */
[--C-:B------:R-:W-:Y:S02]  /*1f50*/  @!P0 IMAD.IADD R7, R7, 0x1, -R6.reuse ;  /* 0x0000000107078824 */ /* 0x100fe400078e0a06 */
[----:B------:R-:W-:Y:S01]  /*1f60*/  @!P6 IMAD.IADD R12, R12, 0x1, -R6 ;  /* 0x000000010c0ce824 */ /* 0x000fe200078e0a06 */
[C---:B------:R-:W-:Y:S02]  /*1f70*/  ISETP.GT.U32.AND P6, PT, R6.reuse, R4, PT ;  /* 0x000000040600720c */ /* 0x040fe40003fc4070 */
[----:B0-----:R-:W-:Y:S01]  /*1f80*/  LOP3.LUT R9, R3, 0x158, RZ, 0xfc, !PT ;  /* 0x0000015803097812 */ /* 0x001fe200078efcff */
[----:B------:R-:W-:Y:S01]  /*1f90*/  IMAD.MOV.U32 R15, RZ, RZ, R12 ;  /* 0x000000ffff0f7224 */ /* 0x000fe200078e000c */
[----:B------:R-:W-:Y:S01]  /*1fa0*/  ISETP.GT.U32.AND P0, PT, R6, R7, PT ;  /* 0x000000070600720c */ /* 0x000fe20003f04070 */
[----:B------:R-:W-:Y:S01]  /*1fb0*/  IMAD.HI.U32 R12, R11, R10, RZ ;  /* 0x0000000a0b0c7227 */ /* 0x000fe200078e00ff */
[----:B------:R-:W-:-:S03]  /*1fc0*/  IABS R2, R9 ;  /* 0x0000000900027213 */ /* 0x000fc60000000000 */
[----:B------:R-:W-:Y:S02]  /*1fd0*/  IMAD.MOV R12, RZ, RZ, -R12 ;  /* 0x000000ffff0c7224 */ /* 0x000fe400078e0a0c */
[----:B------:R-:W-:-:S04]  /*1fe0*/  IMAD.HI.U32 R13, R11, R2, RZ ;  /* 0x000000020b0d7227 */ /* 0x000fc800078e00ff */
[----:B------:R-:W-:Y:S02]  /*1ff0*/  IMAD.MOV R13, RZ, RZ, -R13 ;  /* 0x000000ffff0d7224 */ /* 0x000fe400078e0a0d */
[----:B------:R-:W-:Y:S01]  /*2000*/  @!P2 IMAD.IADD R8, R8, 0x1, -R6 ;  /* 0x000000010808a824 */ /* 0x000fe200078e0a06 */
[----:B------:R-:W-:Y:S01]  /*2010*/  ISETP.GE.AND P2, PT, R9, RZ, PT ;  /* 0x000000ff0900720c */ /* 0x000fe20003f46270 */
[----:B------:R-:W-:Y:S02]  /*2020*/  IMAD R10, R6, R12, R10 ;  /* 0x0000000c060a7224 */ /* 0x000fe400078e020a */
[----:B------:R-:W-:Y:S01]  /*2030*/  @!P3 IMAD.MOV R15, RZ, RZ, -R15 ;  /* 0x000000ffff0fb224 */ /* 0x000fe200078e0a0f */
[----:B------:R-:W-:Y:S01]  /*2040*/  ISETP.GE.AND P3, PT, R0, RZ, PT ;  /* 0x000000ff0000720c */ /* 0x000fe20003f66270 */
[----:B------:R-:W-:Y:S02]  /*2050*/  @!P6 IMAD.IADD R4, R4, 0x1, -R6 ;  /* 0x000000010404e824 */ /* 0x000fe400078e0a06 */
[C---:B------:R-:W-:Y:S01]  /*2060*/  IMAD R2, R6.reuse, R13, R2 ;  /* 0x0000000d06027224 */ /* 0x040fe200078e0202 */
[----:B------:R0:W-:Y:S01]  /*2070*/  STL [R1+0x88], R15 ;  /* 0x0000880f01007387 */ /* 0x0001e20000100800 */
[----:B------:R-:W-:Y:S01]  /*2080*/  @!P0 IMAD.IADD R7, R7, 0x1, -R6 ;  /* 0x0000000107078824 */ /* 0x000fe200078e0a06 */
[C---:B------:R-:W-:Y:S01]  /*2090*/  ISETP.GT.U32.AND P0, PT, R6.reuse, R10, PT ;  /* 0x0000000a0600720c */ /* 0x040fe20003f04070 */
[----:B------:R-:W-:Y:S01]  /*20a0*/  IMAD.MOV.U32 R16, RZ, RZ, R8 ;  /* 0x000000ffff107224 */ /* 0x000fe200078e0008 */
[C---:B------:R-:W-:Y:S01]  /*20b0*/  ISETP.GT.U32.AND P6, PT, R6.reuse, R4, PT ;  /* 0x000000040600720c */ /* 0x040fe20003fc4070 */
[----:B------:R-:W-:Y:S01]  /*20c0*/  IMAD.MOV.U32 R0, RZ, RZ, R14 ;  /* 0x000000ffff007224 */ /* 0x000fe200078e000e */
[----:B------:R-:W-:Y:S01]  /*20d0*/  LOP3.LUT R8, R3, 0x148, RZ, 0xfc, !PT ;  /* 0x0000014803087812 */ /* 0x000fe200078efcff */
[----:B------:R-:W-:Y:S01]  /*20e0*/  @!P5 IMAD.MOV R16, RZ, RZ, -R16 ;  /* 0x000000ffff10d224 */ /* 0x000fe200078e0a10 */
[----:B------:R-:W-:Y:S01]  /*20f0*/  ISETP.GT.U32.AND P5, PT, R6, R2, PT ;  /* 0x000000020600720c */ /* 0x000fe20003fa4070 */
[----:B------:R-:W-:Y:S01]  /*2100*/  IMAD.HI.U32 R9, R11, R0, RZ ;  /* 0x000000000b097227 */ /* 0x000fe200078e00ff */
[----:B------:R-:W-:-:S02]  /*2110*/  IABS R12, R8 ;  /* 0x00000008000c7213 */ /* 0x000fc40000000000 */
[----:B------:R1:W-:Y:S01]  /*2120*/  STL [R1+0x84], R16 ;  /* 0x0000841001007387 */ /* 0x0003e20000100800 */
[----:B------:R-:W-:Y:S02]  /*2130*/  IMAD.MOV R9, RZ, RZ, -R9 ;  /* 0x000000ffff097224 */ /* 0x000fe400078e0a09 */
[----:B0-----:R-:W-:Y:S02]  /*2140*/  IMAD.MOV.U32 R15, RZ, RZ, R7 ;  /* 0x000000ffff0f7224 */ /* 0x001fe400078e0007 */
[----:B------:R-:W-:Y:S01]  /*2150*/  IMAD R0, R6, R9, R0 ;  /* 0x0000000906007224 */ /* 0x000fe200078e0200 */
[----:B------:R-:W-:Y:S01]  /*2160*/  LOP3.LUT R9, R3, 0x138, RZ, 0xfc, !PT ;  /* 0x0000013803097812 */ /* 0x000fe200078efcff */
[--C-:B------:R-:W-:Y:S01]  /*2170*/  @!P0 IMAD.IADD R10, R10, 0x1, -R6.reuse ;  /* 0x000000010a0a8824 */ /* 0x100fe200078e0a06 */
[----:B------:R-:W-:Y:S01]  /*2180*/  ISETP.GE.AND P0, PT, R8, RZ, PT ;  /* 0x000000ff0800720c */ /* 0x000fe20003f06270 */
[--C-:B------:R-:W-:Y:S01]  /*2190*/  @!P6 IMAD.IADD R4, R4, 0x1, -R6.reuse ;  /* 0x000000010404e824 */ /* 0x100fe200078e0a06 */
[----:B------:R-:W-:Y:S01]  /*21a0*/  ISETP.GT.U32.AND P6, PT, R6, R0, PT ;  /* 0x000000000600720c */ /* 0x000fe20003fc4070 */
[----:B------:R-:W-:Y:S01]  /*21b0*/  @!P1 IMAD.MOV R15, RZ, RZ, -R15 ;  /* 0x000000ffff0f9224 */ /* 0x000fe200078e0a0f */
[----:B------:R-:W-:Y:S01]  /*21c0*/  ISETP.GE.AND P1, PT, R5, RZ, PT ;  /* 0x000000ff0500720c */ /* 0x000fe20003f26270 */
[----:B------:R-:W-:Y:S01]  /*21d0*/  @!P5 IMAD.IADD R2, R2, 0x1, -R6 ;  /* 0x000000010202d824 */ /* 0x000fe200078e0a06 */
[----:B------:R-:W-:Y:S01]  /*21e0*/  ISETP.GT.U32.AND P5, PT, R6, R10, PT ;  /* 0x0000000a0600720c */ /* 0x000fe20003fa4070 */
[----:B------:R-:W-:Y:S01]  /*21f0*/  IMAD.HI.U32 R5, R11, R12, RZ ;  /* 0x0000000c0b057227 */ /* 0x000fe200078e00ff */
[----:B------:R-:W-:Y:S01]  /*2200*/  STL [R1+0x80], R15 ;  /* 0x0000800f01007387 */ /* 0x000fe20000100800 */
[----:B------:R-:W-:-:S02]  /*2210*/  IABS R21, R9 ;  /* 0x0000000900157213 */ /* 0x000fc40000000000 */
[----:B------:R-:W-:Y:S01]  /*2220*/  IMAD.MOV R5, RZ, RZ, -R5 ;  /* 0x000000ffff057224 */ /* 0x000fe200078e0a05 */
[C---:B-1----:R-:W-:Y:S01]  /*2230*/  LOP3.LUT R16, R3.reuse, 0x100, RZ, 0xfc, !PT ;  /* 0x0000010003107812 */ /* 0x042fe200078efcff */
[----:B------:R-:W-:Y:S01]  /*2240*/  IMAD.MOV.U32 R7, RZ, RZ, R4 ;  /* 0x000000ffff077224 */ /* 0x000fe200078e0004 */
[----:B------:R-:W-:Y:S01]  /*2250*/  LOP3.LUT R4, R3, 0x140, RZ, 0xfc, !PT ;  /* 0x0000014003047812 */ /* 0x000fe200078efcff */
[----:B------:R-:W-:Y:S02]  /*2260*/  IMAD R12, R6, R5, R12 ;  /* 0x00000005060c7224 */ /* 0x000fe400078e020c */
[--C-:B------:R-:W-:Y:S01]  /*2270*/  @!P6 IMAD.IADD R0, R0, 0x1, -R6.reuse ;  /* 0x000000010000e824 */ /* 0x100fe200078e0a06 */
[----:B------:R-:W-:Y:S01]  /*2280*/  IABS R8, R4 ;  /* 0x0000000400087213 */ /* 0x000fe20000000000 */
[----:B------:R-:W-:Y:S01]  /*2290*/  @!P5 IMAD.IADD R10, R10, 0x1, -R6 ;  /* 0x000000010a0ad824 */ /* 0x000fe200078e0a06 */
[C---:B------:R-:W-:Y:S01]  /*22a0*/  ISETP.GT.U32.AND P5, PT, R6.reuse, R12, PT ;  /* 0x0000000c0600720c */ /* 0x040fe20003fa4070 */
[----:B------:R-:W-:Y:S01]  /*22b0*/  @!P4 IMAD.MOV R7, RZ, RZ, -R7 ;  /* 0x000000ffff07c224 */ /* 0x000fe200078e0a07 */
[C---:B------:R-:W-:Y:S01]  /*22c0*/  ISETP.GT.U32.AND P6, PT, R6.reuse, R0, PT ;  /* 0x000000000600720c */ /* 0x040fe20003fc4070 */
[----:B------:R-:W-:Y:S01]  /*22d0*/  IMAD.HI.U32 R13, R11, R8, RZ ;  /* 0x000000080b0d7227 */ /* 0x000fe200078e00ff */
[----:B------:R-:W-:-:S02]  /*22e0*/  ISETP.GT.U32.AND P4, PT, R6, R2, PT ;  /* 0x000000020600720c */ /* 0x000fc40003f84070 */
[----:B------:R0:W-:Y:S01]  /*22f0*/  STL [R1+0x7c], R7 ;  /* 0x00007c0701007387 */ /* 0x0001e20000100800 */
[----:B------:R-:W-:Y:S02]  /*2300*/  IMAD.MOV.U32 R14, RZ, RZ, R10 ;  /* 0x000000ffff0e7224 */ /* 0x000fe400078e000a */
[----:B------:R-:W-:-:S04]  /*2310*/  IMAD.HI.U32 R5, R11, R21, RZ ;  /* 0x000000150b057227 */ /* 0x000fc800078e00ff */
[--C-:B------:R-:W-:Y:S02]  /*2320*/  @!P5 IMAD.IADD R12, R12, 0x1, -R6.reuse ;  /* 0x000000010c0cd824 */ /* 0x100fe400078e0a06 */
[----:B------:R-:W-:Y:S01]  /*2330*/  @!P6 IMAD.IADD R0, R0, 0x1, -R6 ;  /* 0x000000010000e824 */ /* 0x000fe200078e0a06 */
[----:B0-----:R-:W-:Y:S01]  /*2340*/  LOP3.LUT R7, R3, 0x130, RZ, 0xfc, !PT ;  /* 0x0000013003077812 */ /* 0x001fe200078efcff */
[----:B------:R-:W-:Y:S01]  /*2350*/  @!P3 IMAD.MOV R14, RZ, RZ, -R14 ;  /* 0x000000ffff0eb224 */ /* 0x000fe200078e0a0e */
[----:B------:R-:W-:Y:S01]  /*2360*/  ISETP.GE.AND P6, PT, R9, RZ, PT ;  /* 0x000000ff0900720c */ /* 0x000fe20003fc6270 */
[----:B------:R-:W-:Y:S01]  /*2370*/  IMAD.MOV R9, RZ, RZ, -R13 ;  /* 0x000000ffff097224 */ /* 0x000fe200078e0a0d */
[----:B------:R-:W-:Y:S01]  /*2380*/  ISETP.GT.U32.AND P5, PT, R6, R12, PT ;  /* 0x0000000c0600720c */ /* 0x000fe20003fa4070 */
[----:B------:R-:W-:Y:S01]  /*2390*/  @!P4 IMAD.IADD R2, R2, 0x1, -R6 ;  /* 0x000000010202c824 */ /* 0x000fe200078e0a06 */
[----:B------:R-:W-:Y:S01]  /*23a0*/  IABS R20, R7 ;  /* 0x0000000700147213 */ /* 0x000fe20000000000 */
[----:B------:R-:W-:Y:S01]  /*23b0*/  IMAD.MOV R5, RZ, RZ, -R5 ;  /* 0x000000ffff057224 */ /* 0x000fe200078e0a05 */
[----:B------:R-:W-:Y:S01]  /*23c0*/  ISETP.GE.AND P3, PT, R7, RZ, PT ;  /* 0x000000ff0700720c */ /* 0x000fe20003f66270 */
[----:B------:R-:W-:Y:S01]  /*23d0*/  IMAD R7, R6, R9, R8 ;  /* 0x0000000906077224 */ /* 0x000fe200078e0208 */
[----:B------:R-:W-:Y:S01]  /*23e0*/  ISETP.GE.AND P4, PT, R4, RZ, PT ;  /* 0x000000ff0400720c */ /* 0x000fe20003f86270 */
[----:B------:R-:W-:Y:S01]  /*23f0*/  @!P2 IMAD.MOV R2, RZ, RZ, -R2 ;  /* 0x000000ffff02a224 */ /* 0x000fe200078e0a02 */
[----:B------:R-:W-:Y:S01]  /*2400*/  LOP3.LUT R9, R3, 0x120, RZ, 0xfc, !PT ;  /* 0x0000012003097812 */ /* 0x000fe200078efcff */
[----:B------:R-:W-:Y:S01]  /*2410*/  IMAD.HI.U32 R4, R11, R20, RZ ;  /* 0x000000140b047227 */ /* 0x000fe200078e00ff */
[C---:B------:R-:W-:Y:S01]  /*2420*/  ISETP.GT.U32.AND P2, PT, R6.reuse, R7, PT ;  /* 0x000000070600720c */ /* 0x040fe20003f44070 */
[----:B------:R0:W-:Y:S01]  /*2430*/  STL [R1+0x78], R14 ;  /* 0x0000780e01007387 */ /* 0x0001e20000100800 */
[----:B------:R-:W-:Y:S01]  /*2440*/  IABS R18, R9 ;  /* 0x0000000900127213 */ /* 0x000fe20000000000 */
[----:B------:R-:W-:Y:S01]  /*2450*/  IMAD R21, R6, R5, R21 ;  /* 0x0000000506157224 */ /* 0x000fe200078e0215 */
[C---:B------:R-:W-:Y:S01]  /*2460*/  LOP3.LUT R5, R3.reuse, 0x110, RZ, 0xfc, !PT ;  /* 0x0000011003057812 */ /* 0x040fe200078efcff */
[----:B------:R-:W-:Y:S01]  /*2470*/  IMAD.MOV R4, RZ, RZ, -R4 ;  /* 0x000000ffff047224 */ /* 0x000fe200078e0a04 */
[----:B------:R1:W-:Y:S01]  /*2480*/  STL [R1+0x68], R2 ;  /* 0x0000680201007387 */ /* 0x0003e20000100800 */
[----:B------:R-:W-:Y:S01]  /*2490*/  @!P5 IMAD.IADD R12, R12, 0x1, -R6 ;  /* 0x000000010c0cd824 */ /* 0x000fe200078e0a06 */
[C---:B------:R-:W-:Y:S01]  /*24a0*/  ISETP.GT.U32.AND P5, PT, R6.reuse, R21, PT ;  /* 0x000000150600720c */ /* 0x040fe20003fa4070 */
[C---:B------:R-:W-:Y:S01]  /*24b0*/  IMAD R20, R6.reuse, R4, R20 ;  /* 0x0000000406147224 */ /* 0x040fe200078e0214 */
[----:B------:R-:W-:Y:S01]  /*24c0*/  LOP3.LUT R4, R3, 0x118, RZ, 0xfc, !PT ;  /* 0x0000011803047812 */ /* 0x000fe200078efcff */
[----:B------:R-:W-:Y:S01]  /*24d0*/  IMAD.MOV.U32 R15, RZ, RZ, R12 ;  /* 0x000000ffff0f7224 */ /* 0x000fe200078e000c */
[----:B------:R-:W-:Y:S01]  /*24e0*/  IABS R13, R5 ;  /* 0x00000005000d7213 */ /* 0x000fe20000000000 */
[----:B------:R-:W-:Y:S01]  /*24f0*/  @!P2 IMAD.IADD R7, R7, 0x1, -R6 ;  /* 0x000000010707a824 */ /* 0x000fe200078e0a06 */
[----:B0-----:R-:W-:Y:S01]  /*2500*/  IABS R14, R4 ;  /* 0x00000004000e7213 */ /* 0x001fe20000000000 */
[----:B------:R-:W-:Y:S01]  /*2510*/  @!P0 IMAD.MOV R15, RZ, RZ, -R15 ;  /* 0x000000ffff0f8224 */ /* 0x000fe200078e0a0f */
[C---:B------:R-:W-:Y:S01]  /*2520*/  ISETP.GT.U32.AND P0, PT, R6.reuse, R20, PT ;  /* 0x000000140600720c */ /* 0x040fe20003f04070 */
[----:B------:R-:W-:Y:S01]  /*2530*/  IMAD.HI.U32 R8, R11, R18, RZ ;  /* 0x000000120b087227 */ /* 0x000fe200078e00ff */
[----:B------:R-:W-:-:S03]  /*2540*/  ISETP.GT.U32.AND P2, PT, R6, R7, PT ;  /* 0x000000070600720c */ /* 0x000fc60003f44070 */
[----:B------:R-:W-:Y:S02]  /*2550*/  IMAD.MOV R8, RZ, RZ, -R8 ;  /* 0x000000ffff087224 */ /* 0x000fe400078e0a08 */
[----:B------:R-:W-:Y:S01]  /*2560*/  @!P1 IMAD.MOV R0, RZ, RZ, -R0 ;  /* 0x000000ffff009224 */ /* 0x000fe200078e0a00 */
[----:B------:R-:W-:Y:S01]  /*2570*/  ISETP.GE.AND P1, PT, R19, RZ, PT ;  /* 0x000000ff1300720c */ /* 0x000fe20003f26270 */
[----:B------:R-:W-:Y:S01]  /*2580*/  @!P5 IMAD.IADD R21, R21, 0x1, -R6 ;  /* 0x000000011515d824 */ /* 0x000fe200078e0a06 */
[----:B------:R-:W-:Y:S01]  /*2590*/  IABS R19, R19 ;  /* 0x0000001300137213 */ /* 0x000fe20000000000 */
[----:B------:R-:W-:Y:S01]  /*25a0*/  IMAD R18, R6, R8, R18 ;  /* 0x0000000806127224 */ /* 0x000fe200078e0212 */
[----:B------:R-:W-:Y:S01]  /*25b0*/  STL [R1+0x60], R0 ;  /* 0x0000600001007387 */ /* 0x000fe20000100800 */
[----:B------:R-:W-:Y:S01]  /*25c0*/  @!P0 IMAD.IADD R20, R20, 0x1, -R6 ;  /* 0x0000000114148824 */ /* 0x000fe200078e0a06 */
[C---:B------:R-:W-:Y:S01]  /*25d0*/  ISETP.GT.U32.AND P5, PT, R6.reuse, R21, PT ;  /* 0x000000150600720c */ /* 0x040fe20003fa4070 */
[----:B------:R-:W-:Y:S01]  /*25e0*/  IMAD.HI.U32 R10, R11, R19, RZ ;  /* 0x000000130b0a7227 */ /* 0x000fe200078e00ff */
[----:B------:R-:W-:Y:S01]  /*25f0*/  ISETP.GT.U32.AND P0, PT, R6, R18, PT ;  /* 0x000000120600720c */ /* 0x000fe20003f04070 */
[----:B------:R0:W-:Y:S01]  /*2600*/  STL [R1+0x54], R15 ;  /* 0x0000540f01007387 */ /* 0x0001e20000100800 */
[----:B------:R-:W-:Y:S01]  /*2610*/  LOP3.LUT R8, R3, 0xf0, RZ, 0xfc, !PT ;  /* 0x000000f003087812 */ /* 0x000fe200078efcff */
[----:B------:R-:W-:-:S02]  /*2620*/  IMAD.MOV R10, RZ, RZ, -R10 ;  /* 0x000000ffff0a7224 */ /* 0x000fc400078e0a0a */
[----:B-1----:R-:W-:-:S04]  /*2630*/  IMAD.HI.U32 R2, R11, R14, RZ ;  /* 0x0000000e0b027227 */ /* 0x002fc800078e00ff */
[----:B------:R-:W-:Y:S01]  /*2640*/  @!P2 IMAD.IADD R7, R7, 0x1, -R6 ;  /* 0x000000010707a824 */ /* 0x000fe200078e0a06 */
[----:B------:R-:W-:Y:S01]  /*2650*/  ISETP.GE.AND P2, PT, R9, RZ, PT ;  /* 0x000000ff0900720c */ /* 0x000fe20003f46270 */
[C---:B------:R-:W-:Y:S01]  /*2660*/  IMAD R19, R6.reuse, R10, R19 ;  /* 0x0000000a06137224 */ /* 0x040fe200078e0213 */
[----:B0-----:R-:W-:Y:S01]  /*2670*/  LOP3.LUT R15, R3, 0x108, RZ, 0xfc, !PT ;  /* 0x00000108030f7812 */ /* 0x001fe200078efcff */
[----:B------:R-:W-:Y:S01]  /*2680*/  IMAD.MOV R2, RZ, RZ, -R2 ;  /* 0x000000ffff027224 */ /* 0x000fe200078e0a02 */
[----:B------:R-:W-:Y:S01]  /*2690*/  IABS R10, R16 ;  /* 0x00000010000a7213 */ /* 0x000fe20000000000 */
[----:B------:R-:W-:Y:S01]  /*26a0*/  IMAD.MOV.U32 R22, RZ, RZ, R7 ;  /* 0x000000ffff167224 */ /* 0x000fe200078e0007 */
[----:B------:R-:W-:Y:S01]  /*26b0*/  IABS R12, R15 ;  /* 0x0000000f000c7213 */ /* 0x000fe20000000000 */
[----:B------:R-:W-:Y:S01]  /*26c0*/  @!P5 IMAD.IADD R21, R21, 0x1, -R6 ;  /* 0x000000011515d824 */ /* 0x000fe200078e0a06 */
[C---:B------:R-:W-:Y:S01]  /*26d0*/  ISETP.GT.U32.AND P5, PT, R6.reuse, R19, PT ;  /* 0x000000130600720c */ /* 0x040fe20003fa4070 */
[C---:B------:R-:W-:Y:S01]  /*26e0*/  IMAD R14, R6.reuse, R2, R14 ;  /* 0x00000002060e7224 */ /* 0x040fe200078e020e */
[----:B------:R-:W-:Y:S01]  /*26f0*/  IABS R2, R8 ;  /* 0x0000000800027213 */ /* 0x000fe20000000000 */
[----:B------:R-:W-:Y:S01]  /*2700*/  @!P4 IMAD.MOV R22, RZ, RZ, -R22 ;  /* 0x000000ffff16c224 */ /* 0x000fe200078e0a16 */
[----:B------:R-:W-:Y:S01]  /*2710*/  ISETP.GT.U32.AND P4, PT, R6, R20, PT ;  /* 0x000000140600720c */ /* 0x000fe20003f84070 */
[----:B------:R-:W-:-:S02]  /*2720*/  @!P0 IMAD.IADD R18, R18, 0x1, -R6 ;  /* 0x0000000112128824 */ /* 0x000fc400078e0a06 */
[C---:B------:R-:W-:Y:S01]  /*2730*/  IMAD.HI.U32 R0, R11.reuse, R13, RZ ;  /* 0x0000000d0b007227 */ /* 0x040fe200078e00ff */
[----:B------:R0:W-:Y:S02]  /*2740*/  STL [R1+0x50], R22 ;  /* 0x0000501601007387 */ /* 0x0001e40000100800 */
[C---:B------:R-:W-:Y:S01]  /*2750*/  ISETP.GT.U32.AND P0, PT, R6.reuse, R18, PT ;  /* 0x000000120600720c */ /* 0x040fe20003f04070 */
[----:B------:R-:W-:Y:S01]  /*2760*/  @!P6 IMAD.MOV R21, RZ, RZ, -R21 ;  /* 0x000000ffff15e224 */ /* 0x000fe200078e0a15 */
[----:B------:R-:W-:Y:S01]  /*2770*/  ISETP.GT.U32.AND P6, PT, R6, R14, PT ;  /* 0x0000000e0600720c */ /* 0x000fe20003fc4070 */
[----:B------:R-:W-:Y:S02]  /*2780*/  IMAD.MOV R0, RZ, RZ, -R0 ;  /* 0x000000ffff007224 */ /* 0x000fe400078e0a00 */
[C---:B------:R-:W-:Y:S01]  /*2790*/  IMAD.HI.U32 R7, R11.reuse, R10, RZ ;  /* 0x0000000a0b077227 */ /* 0x040fe200078e00ff */
[----:B------:R1:W-:Y:S03]  /*27a0*/  STL [R1+0x4c], R21 ;  /* 0x00004c1501007387 */ /* 0x0003e60000100800 */
[----:B------:R-:W-:-:S04]  /*27b0*/  IMAD.HI.U32 R9, R11, R12, RZ ;  /* 0x0000000c0b097227 */ /* 0x000fc800078e00ff */
[----:B------:R-:W-:Y:S01]  /*27c0*/  IMAD R13, R6, R0, R13 ;  /* 0x00000000060d7224 */ /* 0x000fe200078e020d */
[----:B------:R-:W-:Y:S01]  /*27d0*/  IABS R0, R17 ;  /* 0x0000001100007213 */ /* 0x000fe20000000000 */
[----:B------:R-:W-:Y:S02]  /*27e0*/  IMAD.MOV R7, RZ, RZ, -R7 ;  /* 0x000000ffff077224 */ /* 0x000fe400078e0a07 */
[----:B------:R-:W-:Y:S02]  /*27f0*/  IMAD.MOV R9, RZ, RZ, -R9 ;  /* 0x000000ffff097224 */ /* 0x000fe400078e0a09 */
[--C-:B------:R-:W-:Y:S02]  /*2800*/  @!P5 IMAD.IADD R19, R19, 0x1, -R6.reuse ;  /* 0x000000011313d824 */ /* 0x100fe400078e0a06 */
[----:B------:R-:W-:Y:S01]  /*2810*/  @!P4 IMAD.IADD R20, R20, 0x1, -R6 ;  /* 0x000000011414c824 */ /* 0x000fe200078e0a06 */
[C---:B------:R-:W-:Y:S01]  /*2820*/  ISETP.GT.U32.AND P4, PT, R6.reuse, R13, PT ;  /* 0x0000000d0600720c */ /* 0x040fe20003f84070 */
[C---:B------:R-:W-:Y:S01]  /*2830*/  IMAD R10, R6.reuse, R7, R10 ;  /* 0x00000007060a7224 */ /* 0x040fe200078e020a */
[C---:B------:R-:W-:Y:S01]  /*2840*/  ISETP.GT.U32.AND P5, PT, R6.reuse, R19, PT ;  /* 0x000000130600720c */ /* 0x040fe20003fa4070 */
[----:B------:R-:W-:Y:S01]  /*2850*/  IMAD R12, R6, R9, R12 ;  /* 0x00000009060c7224 */ /* 0x000fe200078e020c */
[----:B------:R-:W-:Y:S01]  /*2860*/  LOP3.LUT R7, R3, 0xe0, RZ, 0xfc, !PT ;  /* 0x000000e003077812 */ /* 0x000fe200078efcff */
[--C-:B------:R-:W-:Y:S01]  /*2870*/  @!P6 IMAD.IADD R14, R14, 0x1, -R6.reuse ;  /* 0x000000010e0ee824 */ /* 0x100fe200078e0a06 */
[----:B------:R-:W-:Y:S01]  /*2880*/  ISETP.GT.U32.AND P6, PT, R6, R10, PT ;  /* 0x0000000a0600720c */ /* 0x000fe20003fc4070 */
[----:B------:R-:W-:Y:S01]  /*2890*/  @!P0 IMAD.IADD R18, R18, 0x1, -R6 ;  /* 0x0000000112128824 */ /* 0x000fe200078e0a06 */
[----:B------:R-:W-:Y:S01]  /*28a0*/  ISETP.GT.U32.AND P0, PT, R6, R12, PT ;  /* 0x0000000c0600720c */ /* 0x000fe20003f04070 */
[----:B------:R-:W-:-:S04]  /*28b0*/  IMAD.HI.U32 R9, R11, R0, RZ ;  /* 0x000000000b097227 */ /* 0x000fc800078e00ff */
[--C-:B------:R-:W-:Y:S01]  /*28c0*/  @!P4 IMAD.IADD R13, R13, 0x1, -R6.reuse ;  /* 0x000000010d0dc824 */ /* 0x100fe200078e0a06 */
[----:B------:R-:W-:Y:S01]  /*28d0*/  ISETP.GE.AND P4, PT, R5, RZ, PT ;  /* 0x000000ff0500720c */ /* 0x000fe20003f86270 */
[----:B------:R-:W-:Y:S01]  /*28e0*/  IMAD.MOV R9, RZ, RZ, -R9 ;  /* 0x000000ffff097224 */ /* 0x000fe200078e0a09 */
[----:B------:R-:W-:Y:S01]  /*28f0*/  LOP3.LUT R5, R3, 0xe8, RZ, 0xfc, !PT ;  /* 0x000000e803057812 */ /* 0x000fe200078efcff */
[--C-:B------:R-:W-:Y:S01]  /*2900*/  @!P5 IMAD.IADD R19, R19, 0x1, -R6.reuse ;  /* 0x000000011313d824 */ /* 0x100fe200078e0a06 */
[----:B------:R-:W-:Y:S01]  /*2910*/  ISETP.GE.AND P5, PT, R4, RZ, PT ;  /* 0x000000ff0400720c */ /* 0x000fe20003fa6270 */
[----:B------:R-:W-:Y:S01]  /*2920*/  @!P6 IMAD.IADD R10, R10, 0x1, -R6 ;  /* 0x000000010a0ae824 */ /* 0x000fe200078e0a06 */
[C---:B------:R-:W-:Y:S01]  /*2930*/  ISETP.GT.U32.AND P6, PT, R6.reuse, R13, PT ;  /* 0x0000000d0600720c */ /* 0x040fe20003fc4070 */
[----:B------:R-:W-:Y:S01]  /*2940*/  IMAD R0, R6, R9, R0 ;  /* 0x0000000906007224 */ /* 0x000fe200078e0200 */
[----:B------:R-:W-:Y:S01]  /*2950*/  IABS R9, R5 ;  /* 0x0000000500097213 */ /* 0x000fe20000000000 */
[----:B------:R-:W-:Y:S01]  /*2960*/  @!P0 IMAD.IADD R12, R12, 0x1, -R6 ;  /* 0x000000010c0c8824 */ /* 0x000fe200078e0a06 */
[----:B------:R-:W-:Y:S01]  /*2970*/  ISETP.GT.U32.AND P0, PT, R6, R14, PT ;  /* 0x0000000e0600720c */ /* 0x000fe20003f04070 */
[----:B------:R-:W-:-:S04]  /*2980*/  IMAD.HI.U32 R4, R11, R2, RZ ;  /* 0x000000020b047227 */ /* 0x000fc800078e00ff */
[----:B0-----:R-:W-:Y:S02]  /*2990*/  IMAD.MOV.U32 R22, RZ, RZ, R20 ;  /* 0x000000ffff167224 */ /* 0x001fe400078e0014 */
[----:B-1----:R-:W-:Y:S02]  /*29a0*/  IMAD.MOV.U32 R21, RZ, RZ, R19 ;  /* 0x000000ffff157224 */ /* 0x002fe400078e0013 */
[----:B------:R-:W-:Y:S01]  /*29b0*/  @!P2 IMAD.MOV R18, RZ, RZ, -R18 ;  /* 0x000000ffff12a224 */ /* 0x000fe200078e0a12 */
[C---:B------:R-:W-:Y:S01]  /*29c0*/  ISETP.GT.U32.AND P2, PT, R6.reuse, R0, PT ;  /* 0x000000000600720c */ /* 0x040fe20003f44070 */
[----:B------:R-:W-:Y:S02]  /*29d0*/  IMAD.MOV R4, RZ, RZ, -R4 ;  /* 0x000000ffff047224 */ /* 0x000fe400078e0a04 */
[----:B------:R-:W-:Y:S01]  /*29e0*/  @!P3 IMAD.MOV R22, RZ, RZ, -R22 ;  /* 0x000000ffff16b224 */ /* 0x000fe200078e0a16 */
[C---:B------:R-:W-:Y:S01]  /*29f0*/  ISETP.GT.U32.AND P3, PT, R6.reuse, R10, PT ;  /* 0x0000000a0600720c */ /* 0x040fe20003f64070 */
[----:B------:R-:W-:Y:S01]  /*2a00*/  @!P1 IMAD.MOV R21, RZ, RZ, -R21 ;  /* 0x000000ffff159224 */ /* 0x000fe200078e0a15 */
[C---:B------:R-:W-:Y:S01]  /*2a10*/  ISETP.GT.U32.AND P1, PT, R6.reuse, R12, PT ;  /* 0x0000000c0600720c */ /* 0x040fe20003f24070 */
[----:B------:R-:W-:Y:S01]  /*2a20*/  IMAD R2, R6, R4, R2 ;  /* 0x0000000406027224 */ /* 0x000fe200078e0202 */
[----:B------:R-:W-:Y:S01]  /*2a30*/  STL [R1+0x48], R22 ;  /* 0x0000481601007387 */ /* 0x000fe20000100800 */
[--C-:B------:R-:W-:Y:S01]  /*2a40*/  @!P6 IMAD.IADD R13, R13, 0x1, -R6.reuse ;  /* 0x000000010d0de824 */ /* 0x100fe200078e0a06 */
[----:B------:R-:W-:Y:S01]  /*2a50*/  IABS R4, R7 ;  /* 0x0000000700047213 */ /* 0x000fe20000000000 */
[--C-:B------:R-:W-:Y:S01]  /*2a60*/  @!P0 IMAD.IADD R14, R14, 0x1, -R6.reuse ;  /* 0x000000010e0e8824 */ /* 0x100fe200078e0a06 */
[----:B------:R-:W-:Y:S01]  /*2a70*/  STL [R1+0x44], R21 ;  /* 0x0000441501007387 */ /* 0x000fe20000100800 */
[----:B------:R-:W-:Y:S01]  /*2a80*/  ISETP.GT.U32.AND P6, PT, R6, R2, PT ;  /* 0x000000020600720c */ /* 0x000fe20003fc4070 */
[----:B------:R-:W-:Y:S01]  /*2a90*/  @!P2 IMAD.IADD R0, R0, 0x1, -R6 ;  /* 0x000000010000a824 */ /* 0x000fe200078e0a06 */
[----:B------:R-:W-:Y:S01]  /*2aa0*/  ISETP.GE.AND P0, PT, R15, RZ, PT ;  /* 0x000000ff0f00720c */ /* 0x000fe20003f06270 */
[----:B------:R0:W-:Y:S01]  /*2ab0*/  STL [R1+0x40], R18 ;  /* 0x0000401201007387 */ /* 0x0001e20000100800 */
[----:B------:R-:W-:Y:S01]  /*2ac0*/  IMAD.MOV.U32 R20, RZ, RZ, R14 ;  /* 0x000000ffff147224 */ /* 0x000fe200078e000e */
[----:B------:R-:W-:Y:S01]  /*2ad0*/  ISETP.GE.AND P2, PT, R8, RZ, PT ;  /* 0x000000ff0800720c */ /* 0x000fe20003f46270 */
[----:B------:R-:W-:Y:S01]  /*2ae0*/  @!P1 IMAD.IADD R12, R12, 0x1, -R6 ;  /* 0x000000010c0c9824 */ /* 0x000fe200078e0a06 */
[----:B------:R-:W-:Y:S01]  /*2af0*/  ISETP.GE.AND P1, PT, R16, RZ, PT ;  /* 0x000000ff1000720c */ /* 0x000fe20003f26270 */
[----:B------:R-:W-:Y:S01]  /*2b00*/  IMAD.MOV.U32 R19, RZ, RZ, R13 ;  /* 0x000000ffff137224 */ /* 0x000fe200078e000d */
[----:B------:R-:W-:Y:S01]  /*2b10*/  LOP3.LUT R8, R3, 0xd8, RZ, 0xfc, !PT ;  /* 0x000000d803087812 */ /* 0x000fe200078efcff */
[----:B------:R-:W-:Y:S01]  /*2b20*/  @!P5 IMAD.MOV R20, RZ, RZ, -R20 ;  /* 0x000000ffff14d224 */ /* 0x000fe200078e0a14 */
[----:B------:R-:W-:Y:S01]  /*2b30*/  ISETP.GT.U32.AND P5, PT, R6, R0, PT ;  /* 0x000000000600720c */ /* 0x000fe20003fa4070 */
[----:B------:R-:W-:Y:S01]  /*2b40*/  @!P3 IMAD.IADD R10, R10, 0x1, -R6 ;  /* 0x000000010a0ab824 */ /* 0x000fe200078e0a06 */
[----:B------:R-:W-:Y:S01]  /*2b50*/  ISETP.GE.AND P3, PT, R17, RZ, PT ;  /* 0x000000ff1100720c */ /* 0x000fe20003f66270 */
[----:B0-----:R-:W-:Y:S01]  /*2b60*/  IMAD.HI.U32 R18, R11, R9, RZ ;  /* 0x000000090b127227 */ /* 0x001fe200078e00ff */
[----:B------:R0:W-:Y:S01]  /*2b70*/  STL [R1+0x30], R20 ;  /* 0x0000301401007387 */ /* 0x0001e20000100800 */
[----:B------:R-:W-:-:S02]  /*2b80*/  IABS R21, R29 ;  /* 0x0000001d00157213 */ /* 0x000fc40000000000 */
[----:B------:R-:W-:Y:S02]  /*2b90*/  IMAD.MOV R18, RZ, RZ, -R18 ;  /* 0x000000ffff127224 */ /* 0x000fe400078e0a12 */
[----:B------:R-:W-:Y:S02]  /*2ba0*/  @!P4 IMAD.MOV R19, RZ, RZ, -R19 ;  /* 0x000000ffff13c224 */ /* 0x000fe400078e0a13 */
[----:B------:R-:W-:Y:S02]  /*2bb0*/  IMAD R9, R6, R18, R9 ;  /* 0x0000001206097224 */ /* 0x000fe400078e0209 */
[----:B------:R-:W-:Y:S01]  /*2bc0*/  @!P6 IMAD.IADD R2, R2, 0x1, -R6 ;  /* 0x000000010202e824 */ /* 0x000fe200078e0a06 */
[----:B------:R-:W-:Y:S01]  /*2bd0*/  STL [R1+0x2c], R19 ;  /* 0x00002c1301007387 */ /* 0x000fe20000100800 */
[----:B------:R-:W-:Y:S01]  /*2be0*/  IMAD.HI.U32 R15, R11, R4, RZ ;  /* 0x000000040b0f7227 */ /* 0x000fe200078e00ff */
[C---:B------:R-:W-:Y:S02]  /*2bf0*/  ISETP.GT.U32.AND P4, PT, R6.reuse, R9, PT ;  /* 0x000000090600720c */ /* 0x040fe40003f84070 */
[----:B------:R-:W-:Y:S01]  /*2c00*/  ISETP.GT.U32.AND P6, PT, R6, R2, PT ;  /* 0x000000020600720c */ /* 0x000fe20003fc4070 */
[----:B------:R-:W-:Y:S01]  /*2c10*/  IMAD.MOV.U32 R13, RZ, RZ, R12 ;  /* 0x000000ffff0d7224 */ /* 0x000fe200078e000c */
[----:B0-----:R-:W-:Y:S01]  /*2c20*/  LOP3.LUT R20, R3, 0x50, RZ, 0xfc, !PT ;  /* 0x0000005003147812 */ /* 0x001fe200078efcff */
[----:B------:R-:W-:-:S02]  /*2c30*/  IMAD.MOV.U32 R12, RZ, RZ, R10 ;  /* 0x000000ffff0c7224 */ /* 0x000fc400078e000a */
[----:B------:R-:W-:Y:S02]  /*2c40*/  IMAD.MOV R15, RZ, RZ, -R15 ;  /* 0x000000ffff0f7224 */ /* 0x000fe400078e0a0f */
[----:B------:R-:W-:Y:S01]  /*2c50*/  @!P0 IMAD.MOV R13, RZ, RZ, -R13 ;  /* 0x000000ffff0d8224 */ /* 0x000fe200078e0a0d */
[----:B------:R-:W-:Y:S01]  /*2c60*/  ISETP.GE.AND P0, PT, R5, RZ, PT ;  /* 0x000000ff0500720c */ /* 0x000fe20003f06270 */
[----:B------:R-:W-:Y:S01]  /*2c70*/  @!P1 IMAD.MOV R12, RZ, RZ, -R12 ;  /* 0x000000ffff0c9224 */ /* 0x000fe200078e0a0c */
[----:B------:R-:W-:Y:S01]  /*2c80*/  LOP3.LUT R5, R3, 0xd0, RZ, 0xfc, !PT ;  /* 0x000000d003057812 */ /* 0x000fe200078efcff */
[----:B------:R-:W-:Y:S01]  /*2c90*/  IMAD R4, R6, R15, R4 ;  /* 0x0000000f06047224 */ /* 0x000fe200078e0204 */
[----:B------:R-:W-:Y:S01]  /*2ca0*/  IABS R15, R8 ;  /* 0x00000008000f7213 */ /* 0x000fe20000000000 */
[--C-:B------:R-:W-:Y:S01]  /*2cb0*/  @!P5 IMAD.IADD R0, R0, 0x1, -R6.reuse ;  /* 0x000000010000d824 */ /* 0x100fe200078e0a06 */
[----:B------:R-:W-:Y:S01]  /*2cc0*/  STL [R1+0x28], R13 ;  /* 0x0000280d01007387 */ /* 0x000fe20000100800 */
[----:B------:R-:W-:Y:S01]  /*2cd0*/  @!P4 IMAD.IADD R9, R9, 0x1, -R6 ;  /* 0x000000010909c824 */ /* 0x000fe200078e0a06 */
[----:B------:R-:W-:Y:S01]  /*2ce0*/  ISETP.GT.U32.AND P1, PT, R6, R4, PT ;  /* 0x000000040600720c */ /* 0x000fe20003f24070 */
[----:B------:R-:W-:Y:S01]  /*2cf0*/  IMAD.HI.U32 R10, R11, R15, RZ ;  /* 0x0000000f0b0a7227 */ /* 0x000fe200078e00ff */
[----:B------:R0:W-:Y:S01]  /*2d00*/  STL [R1+0x24], R12 ;  /* 0x0000240c01007387 */ /* 0x0001e20000100800 */
[----:B------:R-:W-:-:S02]  /*2d10*/  IABS R14, R5 ;  /* 0x00000005000e7213 */ /* 0x000fc40000000000 */
[----:B------:R-:W-:Y:S01]  /*2d20*/  @!P6 IMAD.IADD R2, R2, 0x1, -R6 ;  /* 0x000000010202e824 */ /* 0x000fe200078e0a06 */
[----:B------:R-:W-:Y:S01]  /*2d30*/  ISETP.GE.AND P4, PT, R5, RZ, PT ;  /* 0x000000ff0500720c */ /* 0x000fe20003f86270 */
[----:B------:R-:W-:Y:S01]  /*2d40*/  IMAD.MOV R10, RZ, RZ, -R10 ;  /* 0x000000ffff0a7224 */ /* 0x000fe200078e0a0a */
[----:B------:R-:W-:Y:S01]  /*2d50*/  ISETP.GE.AND P6, PT, R8, RZ, PT ;  /* 0x000000ff0800720c */ /* 0x000fe20003fc6270 */
[----:B------:R-:W-:Y:S01]  /*2d60*/  IMAD.HI.U32 R5, R11, R14, RZ ;  /* 0x0000000e0b057227 */ /* 0x000fe200078e00ff */
[----:B------:R-:W-:Y:S02]  /*2d70*/  ISETP.GE.AND P5, PT, R7, RZ, PT ;  /* 0x000000ff0700720c */ /* 0x000fe40003fa6270 */
[C---:B------:R-:W-:Y:S01]  /*2d80*/  LOP3.LUT R7, R3.reuse, 0xc8, RZ, 0xfc, !PT ;  /* 0x000000c803077812 */ /* 0x040fe200078efcff */
[----:B0-----:R-:W-:Y:S01]  /*2d90*/  IMAD.MOV.U32 R12, RZ, RZ, R0 ;  /* 0x000000ffff0c7224 */ /* 0x001fe200078e0000 */
[C---:B------:R-:W-:Y:S01]  /*2da0*/  LOP3.LUT R0, R3.reuse, 0xc0, RZ, 0xfc, !PT ;  /* 0x000000c003007812 */ /* 0x040fe200078efcff */
[----:B------:R-:W-:Y:S01]  /*2db0*/  IMAD.MOV.U32 R8, RZ, RZ, R2 ;  /* 0x000000ffff087224 */ /* 0x000fe200078e0002 */
[----:B------:R-:W-:Y:S01]  /*2dc0*/  LOP3.LUT R13, R3, 0xb8, RZ, 0xfc, !PT ;  /* 0x000000b8030d7812 */ /* 0x000fe200078efcff */
[----:B------:R-:W-:Y:S01]  /*2dd0*/  @!P3 IMAD.MOV R12, RZ, RZ, -R12 ;  /* 0x000000ffff0cb224 */ /* 0x000fe200078e0a0c */
[C---:B------:R-:W-:Y:S01]  /*2de0*/  ISETP.GT.U32.AND P3, PT, R6.reuse, R9, PT ;  /* 0x000000090600720c */ /* 0x040fe20003f64070 */
[----:B------:R-:W-:Y:S01]  /*2df0*/  IMAD R15, R6, R10, R15 ;  /* 0x0000000a060f7224 */ /* 0x000fe200078e020f */
[----:B------:R-:W-:Y:S01]  /*2e00*/  IABS R28, R13 ;  /* 0x0000000d001c7213 */ /* 0x000fe20000000000 */
[----:B------:R-:W-:Y:S01]  /*2e10*/  IMAD.MOV R2, RZ, RZ, -R5 ;  /* 0x000000ffff027224 */ /* 0x000fe200078e0a05 */
[----:B------:R-:W-:Y:S01]  /*2e20*/  IABS R5, R7 ;  /* 0x0000000700057213 */ /* 0x000fe20000000000 */
[----:B------:R-:W-:Y:S01]  /*2e30*/  @!P1 IMAD.IADD R4, R4, 0x1, -R6 ;  /* 0x0000000104049824 */ /* 0x000fe200078e0a06 */
[----:B------:R-:W-:Y:S01]  /*2e40*/  STL [R1+0x20], R12 ;  /* 0x0000200c01007387 */ /* 0x000fe20000100800 */
[----:B------:R-:W-:Y:S01]  /*2e50*/  @!P2 IMAD.MOV R8, RZ, RZ, -R8 ;  /* 0x000000ffff08a224 */ /* 0x000fe200078e0a08 */
[C---:B------:R-:W-:Y:S01]  /*2e60*/  ISETP.GT.U32.AND P2, PT, R6.reuse, R15, PT ;  /* 0x0000000f0600720c */ /* 0x040fe20003f44070 */
[C---:B------:R-:W-:Y:S01]  /*2e70*/  IMAD R14, R6.reuse, R2, R14 ;  /* 0x00000002060e7224 */ /* 0x040fe200078e020e */
[----:B------:R-:W-:-:S02]  /*2e80*/  ISETP.GT.U32.AND P1, PT, R6, R4, PT ;  /* 0x000000040600720c */ /* 0x000fc40003f24070 */
[----:B------:R-:W-:Y:S01]  /*2e90*/  IABS R2, R0 ;  /* 0x0000000000027213 */ /* 0x000fe20000000000 */
[----:B------:R-:W-:Y:S01]  /*2ea0*/  @!P3 IMAD.IADD R9, R9, 0x1, -R6 ;  /* 0x000000010909b824 */ /* 0x000fe200078e0a06 */
[----:B------:R-:W-:Y:S01]  /*2eb0*/  ISETP.GT.U32.AND P3, PT, R6, R14, PT ;  /* 0x0000000e0600720c */ /* 0x000fe20003f64070 */
[----:B------:R0:W-:Y:S02]  /*2ec0*/  STL [R1+0x1c], R8 ;  /* 0x00001c0801007387 */ /* 0x0001e40000100800 */
[----:B------:R-:W-:Y:S01]  /*2ed0*/  IMAD.MOV.U32 R10, RZ, RZ, R9 ;  /* 0x000000ffff0a7224 */ /* 0x000fe200078e0009 */
[----:B------:R-:W-:-:S03]  /*2ee0*/  LOP3.LUT R9, R3, 0xb0, RZ, 0xfc, !PT ;  /* 0x000000b003097812 */ /* 0x000fc600078efcff */
[--C-:B------:R-:W-:Y:S01]  /*2ef0*/  @!P2 IMAD.IADD R15, R15, 0x1, -R6.reuse ;  /* 0x000000010f0fa824 */ /* 0x100fe200078e0a06 */
[----:B------:R-:W-:Y:S01]  /*2f00*/  ISETP.GE.AND P2, PT, R0, RZ, PT ;  /* 0x000000ff0000720c */ /* 0x000fe20003f46270 */
[----:B------:R-:W-:Y:S01]  /*2f10*/  @!P1 IMAD.IADD R4, R4, 0x1, -R6 ;  /* 0x0000000104049824 */ /* 0x000fe200078e0a06 */
[----:B------:R-:W-:Y:S01]  /*2f20*/  ISETP.GE.AND P1, PT, R7, RZ, PT ;  /* 0x000000ff0700720c */ /* 0x000fe20003f26270 */
[----:B0-----:R-:W-:-:S04]  /*2f30*/  IMAD.HI.U32 R8, R11, R5, RZ ;  /* 0x000000050b087227 */ /* 0x001fc800078e00ff */
[----:B------:R-:W-:Y:S01]  /*2f40*/  @!P3 IMAD.IADD R14, R14, 0x1, -R6 ;  /* 0x000000010e0eb824 */ /* 0x000fe200078e0a06 */
[C---:B------:R-:W-:Y:S01]  /*2f50*/  ISETP.GT.U32.AND P3, PT, R6.reuse, R15, PT ;  /* 0x0000000f0600720c */ /* 0x040fe20003f64070 */
[----:B------:R-:W-:Y:S02]  /*2f60*/  @!P0 IMAD.MOV R10, RZ, RZ, -R10 ;  /* 0x000000ffff0a8224 */ /* 0x000fe400078e0a0a */
[C---:B------:R-:W-:Y:S01]  /*2f70*/  IMAD.HI.U32 R7, R11.reuse, R2, RZ ;  /* 0x000000020b077227 */ /* 0x040fe200078e00ff */
[----:B------:R-:W-:Y:S02]  /*2f80*/  ISETP.GT.U32.AND P0, PT, R6, R14, PT ;  /* 0x0000000e0600720c */ /* 0x000fe40003f04070 */
[----:B------:R0:W-:Y:S01]  /*2f90*/  STL [R1+0x18], R10 ;  /* 0x0000180a01007387 */ /* 0x0001e20000100800 */
[----:B------:R-:W-:Y:S02]  /*2fa0*/  IMAD.MOV R8, RZ, RZ, -R8 ;  /* 0x000000ffff087224 */ /* 0x000fe400078e0a08 */
[----:B------:R-:W-:-:S04]  /*2fb0*/  IMAD.HI.U32 R0, R11, R28, RZ ;  /* 0x0000001c0b007227 */ /* 0x000fc800078e00ff */
[----:B------:R-:W-:Y:S02]  /*2fc0*/  IMAD.MOV R7, RZ, RZ, -R7 ;  /* 0x000000ffff077224 */ /* 0x000fe400078e0a07 */
[C---:B------:R-:W-:Y:S02]  /*2fd0*/  IMAD R5, R6.reuse, R8, R5 ;  /* 0x0000000806057224 */ /* 0x040fe400078e0205 */
[----:B0-----:R-:W-:Y:S01]  /*2fe0*/  IMAD.MOV.U32 R10, RZ, RZ, R4 ;  /* 0x000000ffff0a7224 */ /* 0x001fe200078e0004 */
[C---:B------:R-:W-:Y:S01]  /*2ff0*/  LOP3.LUT R4, R3.reuse, 0xa8, RZ, 0xfc, !PT ;  /* 0x000000a803047812 */ /* 0x040fe200078efcff */
[C---:B------:R-:W-:Y:S02]  /*3000*/  IMAD R2, R6.reuse, R7, R2 ;  /* 0x0000000706027224 */ /* 0x040fe400078e0202 */
[----:B------:R-:W-:Y:S01]  /*3010*/  IMAD.MOV R0, RZ, RZ, -R0 ;  /* 0x000000ffff007224 */ /* 0x000fe200078e0a00 */
[----:B------:R-:W-:Y:S01]  /*3020*/  IABS R12, R4 ;  /* 0x00000004000c7213 */ /* 0x000fe20000000000 */
[----:B------:R-:W-:Y:S01]  /*3030*/  @!P5 IMAD.MOV R10, RZ, RZ, -R10 ;  /* 0x000000ffff0ad224 */ /* 0x000fe200078e0a0a */
[C---:B------:R-:W-:Y:S01]  /*3040*/  ISETP.GT.U32.AND P5, PT, R6.reuse, R5, PT ;  /* 0x000000050600720c */ /* 0x040fe20003fa4070 */
[C---:B------:R-:W-:Y:S01]  /*3050*/  IMAD R28, R6.reuse, R0, R28 ;  /* 0x00000000061c7224 */ /* 0x040fe200078e021c */
[----:B------:R-:W-:Y:S01]  /*3060*/  LOP3.LUT R0, R3, 0xa0, RZ, 0xfc, !PT ;  /* 0x000000a003007812 */ /* 0x000fe200078efcff */
[--C-:B------:R-:W-:Y:S01]  /*3070*/  @!P3 IMAD.IADD R15, R15, 0x1, -R6.reuse ;  /* 0x000000010f0fb824 */ /* 0x100fe200078e0a06 */
[----:B------:R-:W-:Y:S01]  /*3080*/  ISETP.GT.U32.AND P3, PT, R6, R2, PT ;  /* 0x000000020600720c */ /* 0x000fe20003f64070 */
[----:B------:R-:W-:Y:S01]  /*3090*/  @!P0 IMAD.IADD R14, R14, 0x1, -R6 ;  /* 0x000000010e0e8824 */ /* 0x000fe200078e0a06 */
[----:B------:R-:W-:Y:S01]  /*30a0*/  ISETP.GT.U32.AND P0, PT, R6, R28, PT ;  /* 0x0000001c0600720c */ /* 0x000fe20003f04070 */
[----:B------:R0:W-:Y:S01]  /*30b0*/  STL [R1+0x14], R10 ;  /* 0x0000140a01007387 */ /* 0x0001e20000100800 */
[----:B------:R-:W-:-:S04]  /*30c0*/  IMAD.HI.U32 R7, R11, R12, RZ ;  /* 0x0000000c0b077227 */ /* 0x000fc800078e00ff */
[----:B------:R-:W-:Y:S02]  /*30d0*/  IMAD.MOV.U32 R17, RZ, RZ, R15 ;  /* 0x000000ffff117224 */ /* 0x000fe400078e000f */
[--C-:B------:R-:W-:Y:S01]  /*30e0*/  @!P5 IMAD.IADD R5, R5, 0x1, -R6.reuse ;  /* 0x000000010505d824 */ /* 0x100fe200078e0a06 */
[----:B------:R-:W-:Y:S01]  /*30f0*/  ISETP.GE.AND P5, PT, R13, RZ, PT ;  /* 0x000000ff0d00720c */ /* 0x000fe20003fa6270 */
[----:B------:R-:W-:Y:S01]  /*3100*/  IMAD.MOV R7, RZ, RZ, -R7 ;  /* 0x000000ffff077224 */ /* 0x000fe200078e0a07 */
[----:B0-----:R-:W-:Y:S01]  /*3110*/  IABS R10, R9 ;  /* 0x00000009000a7213 */ /* 0x001fe20000000000 */
[--C-:B------:R-:W-:Y:S01]  /*3120*/  @!P3 IMAD.IADD R2, R2, 0x1, -R6.reuse ;  /* 0x000000010202b824 */ /* 0x100fe200078e0a06 */
[----:B------:R-:W-:Y:S01]  /*3130*/  ISETP.GT.U32.AND P3, PT, R6, R5, PT ;  /* 0x000000050600720c */ /* 0x000fe20003f64070 */
[----:B------:R-:W-:Y:S01]  /*3140*/  @!P0 IMAD.IADD R28, R28, 0x1, -R6 ;  /* 0x000000011c1c8824 */ /* 0x000fe200078e0a06 */
[----:B------:R-:W-:Y:S01]  /*3150*/  IABS R13, R0 ;  /* 0x00000000000d7213 */ /* 0x000fe20000000000 */
[----:B------:R-:W-:Y:S01]  /*3160*/  IMAD.HI.U32 R8, R11, R10, RZ ;  /* 0x0000000a0b087227 */ /* 0x000fe200078e00ff */
[----:B------:R-:W-:-:S03]  /*3170*/  ISETP.GT.U32.AND P0, PT, R6, R2, PT ;  /* 0x000000020600720c */ /* 0x000fc60003f04070 */
[----:B------:R-:W-:Y:S02]  /*3180*/  IMAD.MOV R8, RZ, RZ, -R8 ;  /* 0x000000ffff087224 */ /* 0x000fe400078e0a08 */
[----:B------:R-:W-:Y:S01]  /*3190*/  @!P6 IMAD.MOV R17, RZ, RZ, -R17 ;  /* 0x000000ffff11e224 */ /* 0x000fe200078e0a11 */
[----:B------:R-:W-:Y:S01]  /*31a0*/  ISETP.GE.AND P6, PT, R9, RZ, PT ;  /* 0x000000ff0900720c */ /* 0x000fe20003fc6270 */
[C---:B------:R-:W-:Y:S01]  /*31b0*/  IMAD R10, R6.reuse, R8, R10 ;  /* 0x00000008060a7224 */ /* 0x040fe200078e020a */
[C---:B------:R-:W-:Y:S01]  /*31c0*/  LOP3.LUT R8, R3.reuse, 0x98, RZ, 0xfc, !PT ;  /* 0x0000009803087812 */ /* 0x040fe200078efcff */
[C---:B------:R-:W-:Y:S01]  /*31d0*/  IMAD R12, R6.reuse, R7, R12 ;  /* 0x00000007060c7224 */ /* 0x040fe200078e020c */
[----:B------:R-:W-:Y:S01]  /*31e0*/  LOP3.LUT R7, R3, 0x90, RZ, 0xfc, !PT ;  /* 0x0000009003077812 */ /* 0x000fe200078efcff */
[----:B------:R-:W-:Y:S01]  /*31f0*/  @!P3 IMAD.IADD R5, R5, 0x1, -R6 ;  /* 0x000000010505b824 */ /* 0x000fe200078e0a06 */
[----:B------:R-:W-:Y:S01]  /*3200*/  ISETP.GT.U32.AND P3, PT, R6, R10, PT ;  /* 0x0000000a0600720c */ /* 0x000fe20003f64070 */
[----:B------:R-:W-:Y:S01]  /*3210*/  IMAD.HI.U32 R9, R11, R13, RZ ;  /* 0x0000000d0b097227 */ /* 0x000fe200078e00ff */
[----:B------:R-:W-:Y:S01]  /*3220*/  STL [R1+0x10], R17 ;  /* 0x0000101101007387 */ /* 0x000fe20000100800 */
[----:B------:R-:W-:-:S02]  /*3230*/  IABS R15, R8 ;  /* 0x00000008000f7213 */ /* 0x000fc40000000000 */
[----:B------:R-:W-:Y:S02]  /*3240*/  IMAD.MOV.U32 R16, RZ, RZ, R14 ;  /* 0x000000ffff107224 */ /* 0x000fe400078e000e */
[----:B------:R-:W-:Y:S01]  /*3250*/  @!P0 IMAD.IADD R2, R2, 0x1, -R6 ;  /* 0x0000000102028824 */ /* 0x000fe200078e0a06 */
[C---:B------:R-:W-:Y:S01]  /*3260*/  ISETP.GT.U32.AND P0, PT, R6.reuse, R12, PT ;  /* 0x0000000c0600720c */ /* 0x040fe20003f04070 */
[----:B------:R-:W-:Y:S02]  /*3270*/  IMAD.MOV R9, RZ, RZ, -R9 ;  /* 0x000000ffff097224 */ /* 0x000fe400078e0a09 */
[----:B------:R-:W-:Y:S01]  /*3280*/  @!P4 IMAD.MOV R16, RZ, RZ, -R16 ;  /* 0x000000ffff10c224 */ /* 0x000fe200078e0a10 */
[C---:B------:R-:W-:Y:S01]  /*3290*/  ISETP.GT.U32.AND P4, PT, R6.reuse, R28, PT ;  /* 0x0000001c0600720c */ /* 0x040fe20003f84070 */
[----:B------:R-:W-:Y:S01]  /*32a0*/  IMAD R13, R6, R9, R13 ;  /* 0x00000009060d7224 */ /* 0x000fe200078e020d */
[----:B------:R-:W-:Y:S01]  /*32b0*/  IABS R9, c[0x0][0x178] ;  /* 0x00005e0000097a13 */ /* 0x000fe20000000000 */
[----:B------:R-:W-:Y:S01]  /*32c0*/  @!P3 IMAD.IADD R10, R10, 0x1, -R6 ;  /* 0x000000010a0ab824 */ /* 0x000fe200078e0a06 */
[----:B------:R0:W-:Y:S01]  /*32d0*/  STL [R1+0xc], R16 ;  /* 0x00000c1001007387 */ /* 0x0001e20000100800 */
[----:B------:R-:W-:Y:S01]  /*32e0*/  IMAD.MOV.U32 R18, RZ, RZ, R5 ;  /* 0x000000ffff127224 */ /* 0x000fe200078e0005 */
[----:B------:R-:W-:Y:S01]  /*32f0*/  ISETP.GT.U32.AND P3, PT, R6, R13, PT ;  /* 0x0000000d0600720c */ /* 0x000fe20003f64070 */
[----:B------:R-:W-:-:S02]  /*3300*/  IMAD.MOV.U32 R14, RZ, RZ, R9 ;  /* 0x000000ffff0e7224 */ /* 0x000fc400078e0009 */
[----:B------:R-:W-:Y:S01]  /*3310*/  @!P0 IMAD.IADD R12, R12, 0x1, -R6 ;  /* 0x000000010c0c8824 */ /* 0x000fe200078e0a06 */
[----:B------:R-:W-:Y:S01]  /*3320*/  ISETP.GE.AND P0, PT, R0, RZ, PT ;  /* 0x000000ff0000720c */ /* 0x000fe20003f06270 */
[----:B------:R-:W-:Y:S01]  /*3330*/  @!P1 IMAD.MOV R18, RZ, RZ, -R18 ;  /* 0x000000ffff129224 */ /* 0x000fe200078e0a12 */
[----:B------:R-:W1:Y:S01]  /*3340*/  I2F.RP R9, R14 ;  /* 0x0000000e00097306 */ /* 0x000e620000209400 */
[----:B------:R-:W-:Y:S01]  /*3350*/  ISETP.GT.U32.AND P1, PT, R6, R10, PT ;  /* 0x0000000a0600720c */ /* 0x000fe20003f24070 */
[----:B------:R-:W-:Y:S01]  /*3360*/  @!P4 IMAD.IADD R28, R28, 0x1, -R6 ;  /* 0x000000011c1cc824 */ /* 0x000fe200078e0a06 */
[----:B0-----:R-:W-:Y:S01]  /*3370*/  IABS R16, R7 ;  /* 0x0000000700107213 */ /* 0x001fe20000000000 */
[----:B------:R-:W-:Y:S01]  /*3380*/  IMAD.MOV.U32 R17, RZ, RZ, R2 ;  /* 0x000000ffff117224 */ /* 0x000fe200078e0002 */
[----:B------:R-:W-:Y:S01]  /*3390*/  ISETP.GE.AND P4, PT, R4, RZ, PT ;  /* 0x000000ff0400720c */ /* 0x000fe20003f86270 */
[----:B------:R-:W-:Y:S01]  /*33a0*/  IMAD.HI.U32 R4, R11, R15, RZ ;  /* 0x0000000f0b047227 */ /* 0x000fe200078e00ff */
[----:B------:R0:W-:Y:S01]  /*33b0*/  STL [R1+0x8], R18 ;  /* 0x0000081201007387 */ /* 0x0001e20000100800 */
[----:B------:R-:W-:-:S02]  /*33c0*/  LOP3.LUT R2, R3, 0x80, RZ, 0xfc, !PT ;  /* 0x0000008003027812 */ /* 0x000fc400078efcff */
[----:B------:R-:W-:-:S04]  /*33d0*/  IMAD.HI.U32 R0, R11, R16, RZ ;  /* 0x000000100b007227 */ /* 0x000fc800078e00ff */
[----:B------:R-:W-:Y:S02]  /*33e0*/  IMAD.MOV R0, RZ, RZ, -R0 ;  /* 0x000000ffff007224 */ /* 0x000fe400078e0a00 */
[----:B------:R-:W-:Y:S01]  /*33f0*/  IMAD.MOV R4, RZ, RZ, -R4 ;  /* 0x000000ffff047224 */ /* 0x000fe200078e0a04 */
[----:B0-----:R-:W-:Y:S01]  /*3400*/  IABS R18, R2 ;  /* 0x0000000200127213 */ /* 0x001fe20000000000 */
[C---:B------:R-:W-:Y:S02]  /*3410*/  IMAD R16, R6.reuse, R0, R16 ;  /* 0x0000000006107224 */ /* 0x040fe400078e0210 */
[----:B------:R-:W-:Y:S01]  /*3420*/  IMAD R15, R6, R4, R15 ;  /* 0x00000004060f7224 */ /* 0x000fe200078e020f */
[----:B-1----:R-:W0:Y:S01]  /*3430*/  MUFU.RCP R0, R9 ;  /* 0x0000000900007308 */ /* 0x002e220000001000 */
[----:B------:R-:W-:Y:S01]  /*3440*/  @!P1 IMAD.IADD R10, R10, 0x1, -R6 ;  /* 0x000000010a0a9824 */ /* 0x000fe200078e0a06 */
[C---:B------:R-:W-:Y:S01]  /*3450*/  ISETP.GT.U32.AND P1, PT, R6.reuse, R16, PT ;  /* 0x000000100600720c */ /* 0x040fe20003f24070 */
[----:B------:R-:W-:Y:S01]  /*3460*/  @!P5 IMAD.MOV R28, RZ, RZ, -R28 ;  /* 0x000000ffff1cd224 */ /* 0x000fe200078e0a1c */
[C---:B------:R-:W-:Y:S01]  /*3470*/  ISETP.GT.U32.AND P5, PT, R6.reuse, R15, PT ;  /* 0x0000000f0600720c */ /* 0x040fe20003fa4070 */
[----:B------:R-:W-:Y:S01]  /*3480*/  @!P2 IMAD.MOV R17, RZ, RZ, -R17 ;  /* 0x000000ffff11a224 */ /* 0x000fe200078e0a11 */
[----:B------:R-:W-:Y:S01]  /*3490*/  LOP3.LUT R4, R3, 0x88, RZ, 0xfc, !PT ;  /* 0x0000008803047812 */ /* 0x000fe200078efcff */
[----:B------:R-:W-:Y:S01]  /*34a0*/  @!P3 IMAD.IADD R13, R13, 0x1, -R6 ;  /* 0x000000010d0db824 */ /* 0x000fe200078e0a06 */
[C---:B------:R-:W-:Y:S01]  /*34b0*/  ISETP.GT.U32.AND P2, PT, R6.reuse, R12, PT ;  /* 0x0000000c0600720c */ /* 0x040fe20003f44070 */
[----:B------:R-:W-:Y:S01]  /*34c0*/  @!P6 IMAD.MOV R10, RZ, RZ, -R10 ;  /* 0x000000ffff0ae224 */ /* 0x000fe200078e0a0a */
[----:B------:R1:W-:Y:S02]  /*34d0*/  STL [R1], R17 ;  /* 0x0000001101007387 */ /* 0x0003e40000100800 */
[----:B------:R-:W-:-:S02]  /*34e0*/  ISETP.GT.U32.AND P3, PT, R6, R13, PT ;  /* 0x0000000d0600720c */ /* 0x000fc40003f64070 */
[----:B------:R2:W-:Y:S01]  /*34f0*/  STL [R1+0xbac], R28 ;  /* 0x000bac1c01007387 */ /* 0x0005e20000100800 */
[--C-:B------:R-:W-:Y:S02]  /*3500*/  @!P1 IMAD.IADD R16, R16, 0x1, -R6.reuse ;  /* 0x0000000110109824 */ /* 0x100fe400078e0a06 */
[--C-:B------:R-:W-:Y:S01]  /*3510*/  @!P5 IMAD.IADD R15, R15, 0x1, -R6.reuse ;  /* 0x000000010f0fd824 */ /* 0x100fe200078e0a06 */
[----:B------:R-:W-:Y:S01]  /*3520*/  ISETP.GE.AND P5, PT, R4, RZ, PT ;  /* 0x000000ff0400720c */ /* 0x000fe20003fa6270 */
[----:B------:R3:W-:Y:S01]  /*3530*/  STL [R1+0xbb0], R10 ;  /* 0x000bb00a01007387 */ /* 0x0007e20000100800 */
[----:B-1----:R-:W-:Y:S01]  /*3540*/  IABS R17, R4 ;  /* 0x0000000400117213 */ /* 0x002fe20000000000 */
[----:B------:R-:W-:Y:S01]  /*3550*/  @!P2 IMAD.IADD R12, R12, 0x1, -R6 ;  /* 0x000000010c0ca824 */ /* 0x000fe200078e0a06 */
[----:B0-----:R-:W-:Y:S01]  /*3560*/  IADD3 R4, R0, 0xffffffe, RZ ;  /* 0x0ffffffe00047810 */ /* 0x001fe20007ffe0ff */
[----:B------:R-:W-:Y:S01]  /*3570*/  IMAD.HI.U32 R0, R11, R18, RZ ;  /* 0x000000120b007227 */ /* 0x000fe200078e00ff */
[----:B------:R-:W-:-:S02]  /*3580*/  ISETP.GT.U32.AND P6, PT, R6, R16, PT ;  /* 0x000000100600720c */ /* 0x000fc40003fc4070 */
[----:B------:R-:W-:Y:S01]  /*3590*/  ISETP.GT.U32.AND P1, PT, R6, R15, PT ;  /* 0x0000000f0600720c */ /* 0x000fe20003f24070 */
[----:B------:R-:W-:Y:S01]  /*35a0*/  IMAD.HI.U32 R5, R11, R17, RZ ;  /* 0x000000110b057227 */ /* 0x000fe200078e00ff */
[----:B------:R-:W-:Y:S02]  /*35b0*/  ISETP.GE.AND P2, PT, R8, RZ, PT ;  /* 0x000000ff0800720c */ /* 0x000fe40003f46270 */
[C---:B--2---:R-:W-:Y:S01]  /*35c0*/  LOP3.LUT R28, R3.reuse, 0x30, RZ, 0xfc, !PT ;  /* 0x00000030031c7812 */ /* 0x044fe200078efcff */
[----:B------:R-:W-:Y:S01]  /*35d0*/  IMAD.MOV R5, RZ, RZ, -R5 ;  /* 0x000000ffff057224 */ /* 0x000fe200078e0a05 */
[----:B---3--:R-:W-:Y:S01]  /*35e0*/  LOP3.LUT R10, R3, 0x18, RZ, 0xfc, !PT ;  /* 0x00000018030a7812 */ /* 0x008fe200078efcff */
[----:B------:R-:W-:Y:S01]  /*35f0*/  @!P3 IMAD.IADD R13, R13, 0x1, -R6 ;  /* 0x000000010d0db824 */ /* 0x000fe200078e0a06 */
[----:B------:R-:W-:Y:S01]  /*3600*/  ISETP.GE.AND P3, PT, R7, RZ, PT ;  /* 0x000000ff0700720c */ /* 0x000fe20003f66270 */
[C---:B------:R-:W-:Y:S01]  /*3610*/  IMAD R17, R6.reuse, R5, R17 ;  /* 0x0000000506117224 */ /* 0x040fe200078e0211 */
[C---:B------:R-:W-:Y:S01]  /*3620*/  LOP3.LUT R7, R3.reuse, 0x78, RZ, 0xfc, !PT ;  /* 0x0000007803077812 */ /* 0x040fe200078efcff */
[----:B------:R-:W-:Y:S01]  /*3630*/  IMAD.MOV R0, RZ, RZ, -R0 ;  /* 0x000000ffff007224 */ /* 0x000fe200078e0a00 */
[----:B------:R0:W1:Y:S01]  /*3640*/  F2I.FTZ.U32.TRUNC.NTZ R5, R4 ;  /* 0x0000000400057305 */ /* 0x000062000021f000 */
[----:B------:R-:W-:Y:S01]  /*3650*/  @!P0 IMAD.MOV R13, RZ, RZ, -R13 ;  /* 0x000000ffff0d8224 */ /* 0x000fe200078e0a0d */
[C---:B------:R-:W-:Y:S01]  /*3660*/  ISETP.GT.U32.AND P0, PT, R6.reuse, R17, PT ;  /* 0x000000110600720c */ /* 0x040fe20003f04070 */
[----:B------:R-:W-:Y:S01]  /*3670*/  IMAD R18, R6, R0, R18 ;  /* 0x0000000006127224 */ /* 0x000fe200078e0212 */
[----:B------:R-:W-:Y:S01]  /*3680*/  LOP3.LUT R0, R3, 0x70, RZ, 0xfc, !PT ;  /* 0x0000007003007812 */ /* 0x000fe200078efcff */
[--C-:B------:R-:W-:Y:S01]  /*3690*/  @!P6 IMAD.IADD R16, R16, 0x1, -R6.reuse ;  /* 0x000000011010e824 */ /* 0x100fe200078e0a06 */
[----:B------:R-:W-:Y:S01]  /*36a0*/  IABS R24, R28 ;  /* 0x0000001c00187213 */ /* 0x000fe20000000000 */
[----:B------:R-:W-:Y:S01]  /*36b0*/  @!P1 IMAD.IADD R15, R15, 0x1, -R6 ;  /* 0x000000010f0f9824 */ /* 0x000fe200078e0a06 */
[----:B------:R-:W-:Y:S01]  /*36c0*/  ISETP.GT.U32.AND P6, PT, R6, R18, PT ;  /* 0x000000120600720c */ /* 0x000fe20003fc4070 */
[----:B0-----:R-:W-:Y:S01]  /*36d0*/  IMAD.MOV.U32 R4, RZ, RZ, RZ ;  /* 0x000000ffff047224 */ /* 0x001fe200078e00ff */
[----:B------:R-:W-:Y:S01]  /*36e0*/  ISETP.GE.AND P1, PT, R7, RZ, PT ;  /* 0x000000ff0700720c */ /* 0x000fe20003f26270 */
[----:B------:R-:W-:Y:S01]  /*36f0*/  @!P4 IMAD.MOV R12, RZ, RZ, -R12 ;  /* 0x000000ffff0cc224 */ /* 0x000fe200078e0a0c */
[----:B------:R-:W-:Y:S01]  /*3700*/  IABS R7, R7 ;  /* 0x0000000700077213 */ /* 0x000fe20000000000 */
[----:B------:R-:W-:Y:S01]  /*3710*/  @!P2 IMAD.MOV R15, RZ, RZ, -R15 ;  /* 0x000000ffff0fa224 */ /* 0x000fe200078e0a0f */
[----:B------:R-:W-:Y:S01]  /*3720*/  ISETP.GE.AND P4, PT, R2, RZ, PT ;  /* 0x000000ff0200720c */ /* 0x000fe20003f86270 */
[--C-:B------:R-:W-:Y:S01]  /*3730*/  @!P0 IMAD.IADD R17, R17, 0x1, -R6.reuse ;  /* 0x0000000111118824 */ /* 0x100fe200078e0a06 */
[----:B------:R-:W-:Y:S01]  /*3740*/  IABS R2, R0 ;  /* 0x0000000000027213 */ /* 0x000fe20000000000 */
[----:B-1----:R-:W-:Y:S01]  /*3750*/  IMAD.MOV R8, RZ, RZ, -R5 ;  /* 0x000000ffff087224 */ /* 0x002fe200078e0a05 */
[----:B------:R-:W-:Y:S01]  /*3760*/  ISETP.GE.AND P0, PT, R0, RZ, PT ;  /* 0x000000ff0000720c */ /* 0x000fe20003f06270 */
[----:B------:R-:W-:Y:S01]  /*3770*/  IMAD.HI.U32 R9, R11, R7, RZ ;  /* 0x000000070b097227 */ /* 0x000fe200078e00ff */
[----:B------:R-:W-:Y:S03]  /*3780*/  STL [R1+0xbb4], R12 ;  /* 0x000bb40c01007387 */ /* 0x000fe60000100800 */
[----:B------:R-:W-:Y:S01]  /*3790*/  @!P6 IMAD.IADD R18, R18, 0x1, -R6 ;  /* 0x000000011212e824 */ /* 0x000fe200078e0a06 */
[----:B------:R-:W-:Y:S01]  /*37a0*/  ISETP.GT.U32.AND P6, PT, R6, R17, PT ;  /* 0x000000110600720c */ /* 0x000fe20003fc4070 */
[----:B------:R-:W-:Y:S01]  /*37b0*/  IMAD R8, R8, R14, RZ ;  /* 0x0000000e08087224 */ /* 0x000fe200078e02ff */
[----:B------:R0:W-:Y:S01]  /*37c0*/  STL [R1+0xbb8], R13 ;  /* 0x000bb80d01007387 */ /* 0x0001e20000100800 */
[----:B------:R-:W-:Y:S01]  /*37d0*/  IMAD.MOV R9, RZ, RZ, -R9 ;  /* 0x000000ffff097224 */ /* 0x000fe200078e0a09 */
[----:B------:R-:W-:Y:S01]  /*37e0*/  ISETP.GT.U32.AND P2, PT, R6, R18, PT ;  /* 0x000000120600720c */ /* 0x000fe20003f44070 */
[----:B------:R-:W-:Y:S01]  /*37f0*/  IMAD.HI.U32 R5, R5, R8, R4 ;  /* 0x0000000805057227 */ /* 0x000fe200078e0004 */
[----:B------:R1:W-:Y:S01]  /*3800*/  STL [R1+0xbbc], R15 ;  /* 0x000bbc0f01007387 */ /* 0x0003e20000100800 */
[----:B------:R-:W-:-:S02]  /*3810*/  LOP3.LUT R8, R3, 0x58, RZ, 0xfc, !PT ;  /* 0x0000005803087812 */ /* 0x000fc400078efcff */
[C---:B------:R-:W-:Y:S01]  /*3820*/  IMAD R4, R6.reuse, R9, R7 ;  /* 0x0000000906047224 */ /* 0x040fe200078e0207 */
[----:B------:R2:W-:Y:S01]  /*3830*/  STL [R1+0x74], R5 ;  /* 0x0000740501007387 */ /* 0x0005e20000100800 */
[----:B------:R-:W-:Y:S01]  /*3840*/  IMAD.HI.U32 R0, R11, R2, RZ ;  /* 0x000000020b007227 */ /* 0x000fe200078e00ff */
[C---:B------:R-:W-:Y:S02]  /*3850*/  LOP3.LUT R7, R3.reuse, 0x60, RZ, 0xfc, !PT ;  /* 0x0000006003077812 */ /* 0x040fe400078efcff */
[----:B0-----:R-:W-:Y:S01]  /*3860*/  LOP3.LUT R13, R3, 0x28, RZ, 0xfc, !PT ;  /* 0x00000028030d7812 */ /* 0x001fe200078efcff */
[----:B------:R-:W-:Y:S01]  /*3870*/  @!P6 IMAD.IADD R17, R17, 0x1, -R6 ;  /* 0x000000011111e824 */ /* 0x000fe200078e0a06 */
[C---:B------:R-:W-:Y:S01]  /*3880*/  ISETP.GT.U32.AND P6, PT, R6.reuse, R4, PT ;  /* 0x000000040600720c */ /* 0x040fe20003fc4070 */
[----:B------:R-:W-:Y:S01]  /*3890*/  IMAD.MOV R0, RZ, RZ, -R0 ;  /* 0x000000ffff007224 */ /* 0x000fe200078e0a00 */
[C---:B-1----:R-:W-:Y:S01]  /*38a0*/  LOP3.LUT R15, R3.reuse, 0x38, RZ, 0xfc, !PT ;  /* 0x00000038030f7812 */ /* 0x042fe200078efcff */
[----:B------:R-:W-:Y:S01]  /*38b0*/  @!P3 IMAD.MOV R16, RZ, RZ, -R16 ;  /* 0x000000ffff10b224 */ /* 0x000fe200078e0a10 */
[----:B--2---:R-:W-:Y:S01]  /*38c0*/  LOP3.LUT R5, R3, 0x68, RZ, 0xfc, !PT ;  /* 0x0000006803057812 */ /* 0x004fe200078efcff */
[----:B------:R-:W-:Y:S01]  /*38d0*/  IMAD R2, R6, R0, R2 ;  /* 0x0000000006027224 */ /* 0x000fe200078e0202 */
[----:B------:R-:W-:Y:S01]  /*38e0*/  IABS R23, R15 ;  /* 0x0000000f00177213 */ /* 0x000fe20000000000 */
[----:B------:R-:W-:Y:S01]  /*38f0*/  @!P2 IMAD.IADD R18, R18, 0x1, -R6 ;  /* 0x000000011212a824 */ /* 0x000fe200078e0a06 */
[----:B------:R-:W-:Y:S01]  /*3900*/  STL [R1+0xbc0], R16 ;  /* 0x000bc01001007387 */ /* 0x000fe20000100800 */
[----:B------:R-:W-:Y:S01]  /*3910*/  @!P5 IMAD.MOV R17, RZ, RZ, -R17 ;  /* 0x000000ffff11d224 */ /* 0x000fe200078e0a11 */
[----:B------:R-:W-:Y:S01]  /*3920*/  ISETP.GE.AND P3, PT, R5, RZ, PT ;  /* 0x000000ff0500720c */ /* 0x000fe20003f66270 */
[----:B------:R-:W-:Y:S01]  /*3930*/  IMAD.HI.U32 R26, R11, R23, RZ ;  /* 0x000000170b1a7227 */ /* 0x000fe200078e00ff */
[----:B------:R-:W-:-:S02]  /*3940*/  IABS R5, R5 ;  /* 0x0000000500057213 */ /* 0x000fc40000000000 */
[----:B------:R0:W-:Y:S01]  /*3950*/  STL [R1+0xbc4], R17 ;  /* 0x000bc41101007387 */ /* 0x0001e20000100800 */
[----:B------:R-:W-:Y:S01]  /*3960*/  @!P6 IMAD.IADD R4, R4, 0x1, -R6 ;  /* 0x000000010404e824 */ /* 0x000fe200078e0a06 */
[----:B------:R-:W-:Y:S01]  /*3970*/  ISETP.GE.AND P2, PT, R7, RZ, PT ;  /* 0x000000ff0700720c */ /* 0x000fe20003f46270 */
[----:B------:R-:W-:Y:S01]  /*3980*/  @!P4 IMAD.MOV R18, RZ, RZ, -R18 ;  /* 0x000000ffff12c224 */ /* 0x000fe200078e0a12 */
[----:B------:R-:W-:Y:S01]  /*3990*/  IABS R7, R7 ;  /* 0x0000000700077213 */ /* 0x000fe20000000000 */
[----:B------:R-:W-:Y:S01]  /*39a0*/  IMAD.MOV R26, RZ, RZ, -R26 ;  /* 0x000000ffff1a7224 */ /* 0x000fe200078e0a1a */
[----:B------:R-:W-:Y:S01]  /*39b0*/  ISETP.GT.U32.AND P6, PT, R6, R4, PT ;  /* 0x000000040600720c */ /* 0x000fe20003fc4070 */
[----:B------:R-:W-:Y:S01]  /*39c0*/  IMAD.HI.U32 R22, R11, R5, RZ ;  /* 0x000000050b167227 */ /* 0x000fe200078e00ff */
[----:B------:R-:W-:Y:S01]  /*39d0*/  STL [R1+0xbc8], R18 ;  /* 0x000bc81201007387 */ /* 0x000fe20000100800 */
[----:B------:R-:W-:Y:S02]  /*39e0*/  ISETP.GE.AND P4, PT, R20, RZ, PT ;  /* 0x000000ff1400720c */ /* 0x000fe40003f86270 */
[----:B0-----:R-:W-:Y:S01]  /*39f0*/  LOP3.LUT R17, R3, 0x8, RZ, 0xfc, !PT ;  /* 0x0000000803117812 */ /* 0x001fe200078efcff */
[----:B------:R-:W-:Y:S01]  /*3a00*/  IMAD R23, R6, R26, R23 ;  /* 0x0000001a06177224 */ /* 0x000fe200078e0217 */
[----:B------:R-:W-:Y:S01]  /*3a10*/  IABS R20, R20 ;  /* 0x0000001400147213 */ /* 0x000fe20000000000 */
[----:B------:R-:W-:Y:S01]  /*3a20*/  IMAD.MOV R22, RZ, RZ, -R22 ;  /* 0x000000ffff167224 */ /* 0x000fe200078e0a16 */
[----:B------:R-:W-:Y:S01]  /*3a30*/  IABS R26, R17 ;  /* 0x00000011001a7213 */ /* 0x000fe20000000000 */
[----:B------:R-:W-:Y:S01]  /*3a40*/  IMAD.HI.U32 R19, R11, R7, RZ ;  /* 0x000000070b137227 */ /* 0x000fe200078e00ff */
[----:B------:R-:W-:-:S02]  /*3a50*/  ISETP.GE.AND P5, PT, R8, RZ, PT ;  /* 0x000000ff0800720c */ /* 0x000fc40003fa6270 */
[----:B------:R-:W-:Y:S01]  /*3a60*/  IABS R8, R8 ;  /* 0x0000000800087213 */ /* 0x000fe20000000000 */
[----:B------:R-:W-:Y:S01]  /*3a70*/  @!P6 IMAD.IADD R4, R4, 0x1, -R6 ;  /* 0x000000010404e824 */ /* 0x000fe200078e0a06 */
[C---:B------:R-:W-:Y:S01]  /*3a80*/  ISETP.GT.U32.AND P6, PT, R6.reuse, R2, PT ;  /* 0x000000020600720c */ /* 0x040fe20003fc4070 */
[C---:B------:R-:W-:Y:S01]  /*3a90*/  IMAD R5, R6.reuse, R22, R5 ;  /* 0x0000001606057224 */ /* 0x040fe200078e0205 */
[C---:B------:R-:W-:Y:S01]  /*3aa0*/  LOP3.LUT R16, R3.reuse, 0x40, RZ, 0xfc, !PT ;  /* 0x0000004003107812 */ /* 0x040fe200078efcff */
[----:B------:R-:W-:Y:S01]  /*3ab0*/  @!P1 IMAD.MOV R4, RZ, RZ, -R4 ;  /* 0x000000ffff049224 */ /* 0x000fe200078e0a04 */
[----:B------:R-:W-:Y:S01]  /*3ac0*/  LOP3.LUT R12, R3, 0x20, RZ, 0xfc, !PT ;  /* 0x00000020030c7812 */ /* 0x000fe200078efcff */
[----:B------:R-:W-:Y:S01]  /*3ad0*/  IMAD.MOV R19, RZ, RZ, -R19 ;  /* 0x000000ffff137224 */ /* 0x000fe200078e0a13 */
[----:B------:R-:W-:Y:S01]  /*3ae0*/  ISETP.GT.U32.AND P1, PT, R6, R5, PT ;  /* 0x000000050600720c */ /* 0x000fe20003f24070 */
[----:B------:R-:W-:Y:S01]  /*3af0*/  IMAD.HI.U32 R9, R11, R20, RZ ;  /* 0x000000140b097227 */ /* 0x000fe200078e00ff */
[----:B------:R0:W-:Y:S01]  /*3b00*/  STL [R1+0xbcc], R4 ;  /* 0x000bcc0401007387 */ /* 0x0001e20000100800 */
[----:B------:R-:W-:-:S02]  /*3b10*/  IABS R22, R16 ;  /* 0x0000001000167213 */ /* 0x000fc40000000000 */
[----:B------:R-:W-:Y:S01]  /*3b20*/  IMAD R7, R6, R19, R7 ;  /* 0x0000001306077224 */ /* 0x000fe200078e0207 */
[----:B------:R-:W-:Y:S01]  /*3b30*/  IABS R19, R13 ;  /* 0x0000000d00137213 */ /* 0x000fe20000000000 */
[--C-:B------:R-:W-:Y:S02]  /*3b40*/  @!P6 IMAD.IADD R2, R2, 0x1, -R6.reuse ;  /* 0x000000010202e824 */ /* 0x100fe400078e0a06 */
[----:B------:R-:W-:Y:S02]  /*3b50*/  IMAD.MOV R9, RZ, RZ, -R9 ;  /* 0x000000ffff097224 */ /* 0x000fe400078e0a09 */
[----:B------:R-:W-:Y:S01]  /*3b60*/  IMAD.HI.U32 R14, R11, R8, RZ ;  /* 0x000000080b0e7227 */ /* 0x000fe200078e00ff */
[----:B------:R-:W-:Y:S02]  /*3b70*/  ISETP.GT.U32.AND P6, PT, R6, R2, PT ;  /* 0x000000020600720c */ /* 0x000fe40003fc4070 */
[----:B0-----:R-:W-:Y:S01]  /*3b80*/  LOP3.LUT R4, R3, 0x10, RZ, 0xfc, !PT ;  /* 0x0000001003047812 */ /* 0x001fe200078efcff */
[----:B------:R-:W-:-:S02]  /*3b90*/  @!P1 IMAD.IADD R5, R5, 0x1, -R6 ;  /* 0x0000000105059824 */ /* 0x000fc400078e0a06 */
[C---:B------:R-:W-:Y:S02]  /*3ba0*/  IMAD R20, R6.reuse, R9, R20 ;  /* 0x0000000906147224 */ /* 0x040fe400078e0214 */
[----:B------:R-:W-:Y:S01]  /*3bb0*/  IMAD.MOV R14, RZ, RZ, -R14 ;  /* 0x000000ffff0e7224 */ /* 0x000fe200078e0a0e */
[----:B------:R-:W-:Y:S01]  /*3bc0*/  ISETP.GT.U32.AND P1, PT, R6, R5, PT ;  /* 0x000000050600720c */ /* 0x000fe20003f24070 */
[----:B------:R-:W-:-:S04]  /*3bd0*/  IMAD.HI.U32 R9, R11, R22, RZ ;  /* 0x000000160b097227 */ /* 0x000fc800078e00ff */
[----:B------:R-:W-:Y:S01]  /*3be0*/  @!P6 IMAD.IADD R2, R2, 0x1, -R6 ;  /* 0x000000010202e824 */ /* 0x000fe200078e0a06 */
[C---:B------:R-:W-:Y:S01]  /*3bf0*/  ISETP.GT.U32.AND P6, PT, R6.reuse, R7, PT ;  /* 0x000000070600720c */ /* 0x040fe20003fc4070 */
[C---:B------:R-:W-:Y:S02]  /*3c00*/  IMAD R8, R6.reuse, R14, R8 ;  /* 0x0000000e06087224 */ /* 0x040fe400078e0208 */
[----:B------:R-:W-:Y:S02]  /*3c10*/  @!P0 IMAD.MOV R2, RZ, RZ, -R2 ;  /* 0x000000ffff028224 */ /* 0x000fe400078e0a02 */
[----:B------:R-:W-:Y:S02]  /*3c20*/  IMAD.MOV R9, RZ, RZ, -R9 ;  /* 0x000000ffff097224 */ /* 0x000fe400078e0a09 */
[----:B------:R-:W-:Y:S01]  /*3c30*/  @!P1 IMAD.IADD R5, R5, 0x1, -R6 ;  /* 0x0000000105059824 */ /* 0x000fe200078e0a06 */
[----:B------:R-:W-:Y:S01]  /*3c40*/  STL [R1+0xbd0], R2 ;  /* 0x000bd00201007387 */ /* 0x000fe20000100800 */
[C---:B------:R-:W-:Y:S01]  /*3c50*/  IMAD R22, R6.reuse, R9, R22 ;  /* 0x0000000906167224 */ /* 0x040fe200078e0216 */
[C---:B------:R-:W-:Y:S01]  /*3c60*/  ISETP.GT.U32.AND P1, PT, R6.reuse, R8, PT ;  /* 0x000000080600720c */ /* 0x040fe20003f24070 */
[----:B------:R-:W-:Y:S01]  /*3c70*/  IMAD.HI.U32 R0, R11, R21, RZ ;  /* 0x000000150b007227 */ /* 0x000fe200078e00ff */
[----:B------:R0:W-:Y:S03]  /*3c80*/  STL [R1+0x3c], R17 ;  /* 0x00003c1101007387 */ /* 0x0001e60000100800 */
[----:B------:R-:W-:Y:S01]  /*3c90*/  @!P6 IMAD.IADD R7, R7, 0x1, -R6 ;  /* 0x000000010707e824 */ /* 0x000fe200078e0a06 */
[----:B------:R-:W-:Y:S01]  /*3ca0*/  ISETP.GT.U32.AND P6, PT, R6, R20, PT ;  /* 0x000000140600720c */ /* 0x000fe20003fc4070 */
[----:B------:R-:W-:-:S03]  /*3cb0*/  IMAD.HI.U32 R14, R11, R19, RZ ;  /* 0x000000130b0e7227 */ /* 0x000fc600078e00ff */
[C---:B------:R-:W-:Y:S01]  /*3cc0*/  ISETP.GT.U32.AND P0, PT, R6.reuse, R7, PT ;  /* 0x000000070600720c */ /* 0x040fe20003f04070 */
[----:B------:R-:W-:Y:S01]  /*3cd0*/  IMAD.MOV R0, RZ, RZ, -R0 ;  /* 0x000000ffff007224 */ /* 0x000fe200078e0a00 */
[----:B0-----:R-:W2:Y:S01]  /*3ce0*/  LDL.LU R17, [R1+0x74] ;  /* 0x0000740001117983 */ /* 0x001ea20000300800 */
[----:B------:R-:W-:Y:S02]  /*3cf0*/  IMAD.MOV R14, RZ, RZ, -R14 ;  /* 0x000000ffff0e7224 */ /* 0x000fe400078e0a0e */
[C---:B------:R-:W-:Y:S01]  /*3d00*/  IMAD R21, R6.reuse, R0, R21 ;  /* 0x0000000006157224 */ /* 0x040fe200078e0215 */
[----:B------:R-:W-:Y:S01]  /*3d10*/  IABS R0, R12 ;  /* 0x0000000c00007213 */ /* 0x000fe20000000000 */
[----:B------:R-:W-:Y:S01]  /*3d20*/  IMAD R19, R6, R14, R19 ;  /* 0x0000000e06137224 */ /* 0x000fe200078e0213 */
[----:B------:R-:W-:Y:S01]  /*3d30*/  IABS R14, R4 ;  /* 0x00000004000e7213 */ /* 0x000fe20000000000 */
[--C-:B------:R-:W-:Y:S02]  /*3d40*/  @!P6 IMAD.IADD R20, R20, 0x1, -R6.reuse ;  /* 0x000000011414e824 */ /* 0x100fe400078e0a06 */
[----:B------:R-:W-:-:S02]  /*3d50*/  @!P1 IMAD.IADD R8, R8, 0x1, -R6 ;  /* 0x0000000108089824 */ /* 0x000fc400078e0a06 */
[----:B------:R-:W-:Y:S01]  /*3d60*/  @!P0 IMAD.IADD R7, R7, 0x1, -R6 ;  /* 0x0000000107078824 */ /* 0x000fe200078e0a06 */
[C---:B------:R-:W-:Y:S01]  /*3d70*/  ISETP.GT.U32.AND P0, PT, R6.reuse, R22, PT ;  /* 0x000000160600720c */ /* 0x040fe20003f04070 */
[----:B------:R-:W-:Y:S01]  /*3d80*/  @!P3 IMAD.MOV R5, RZ, RZ, -R5 ;  /* 0x000000ffff05b224 */ /* 0x000fe200078e0a05 */
[C---:B------:R-:W-:Y:S01]  /*3d90*/  ISETP.GT.U32.AND P6, PT, R6.reuse, R20, PT ;  /* 0x000000140600720c */ /* 0x040fe20003fc4070 */
[C---:B------:R-:W-:Y:S01]  /*3da0*/  IMAD.HI.U32 R25, R11.reuse, R24, RZ ;  /* 0x000000180b197227 */ /* 0x040fe200078e00ff */
[C---:B------:R-:W-:Y:S02]  /*3db0*/  ISETP.GT.U32.AND P3, PT, R6.reuse, R21, PT ;  /* 0x000000150600720c */ /* 0x040fe40003f64070 */
[----:B------:R-:W-:Y:S01]  /*3dc0*/  ISETP.GT.U32.AND P1, PT, R6, R8, PT ;  /* 0x000000080600720c */ /* 0x000fe20003f24070 */
[----:B------:R-:W-:Y:S02]  /*3dd0*/  IMAD.MOV R25, RZ, RZ, -R25 ;  /* 0x000000ffff197224 */ /* 0x000fe400078e0a19 */
[----:B------:R-:W-:-:S04]  /*3de0*/  IMAD.HI.U32 R9, R11, R0, RZ ;  /* 0x000000000b097227 */ /* 0x000fc800078e00ff */
[----:B------:R-:W-:Y:S01]  /*3df0*/  @!P0 IMAD.IADD R22, R22, 0x1, -R6 ;  /* 0x0000000116168824 */ /* 0x000fe200078e0a06 */
[C---:B------:R-:W-:Y:S01]  /*3e00*/  ISETP.GT.U32.AND P0, PT, R6.reuse, R19, PT ;  /* 0x000000130600720c */ /* 0x040fe20003f04070 */
[----:B------:R-:W-:Y:S01]  /*3e10*/  IMAD R24, R6, R25, R24 ;  /* 0x0000001906187224 */ /* 0x000fe200078e0218 */
[----:B------:R-:W-:Y:S01]  /*3e20*/  IABS R25, R27 ;  /* 0x0000001b00197213 */ /* 0x000fe20000000000 */
[--C-:B------:R-:W-:Y:S01]  /*3e30*/  @!P6 IMAD.IADD R20, R20, 0x1, -R6.reuse ;  /* 0x000000011414e824 */ /* 0x100fe200078e0a06 */
[C---:B------:R-:W-:Y:S01]  /*3e40*/  ISETP.GT.U32.AND P6, PT, R6.reuse, R23, PT ;  /* 0x000000170600720c */ /* 0x040fe20003fc4070 */
[--C-:B------:R-:W-:Y:S01]  /*3e50*/  @!P3 IMAD.IADD R21, R21, 0x1, -R6.reuse ;  /* 0x000000011515b824 */ /* 0x100fe200078e0a06 */
[----:B------:R-:W-:Y:S01]  /*3e60*/  ISETP.GT.U32.AND P3, PT, R6, R24, PT ;  /* 0x000000180600720c */ /* 0x000fe20003f64070 */
[----:B------:R-:W-:Y:S02]  /*3e70*/  @!P1 IMAD.IADD R8, R8, 0x1, -R6 ;  /* 0x0000000108089824 */ /* 0x000fe400078e0a06 */
[----:B------:R-:W-:-:S04]  /*3e80*/  IMAD.MOV R9, RZ, RZ, -R9 ;  /* 0x000000ffff097224 */ /* 0x000fc800078e0a09 */
[----:B------:R-:W-:Y:S02]  /*3e90*/  @!P0 IMAD.IADD R19, R19, 0x1, -R6 ;  /* 0x0000000113138824 */ /* 0x000fe400078e0a06 */
[----:B------:R-:W-:Y:S02]  /*3ea0*/  @!P5 IMAD.MOV R8, RZ, RZ, -R8 ;  /* 0x000000ffff08d224 */ /* 0x000fe400078e0a08 */
[--C-:B------:R-:W-:Y:S01]  /*3eb0*/  @!P6 IMAD.IADD R23, R23, 0x1, -R6.reuse ;  /* 0x000000011717e824 */ /* 0x100fe200078e0a06 */
[----:B------:R-:W-:Y:S01]  /*3ec0*/  ISETP.GT.U32.AND P5, PT, R6, R19, PT ;  /* 0x000000130600720c */ /* 0x000fe20003fa4070 */
[----:B------:R-:W-:Y:S01]  /*3ed0*/  @!P3 IMAD.IADD R24, R24, 0x1, -R6 ;  /* 0x000000011818b824 */ /* 0x000fe200078e0a06 */
[C---:B------:R-:W-:Y:S01]  /*3ee0*/  ISETP.GT.U32.AND P6, PT, R6.reuse, R21, PT ;  /* 0x000000150600720c */ /* 0x040fe20003fc4070 */
[----:B------:R-:W-:Y:S01]  /*3ef0*/  @!P2 IMAD.MOV R7, RZ, RZ, -R7 ;  /* 0x000000ffff07a224 */ /* 0x000fe200078e0a07 */
[----:B------:R-:W-:Y:S01]  /*3f00*/  ISETP.GE.AND P1, PT, R3, RZ, PT ;  /* 0x000000ff0300720c */ /* 0x000fe20003f26270 */
[C---:B------:R-:W-:Y:S01]  /*3f10*/  IMAD R0, R6.reuse, R9, R0 ;  /* 0x0000000906007224 */ /* 0x040fe200078e0200 */
[----:B------:R-:W-:Y:S01]  /*3f20*/  IABS R27, R3 ;  /* 0x00000003001b7213 */ /* 0x000fe20000000000 */
[----:B------:R-:W-:Y:S01]  /*3f30*/  IMAD.HI.U32 R3, R11, R14, RZ ;  /* 0x0000000e0b037227 */ /* 0x000fe200078e00ff */
[----:B------:R-:W-:-:S02]  /*3f40*/  ISETP.GT.U32.AND P2, PT, R6, R24, PT ;  /* 0x000000180600720c */ /* 0x000fc40003f44070 */
[----:B------:R-:W-:-:S03]  /*3f50*/  IABS R9, R10 ;  /* 0x0000000a00097213 */ /* 0x000fc60000000000 */
[----:B------:R-:W-:Y:S01]  /*3f60*/  @!P5 IMAD.IADD R19, R19, 0x1, -R6 ;  /* 0x000000011313d824 */ /* 0x000fe200078e0a06 */
[----:B------:R-:W-:Y:S01]  /*3f70*/  ISETP.GE.AND P5, PT, R29, RZ, PT ;  /* 0x000000ff1d00720c */ /* 0x000fe20003fa6270 */
[----:B------:R-:W-:Y:S01]  /*3f80*/  IMAD.MOV R3, RZ, RZ, -R3 ;  /* 0x000000ffff037224 */ /* 0x000fe200078e0a03 */
[----:B------:R-:W0:Y:S01]  /*3f90*/  S2R R29, SR_TID.X ;  /* 0x00000000001d7919 */ /* 0x000e220000002100 */
[----:B------:R-:W-:Y:S01]  /*3fa0*/  IMAD.MOV.U32 R2, RZ, RZ, R26 ;  /* 0x000000ffff027224 */ /* 0x000fe200078e001a */
[----:B------:R-:W-:Y:S01]  /*3fb0*/  ISETP.GT.U32.AND P3, PT, R6, R22, PT ;  /* 0x000000160600720c */ /* 0x000fe20003f64070 */
[----:B------:R-:W-:-:S04]  /*3fc0*/  IMAD.HI.U32 R26, R11, R9, RZ ;  /* 0x000000090b1a7227 */ /* 0x000fc800078e00ff */
[----:B------:R-:W-:Y:S01]  /*3fd0*/  @!P6 IMAD.IADD R21, R21, 0x1, -R6 ;  /* 0x000000011515e824 */ /* 0x000fe200078e0a06 */
[C---:B------:R-:W-:Y:S01]  /*3fe0*/  ISETP.GT.U32.AND P6, PT, R6.reuse, R0, PT ;  /* 0x000000000600720c */ /* 0x040fe20003fc4070 */
[C---:B------:R-:W-:Y:S02]  /*3ff0*/  IMAD R14, R6.reuse, R3, R14 ;  /* 0x00000003060e7224 */ /* 0x040fe400078e020e */
[----:B------:R-:W-:Y:S01]  /*4000*/  IMAD.HI.U32 R3, R11, R2, RZ ;  /* 0x000000020b037227 */ /* 0x000fe200078e00ff */
[----:B------:R-:W-:-:S03]  /*4010*/  ISETP.GT.U32.AND P0, PT, R6, R23, PT ;  /* 0x000000170600720c */ /* 0x000fc60003f04070 */
[----:B------:R-:W-:Y:S02]  /*4020*/  IMAD.MOV R26, RZ, RZ, -R26 ;  /* 0x000000ffff1a7224 */ /* 0x000fe400078e0a1a */
[----:B------:R-:W-:-:S04]  /*4030*/  IMAD.HI.U32 R11, R11, R27, RZ ;  /* 0x0000001b0b0b7227 */ /* 0x000fc800078e00ff */
[----:B------:R-:W-:Y:S02]  /*4040*/  IMAD.MOV R3, RZ, RZ, -R3 ;  /* 0x000000ffff037224 */ /* 0x000fe400078e0a03 */
[----:B------:R-:W-:Y:S01]  /*4050*/  @!P2 IMAD.IADD R24, R24, 0x1, -R6 ;  /* 0x000000011818a824 */ /* 0x000fe200078e0a06 */
[C---:B------:R-:W-:Y:S01]  /*4060*/  ISETP.GT.U32.AND P2, PT, R6.reuse, R14, PT ;  /* 0x0000000e0600720c */ /* 0x040fe20003f44070 */
[C---:B------:R-:W-:Y:S02]  /*4070*/  IMAD R9, R6.reuse, R26, R9 ;  /* 0x0000001a06097224 */ /* 0x040fe400078e0209 */
[----:B------:R-:W-:Y:S02]  /*4080*/  IMAD.MOV R11, RZ, RZ, -R11 ;  /* 0x000000ffff0b7224 */ /* 0x000fe400078e0a0b */
[----:B------:R-:W-:Y:S02]  /*4090*/  IMAD R3, R6, R3, R2 ;  /* 0x0000000306037224 */ /* 0x000fe400078e0202 */
[----:B------:R-:W-:Y:S01]  /*40a0*/  @!P3 IMAD.IADD R22, R22, 0x1, -R6 ;  /* 0x000000011616b824 */ /* 0x000fe200078e0a06 */
[C---:B------:R-:W-:Y:S01]  /*40b0*/  ISETP.GT.U32.AND P3, PT, R6.reuse, R9, PT ;  /* 0x000000090600720c */ /* 0x040fe20003f64070 */
[----:B------:R-:W-:-:S02]  /*40c0*/  IMAD R11, R6, R11, R27 ;  /* 0x0000000b060b7224 */ /* 0x000fc400078e021b */
[--C-:B------:R-:W-:Y:S01]  /*40d0*/  @!P6 IMAD.IADD R0, R0, 0x1, -R6.reuse ;  /* 0x000000010000e824 */ /* 0x100fe200078e0a06 */
[C---:B------:R-:W-:Y:S01]  /*40e0*/  ISETP.GT.U32.AND P6, PT, R6.reuse, R3, PT ;  /* 0x000000030600720c */ /* 0x040fe20003fc4070 */
[--C-:B------:R-:W-:Y:S01]  /*40f0*/  @!P0 IMAD.IADD R23, R23, 0x1, -R6.reuse ;  /* 0x0000000117178824 */ /* 0x100fe200078e0a06 */
[----:B------:R1:W-:Y:S01]  /*4100*/  STL [R1+0xbd4], R5 ;  /* 0x000bd40501007387 */ /* 0x0003e20000100800 */
[----:B------:R-:W-:Y:S01]  /*4110*/  ISETP.GT.U32.AND P0, PT, R6, R11, PT ;  /* 0x0000000b0600720c */ /* 0x000fe20003f04070 */
[----:B------:R-:W-:Y:S01]  /*4120*/  @!P2 IMAD.IADD R14, R14, 0x1, -R6 ;  /* 0x000000010e0ea824 */ /* 0x000fe200078e0a06 */
[----:B0-----:R-:W-:Y:S02]  /*4130*/  LOP3.LUT R27, R29, 0x7, RZ, 0xc0, !PT ;  /* 0x000000071d1b7812 */ /* 0x001fe400078ec0ff */
[----:B------:R-:W-:Y:S01]  /*4140*/  ISETP.GE.AND P2, PT, R15, RZ, PT ;  /* 0x000000ff0f00720c */ /* 0x000fe20003f46270 */
[----:B------:R0:W-:Y:S01]  /*4150*/  STL [R1+0xbd8], R7 ;  /* 0x000bd80701007387 */ /* 0x0001e20000100800 */
[----:B-1----:R-:W-:-:S03]  /*4160*/  IABS R5, c[0x0][0x178] ;  /* 0x00005e0000057a13 */ /* 0x002fc60000000000 */
[----:B------:R1:W-:Y:S01]  /*4170*/  STL [R1+0xbdc], R8 ;  /* 0x000bdc0801007387 */ /* 0x0003e20000100800 */
[--C-:B------:R-:W-:Y:S01]  /*4180*/  @!P3 IMAD.IADD R9, R9, 0x1, -R6.reuse ;  /* 0x000000010909b824 */ /* 0x100fe200078e0a06 */
[----:B------:R-:W-:Y:S01]  /*4190*/  ISETP.GE.AND P3, PT, R16, RZ, PT ;  /* 0x000000ff1000720c */ /* 0x000fe20003f66270 */
[----:B0-----:R-:W-:Y:S02]  /*41a0*/  IMAD.SHL.U32 R7, R29, 0x2, RZ ;  /* 0x000000021d077824 */ /* 0x001fe400078e00ff */
[--C-:B------:R-:W-:Y:S02]  /*41b0*/  @!P6 IMAD.IADD R3, R3, 0x1, -R6.reuse ;  /* 0x000000010303e824 */ /* 0x100fe400078e0a06 */
[----:B-1----:R-:W-:Y:S01]  /*41c0*/  IMAD.SHL.U32 R8, R29, 0x20, RZ ;  /* 0x000000201d087824 */ /* 0x002fe200078e00ff */
[----:B------:R-:W-:Y:S01]  /*41d0*/  ISETP.GE.AND P6, PT, R28, RZ, PT ;  /* 0x000000ff1c00720c */ /* 0x000fe20003fc6270 */
[----:B------:R-:W-:Y:S01]  /*41e0*/  @!P0 IMAD.IADD R11, R11, 0x1, -R6 ;  /* 0x000000010b0b8824 */ /* 0x000fe200078e0a06 */
[----:B------:R-:W-:-:S02]  /*41f0*/  LOP3.LUT R15, R7, 0x10, RZ, 0xc0, !PT ;  /* 0x00000010070f7812 */ /* 0x000fc400078ec0ff */
[----:B------:R0:W-:Y:S01]  /*4200*/  STL [R1+0x9d8], R8 ;  /* 0x0009d80801007387 */ /* 0x0001e20000100800 */
[----:B------:R-:W-:Y:S01]  /*4210*/  @!P2 IMAD.MOV R23, RZ, RZ, -R23 ;  /* 0x000000ffff17a224 */ /* 0x000fe200078e0a17 */
[----:B------:R-:W-:Y:S02]  /*4220*/  LOP3.LUT R29, R29, 0x100, RZ, 0xc0, !PT ;  /* 0x000001001d1d7812 */ /* 0x000fe400078ec0ff */
[C---:B------:R-:W-:Y:S01]  /*4230*/  ISETP.GT.U32.AND P2, PT, R6.reuse, R14, PT ;  /* 0x0000000e0600720c */ /* 0x040fe20003f44070 */
[----:B------:R-:W-:Y:S02]  /*4240*/  @!P4 IMAD.MOV R20, RZ, RZ, -R20 ;  /* 0x000000ffff14c224 */ /* 0x000fe400078e0a14 */
[----:B------:R-:W-:Y:S02]  /*4250*/  @!P5 IMAD.MOV R21, RZ, RZ, -R21 ;  /* 0x000000ffff15d224 */ /* 0x000fe400078e0a15 */
[----:B------:R-:W-:Y:S02]  /*4260*/  @!P3 IMAD.MOV R22, RZ, RZ, -R22 ;  /* 0x000000ffff16b224 */ /* 0x000fe400078e0a16 */
[----:B------:R-:W-:Y:S01]  /*4270*/  @!P6 IMAD.MOV R24, RZ, RZ, -R24 ;  /* 0x000000ffff18e224 */ /* 0x000fe200078e0a18 */
[----:B------:R-:W-:-:S05]  /*4280*/  ISETP.GT.U32.AND P4, PT, R6, R9, PT ;  /* 0x000000090600720c */ /* 0x000fca0003f84070 */
[----:B------:R-:W-:Y:S01]  /*4290*/  @!P2 IMAD.IADD R14, R14, 0x1, -R6 ;  /* 0x000000010e0ea824 */ /* 0x000fe200078e0a06 */
[----:B------:R-:W-:-:S07]  /*42a0*/  ISETP.GE.AND P2, PT, R4, RZ, PT ;  /* 0x000000ff0400720c */ /* 0x000fce0003f46270 */
[----:B------:R-:W-:Y:S01]  /*42b0*/  @!P4 IMAD.IADD R9, R9, 0x1, -R6 ;  /* 0x000000010909c824 */ /* 0x000fe200078e0a06 */
[----:B------:R-:W-:Y:S01]  /*42c0*/  ISETP.GE.AND P4, PT, R12, RZ, PT ;  /* 0x000000ff0c00720c */ /* 0x000fe20003f86270 */
[----:B--2---:R-:W-:-:S04]  /*42d0*/  IMAD.HI.U32 R26, R17, R25, RZ ;  /* 0x00000019111a7227 */ /* 0x004fc800078e00ff */
[----:B------:R-:W-:-:S04]  /*42e0*/  IMAD.MOV R26, RZ, RZ, -R26 ;  /* 0x000000ffff1a7224 */ /* 0x000fc800078e0a1a */
[----:B------:R-:W-:Y:S02]  /*42f0*/  IMAD R2, R5, R26, R25 ;  /* 0x0000001a05027224 */ /* 0x000fe400078e0219 */
[----:B------:R-:W-:Y:S01]  /*4300*/  IMAD.SHL.U32 R25, R27, 0x10, RZ ;  /* 0x000000101b197824 */ /* 0x000fe200078e00ff */
[----:B------:R-:W-:Y:S02]  /*4310*/  LOP3.LUT R26, R8, 0x1c00, RZ, 0xc0, !PT ;  /* 0x00001c00081a7812 */ /* 0x000fe400078ec0ff */
[----:B------:R-:W-:Y:S02]  /*4320*/  ISETP.GT.U32.AND P0, PT, R5, R2, PT ;  /* 0x000000020500720c */ /* 0x000fe40003f04070 */
[----:B------:R-:W-:Y:S02]  /*4330*/  LOP3.LUT R25, R25, 0x30, R7, 0x78, !PT ;  /* 0x0000003019197812 */ /* 0x000fe400078e7807 */
[----:B------:R-:W2:Y:S01]  /*4340*/  LDL.LU R7, [R1+0x3c] ;  /* 0x00003c0001077983 */ /* 0x000ea20000300800 */
[----:B------:R-:W-:-:S02]  /*4350*/  IMAD R26, R27, 0x80, R26 ;  /* 0x000000801b1a7824 */ /* 0x000fc400078e021a */
[----:B0-----:R-:W-:Y:S01]  /*4360*/  IMAD R8, R27, 0x210, RZ ;  /* 0x000002101b087824 */ /* 0x001fe200078e02ff */
[----:B------:R-:W-:Y:S01]  /*4370*/  LEA.HI R27, R29, R15, RZ, 0x1d ;  /* 0x0000000f1d1b7211 */ /* 0x000fe200078fe8ff */
[----:B------:R-:W-:Y:S03]  /*4380*/  STL [R1+0xbe0], R20 ;  /* 0x000be01401007387 */ /* 0x000fe60000100800 */
[----:B------:R-:W-:Y:S01]  /*4390*/  LOP3.LUT R29, R8, R27, RZ, 0x3c, !PT ;  /* 0x0000001b081d7212 */ /* 0x000fe200078e3cff */
[----:B------:R-:W-:Y:S01]  /*43a0*/  STL [R1+0xbe4], R21 ;  /* 0x000be41501007387 */ /* 0x000fe20000100800 */
[----:B------:R-:W-:Y:S02]  /*43b0*/  IMAD.IADD R8, R26, 0x1, R25 ;  /* 0x000000011a087824 */ /* 0x000fe400078e0219 */
[----:B------:R-:W-:Y:S01]  /*43c0*/  @!P0 IMAD.IADD R2, R2, 0x1, -R5 ;  /* 0x0000000102028824 */ /* 0x000fe200078e0a05 */
[----:B------:R-:W-:Y:S01]  /*43d0*/  STL [R1+0xbe8], R22 ;  /* 0x000be81601007387 */ /* 0x000fe20000100800 */
[----:B------:R-:W-:-:S03]  /*43e0*/  ISETP.GT.U32.AND P0, PT, R6, R0, PT ;  /* 0x000000000600720c */ /* 0x000fc60003f04070 */
[----:B------:R-:W-:Y:S04]  /*43f0*/  STL [R1+0xbec], R23 ;  /* 0x000bec1701007387 */ /* 0x000fe80000100800 */
[----:B------:R-:W-:Y:S04]  /*4400*/  STL [R1+0xbf0], R24 ;  /* 0x000bf01801007387 */ /* 0x000fe80000100800 */
[----:B------:R-:W-:Y:S04]  /*4410*/  STL [R1+0xbf4], R29 ;  /* 0x000bf41d01007387 */ /* 0x000fe80000100800 */
[----:B------:R-:W-:Y:S04]  /*4420*/  STL [R1+0x7b0], R8 ;  /* 0x0007b00801007387 */ /* 0x000fe80000100800 */
[----:B------:R-:W3:Y:S04]  /*4430*/  LDL.LU R4, [R1+0xc8] ;  /* 0x0000c80001047983 */ /* 0x000ee80000300800 */
[----:B------:R-:W4:Y:S04]  /*4440*/  LDL.LU R18, [R1+0xc4] ;  /* 0x0000c40001127983 */ /* 0x000f280000300800 */
[----:B------:R-:W4:Y:S01]  /*4450*/  LDL.LU R17, [R1+0xc0] ;  /* 0x0000c00001117983 */ /* 0x000f220000300800 */
[----:B------:R-:W-:-:S03]  /*4460*/  @!P0 IMAD.IADD R0, R0, 0x1, -R6 ;  /* 0x0000000100008824 */ /* 0x000fc600078e0a06 */
[----:B------:R-:W4:Y:S01]  /*4470*/  LDL.LU R16, [R1+0xbc] ;  /* 0x0000bc0001107983 */ /* 0x000f220000300800 */
[----:B------:R-:W-:-:S03]  /*4480*/  ISETP.GE.AND P0, PT, R13, RZ, PT ;  /* 0x000000ff0d00720c */ /* 0x000fc60003f06270 */
[----:B------:R-:W4:Y:S04]  /*4490*/  LDL.LU R15, [R1+0xb8] ;  /* 0x0000b800010f7983 */ /* 0x000f280000300800 */
[----:B------:R-:W4:Y:S04]  /*44a0*/  LDL.LU R13, [R1+0xb4] ;  /* 0x0000b400010d7983 */ /* 0x000f280000300800 */
[----:B------:R-:W4:Y:S01]  /*44b0*/  LDL.LU R12, [R1+0xb0] ;  /* 0x0000b000010c7983 */ /* 0x000f220000300800 */
[C---:B------:R-:W-:Y:S02]  /*44c0*/  ISETP.GT.U32.AND P3, PT, R6.reuse, R11, PT ;  /* 0x0000000b0600720c */ /* 0x040fe40003f64070 */
[----:B------:R-:W-:-:S02]  /*44d0*/  ISETP.GT.U32.AND P6, PT, R6, R3, PT ;  /* 0x000000030600720c */ /* 0x000fc40003fc4070 */
[----:B------:R-:W-:-:S09]  /*44e0*/  ISETP.GT.U32.AND P5, PT, R5, R2, PT ;  /* 0x000000020500720c */ /* 0x000fd20003fa4070 */
[--C-:B------:R-:W-:Y:S01]  /*44f0*/  @!P3 IMAD.IADD R11, R11, 0x1, -R6.reuse ;  /* 0x000000010b0bb824 */ /* 0x100fe200078e0a06 */
[----:B------:R-:W-:Y:S01]  /*4500*/  ISETP.GE.AND P3, PT, R10, RZ, PT ;  /* 0x000000ff0a00720c */ /* 0x000fe20003f66270 */
[----:B------:R-:W-:Y:S01]  /*4510*/  @!P6 IMAD.IADD R3, R3, 0x1, -R6 ;  /* 0x000000010303e824 */ /* 0x000fe200078e0a06 */
[----:B------:R-:W4:Y:S01]  /*4520*/  LDL.LU R10, [R1+0xac] ;  /* 0x0000ac00010a7983 */ /* 0x000f220000300800 */
[----:B------:R-:W-:Y:S02]  /*4530*/  @!P0 IMAD.MOV R19, RZ, RZ, -R19 ;  /* 0x000000ffff138224 */ /* 0x000fe400078e0a13 */
[----:B------:R-:W-:Y:S01]  /*4540*/  @!P5 IMAD.IADD R2, R2, 0x1, -R5 ;  /* 0x000000010202d824 */ /* 0x000fe200078e0a05 */
[----:B------:R-:W4:Y:S01]  /*4550*/  LDL.LU R28, [R1+0xa8] ;  /* 0x0000a800011c7983 */ /* 0x000f220000300800 */
[----:B------:R-:W-:Y:S02]  /*4560*/  @!P4 IMAD.MOV R0, RZ, RZ, -R0 ;  /* 0x000000ffff00c224 */ /* 0x000fe400078e0a00 */
[----:B------:R-:W-:Y:S01]  /*4570*/  @!P1 IMAD.MOV R11, RZ, RZ, -R11 ;  /* 0x000000ffff0b9224 */ /* 0x000fe200078e0a0b */
[----:B------:R-:W-:Y:S01]  /*4580*/  STL [R1+0xbf8], R19 ;  /* 0x000bf81301007387 */ /* 0x000fe20000100800 */
[----:B------:R-:W-:-:S02]  /*4590*/  @!P2 IMAD.MOV R14, RZ, RZ, -R14 ;  /* 0x000000ffff0ea224 */ /* 0x000fc400078e0a0e */
[----:B------:R-:W-:Y:S01]  /*45a0*/  @!P3 IMAD.MOV R9, RZ, RZ, -R9 ;  /* 0x000000ffff09b224 */ /* 0x000fe200078e0a09 */
[----:B------:R-:W-:Y:S01]  /*45b0*/  STL [R1+0x4], R2 ;  /* 0x0000040201007387 */ /* 0x000fe20000100800 */
[----:B------:R-:W-:Y:S02]  /*45c0*/  ISETP.NE.AND P0, PT, RZ, c[0x0][0x17c], PT ;  /* 0x00005f00ff007a0c */ /* 0x000fe40003f05270 */
[----:B------:R-:W-:Y:S01]  /*45d0*/  LOP3.LUT R6, RZ, c[0x0][0x17c], RZ, 0x33, !PT ;  /* 0x00005f00ff067a12 */ /* 0x000fe200078e33ff */
[----:B------:R-:W-:Y:S04]  /*45e0*/  STL [R1+0xbfc], R0 ;  /* 0x000bfc0001007387 */ /* 0x000fe80000100800 */
[----:B------:R-:W-:Y:S04]  /*45f0*/  STL [R1+0xc00], R9 ;  /* 0x000c000901007387 */ /* 0x000fe80000100800 */
[----:B------:R-:W-:Y:S04]  /*4600*/  STL [R1+0xc04], R11 ;  /* 0x000c040b01007387 */ /* 0x000fe80000100800 */
[----:B------:R-:W-:Y:S01]  /*4610*/  STL [R1+0xc08], R14 ;  /* 0x000c080e01007387 */ /* 0x000fe20000100800 */
[----:B--2---:R-:W-:-:S13]  /*4620*/  ISETP.GE.AND P6, PT, R7, RZ, PT ;  /* 0x000000ff0700720c */ /* 0x004fda0003fc6270 */
[----:B------:R-:W-:-:S05]  /*4630*/  @!P6 IMAD.MOV R3, RZ, RZ, -R3 ;  /* 0x000000ffff03e224 */ /* 0x000fca00078e0a03 */
[----:B------:R3:W-:Y:S02]  /*4640*/  STL [R1+0xc0c], R3 ;  /* 0x000c0c0301007387 */ /* 0x0007e40000100800 */
[C---:B---3--:R-:W-:Y:S02]  /*4650*/  SEL R3, R6.reuse, R4, !P0 ;  /* 0x0000000406037207 */ /* 0x048fe40004000000 */
[----:B----4-:R-:W-:-:S03]  /*4660*/  SEL R2, R6, R18, !P0 ;  /* 0x0000001206027207 */ /* 0x010fc60004000000 */
[----:B------:R0:W-:Y:S01]  /*4670*/  STL [R1+0x168], R3 ;  /* 0x0001680301007387 */ /* 0x0001e20000100800 */
[----:B------:R-:W-:-:S03]  /*4680*/  SEL R0, R6, R17, !P0 ;  /* 0x0000001106007207 */ /* 0x000fc60004000000 */
[----:B------:R1:W-:Y:S01]  /*4690*/  STL [R1+0x164], R2 ;  /* 0x0001640201007387 */ /* 0x0003e20000100800 */
[----:B0-----:R-:W-:-:S03]  /*46a0*/  SEL R3, R6, R16, !P0 ;  /* 0x0000001006037207 */ /* 0x001fc60004000000 */
[----:B------:R0:W-:Y:S01]  /*46b0*/  STL [R1+0x160], R0 ;  /* 0x0001600001007387 */ /* 0x0001e20000100800 */
[----:B-1----:R-:W-:-:S03]  /*46c0*/  SEL R2, R6, R15, !P0 ;  /* 0x0000000f06027207 */ /* 0x002fc60004000000 */
[----:B------:R1:W-:Y:S01]  /*46d0*/  STL [R1+0xbc], R3 ;  /* 0x0000bc0301007387 */ /* 0x0003e20000100800 */
[----:B0-----:R-:W-:-:S03]  /*46e0*/  SEL R0, R6, R13, !P0 ;  /* 0x0000000d06007207 */ /* 0x001fc60004000000 */
[----:B------:R-:W-:Y:S01]  /*46f0*/  STL [R1+0xb8], R2 ;  /* 0x0000b80201007387 */ /* 0x000fe20000100800 */
[----:B-1----:R-:W-:-:S03]  /*4700*/  SEL R3, R6, R12, !P0 ;  /* 0x0000000c06037207 */ /* 0x002fc60004000000 */
[----:B------:R-:W-:Y:S04]  /*4710*/  STL [R1+0xb4], R0 ;  /* 0x0000b40001007387 */ /* 0x000fe80000100800 */
[----:B------:R0:W-:Y:S04]  /*4720*/  STL [R1+0xb0], R3 ;  /* 0x0000b00301007387 */ /* 0x0001e80000100800 */
[----:B0-----:R-:W2:Y:S01]  /*4730*/  LDL.LU R3, [R1+0x94] ;  /* 0x0000940001037983 */ /* 0x001ea20000300800 */
[C---:B------:R-:W-:Y:S02]  /*4740*/  SEL R2, R6.reuse, R10, !P0 ;  /* 0x0000000a06027207 */ /* 0x040fe40004000000 */
[----:B------:R-:W-:-:S03]  /*4750*/  SEL R0, R6, R28, !P0 ;  /* 0x0000001c06007207 */ /* 0x000fc60004000000 */
[----:B------:R-:W-:Y:S04]  /*4760*/  STL [R1+0xac], R2 ;  /* 0x0000ac0201007387 */ /* 0x000fe80000100800 */
[----:B--2---:R0:W-:Y:S04]  /*4770*/  STL [R1+0xc10], R3 ;  /* 0x000c100301007387 */ /* 0x0041e80000100800 */
[----:B------:R-:W-:Y:S04]  /*4780*/  STL [R1+0xa4], R0 ;  /* 0x0000a40001007387 */ /* 0x000fe80000100800 */
[----:B0-----:R-:W2:Y:S04]  /*4790*/  LDL.LU R3, [R1+0x98] ;  /* 0x0000980001037983 */ /* 0x001ea80000300800 */
[----:B--2---:R0:W-:Y:S04]  /*47a0*/  STL [R1+0xc14], R3 ;  /* 0x000c140301007387 */ /* 0x0041e80000100800 */
[----:B0-----:R-:W2:Y:S04]  /*47b0*/  LDL.LU R3, [R1+0x9c] ;  /* 0x00009c0001037983 */ /* 0x001ea80000300800 */
[----:B--2---:R0:W-:Y:S04]  /*47c0*/  STL [R1+0xc18], R3 ;  /* 0x000c180301007387 */ /* 0x0041e80000100800 */
[----:B0-----:R-:W2:Y:S04]  /*47d0*/  LDL.LU R3, [R1+0xa0] ;  /* 0x0000a00001037983 */ /* 0x001ea80000300800 */
[----:B------:R-:W3:Y:S04]  /*47e0*/  LDL.LU R14, [R1+0x90] ;  /* 0x00009000010e7983 */ /* 0x000ee80000300800 */
[----:B------:R-:W4:Y:S04]  /*47f0*/  LDL.LU R11, [R1+0x8c] ;  /* 0x00008c00010b7983 */ /* 0x000f280000300800 */
[----:B------:R-:W3:Y:S04]  /*4800*/  LDL.LU R9, [R1+0x88] ;  /* 0x0000880001097983 */ /* 0x000ee80000300800 */
        /* <DEDUP_REMOVED lines=23> */
[----:B------:R-:W3:Y:S01]  /*4980*/  LDL.LU R27, [R1] ;  /* 0x00000000011b7983 */ /* 0x000ee20000300800 */
[----:B--2---:R-:W-:-:S05]  /*4990*/  SEL R3, R6, R3, !P0 ;  /* 0x0000000306037207 */ /* 0x004fca0004000000 */
[----:B------:R0:W-:Y:S04]  /*49a0*/  STL [R1+0xa0], R3 ;  /* 0x0000a00301007387 */ /* 0x0001e80000100800 */
[----:B0-----:R-:W2:Y:S02]  /*49b0*/  LDL.LU R3, [R1+0xc18] ;  /* 0x000c180001037983 */ /* 0x001ea40000300800 */
[----:B--2---:R-:W-:-:S05]  /*49c0*/  SEL R3, R6, R3, !P0 ;  /* 0x0000000306037207 */ /* 0x004fca0004000000 */
[----:B------:R0:W-:Y:S04]  /*49d0*/  STL [R1+0x9c], R3 ;  /* 0x00009c0301007387 */ /* 0x0001e80000100800 */
[----:B0-----:R-:W2:Y:S02]  /*49e0*/  LDL.LU R3, [R1+0xc14] ;  /* 0x000c140001037983 */ /* 0x001ea40000300800 */
[----:B--2---:R-:W-:-:S05]  /*49f0*/  SEL R3, R6, R3, !P0 ;  /* 0x0000000306037207 */ /* 0x004fca0004000000 */
[----:B------:R0:W-:Y:S04]  /*4a00*/  STL [R1+0x98], R3 ;  /* 0x0000980301007387 */ /* 0x0001e80000100800 */
[----:B0-----:R-:W2:Y:S01]  /*4a10*/  LDL.LU R3, [R1+0xc10] ;  /* 0x000c100001037983 */ /* 0x001ea20000300800 */
[C---:B---3--:R-:W-:Y:S02]  /*4a20*/  SEL R14, R6.reuse, R14, !P0 ;  /* 0x0000000e060e7207 */ /* 0x048fe40004000000 */
[C---:B----4-:R-:W-:Y:S02]  /*4a30*/  SEL R11, R6.reuse, R11, !P0 ;  /* 0x0000000b060b7207 */ /* 0x050fe40004000000 */
[C---:B------:R-:W-:Y:S02]  /*4a40*/  SEL R9, R6.reuse, R9, !P0 ;  /* 0x0000000906097207 */ /* 0x040fe40004000000 */
[----:B------:R-:W-:-:S02]  /*4a50*/  SEL R0, R6, R0, !P0 ;  /* 0x0000000006007207 */ /* 0x000fc40004000000 */
[C---:B------:R-:W-:Y:S02]  /*4a60*/  SEL R19, R6.reuse, R19, !P0 ;  /* 0x0000001306137207 */ /* 0x040fe40004000000 */
[C---:B------:R-:W-:Y:S02]  /*4a70*/  SEL R29, R6.reuse, R29, !P0 ;  /* 0x0000001d061d7207 */ /* 0x040fe40004000000 */
[C---:B------:R-:W-:Y:S02]  /*4a80*/  SEL R24, R6.reuse, R24, !P0 ;  /* 0x0000001806187207 */ /* 0x040fe40004000000 */
[C---:B------:R-:W-:Y:S02]  /*4a90*/  SEL R23, R6.reuse, R23, !P0 ;  /* 0x0000001706177207 */ /* 0x040fe40004000000 */
        /* <DEDUP_REMOVED lines=16> */
[----:B--2---:R-:W-:-:S05]  /*4ba0*/  SEL R3, R6, R3, !P0 ;  /* 0x0000000306037207 */ /* 0x004fca0004000000 */
[----:B------:R0:W-:Y:S04]  /*4bb0*/  STL [R1+0x94], R3 ;  /* 0x0000940301007387 */ /* 0x0001e80000100800 */
[----:B0-----:R-:W2:Y:S04]  /*4bc0*/  LDL.LU R3, [R1+0xc0c] ;  /* 0x000c0c0001037983 */ /* 0x001ea80000300800 */
[----:B------:R0:W-:Y:S04]  /*4bd0*/  STL [R1+0x90], R14 ;  /* 0x0000900e01007387 */ /* 0x0001e80000100800 */
[----:B0-----:R-:W3:Y:S04]  /*4be0*/  LDL.LU R14, [R1+0xc08] ;  /* 0x000c0800010e7983 */ /* 0x001ee80000300800 */
[----:B------:R0:W-:Y:S04]  /*4bf0*/  STL [R1+0x8c], R11 ;  /* 0x00008c0b01007387 */ /* 0x0001e80000100800 */
[----:B0-----:R-:W4:Y:S04]  /*4c00*/  LDL.LU R11, [R1+0xc04] ;  /* 0x000c0400010b7983 */ /* 0x001f280000300800 */
[----:B------:R0:W-:Y:S04]  /*4c10*/  STL [R1+0x88], R9 ;  /* 0x0000880901007387 */ /* 0x0001e80000100800 */
[----:B0-----:R-:W2:Y:S04]  /*4c20*/  LDL.LU R9, [R1+0xc00] ;  /* 0x000c000001097983 */ /* 0x001ea80000300800 */
[----:B------:R0:W-:Y:S04]  /*4c30*/  STL [R1+0x74], R0 ;  /* 0x0000740001007387 */ /* 0x0001e80000100800 */
[----:B0-----:R-:W2:Y:S04]  /*4c40*/  LDL.LU R0, [R1+0xbfc] ;  /* 0x000bfc0001007983 */ /* 0x001ea80000300800 */
[----:B------:R0:W-:Y:S04]  /*4c50*/  STL [R1+0x70], R19 ;  /* 0x0000701301007387 */ /* 0x0001e80000100800 */
[----:B0-----:R-:W4:Y:S04]  /*4c60*/  LDL.LU R19, [R1+0xbf8] ;  /* 0x000bf80001137983 */ /* 0x001f280000300800 */
        /* <DEDUP_REMOVED lines=37> */
[----:B0-----:R-:W4:Y:S01]  /*4ec0*/  LDL.LU R28, [R1+0xbac] ;  /* 0x000bac00011c7983 */ /* 0x001f220000300800 */
[----:B------:R-:W-:-:S05]  /*4ed0*/  SEL R26, R6, R26, !P0 ;  /* 0x0000001a061a7207 */ /* 0x000fca0004000000 */
[----:B------:R0:W-:Y:S02]  /*4ee0*/  STL [R1+0xc], R26 ;  /* 0x00000c1a01007387 */ /* 0x0001e40000100800 */
[C---:B0-----:R-:W-:Y:S02]  /*4ef0*/  SEL R26, R6.reuse, R25, !P0 ;  /* 0x00000019061a7207 */ /* 0x041fe40004000000 */
[----:B------:R-:W-:-:S03]  /*4f00*/  SEL R25, R6, R27, !P0 ;  /* 0x0000001b06197207 */ /* 0x000fc60004000000 */
[----:B------:R0:W-:Y:S01]  /*4f10*/  STL [R1+0x8], R26 ;  /* 0x0000081a01007387 */ /* 0x0001e20000100800 */
[C---:B--2---:R-:W-:Y:S02]  /*4f20*/  SEL R9, R6.reuse, R9, !P0 ;  /* 0x0000000906097207 */ /* 0x044fe40004000000 */
[C---:B---3--:R-:W-:Y:S02]  /*4f30*/  SEL R14, R6.reuse, R14, !P0 ;  /* 0x0000000e060e7207 */ /* 0x048fe40004000000 */
[C---:B------:R-:W-:Y:S02]  /*4f40*/  SEL R3, R6.reuse, R3, !P0 ;  /* 0x0000000306037207 */ /* 0x040fe40004000000 */
        /* <DEDUP_REMOVED lines=10> */
[----:B------:R-:W2:Y:S01]  /*4ff0*/  LDL R28, [R1+0x9d0] ;  /* 0x0009d000011c7983 */ /* 0x000ea20000100800 */
[----:B0-----:R-:W-:-:S03]  /*5000*/  SEL R26, R6, R10, !P0 ;  /* 0x0000000a061a7207 */ /* 0x001fc60004000000 */
[----:B------:R0:W-:Y:S01]  /*5010*/  STL [R1], R25 ;  /* 0x0000001901007387 */ /* 0x0001e20000100800 */
[C---:B------:R-:W-:Y:S02]  /*5020*/  SEL R13, R6.reuse, R13, !P0 ;  /* 0x0000000d060d7207 */ /* 0x040fe40004000000 */
[C---:B------:R-:W-:Y:S01]  /*5030*/  SEL R15, R6.reuse, R15, !P0 ;  /* 0x0000000f060f7207 */ /* 0x040fe20004000000 */
[----:B------:R1:W-:Y:S01]  /*5040*/  STL [R1+0xb40], R27 ;  /* 0x000b401b01007387 */ /* 0x0003e20000100800 */
[C---:B------:R-:W-:Y:S02]  /*5050*/  SEL R16, R6.reuse, R16, !P0 ;  /* 0x0000001006107207 */ /* 0x040fe40004000000 */
[C---:B0-----:R-:W-:Y:S01]  /*5060*/  SEL R25, R6.reuse, R12, !P0 ;  /* 0x0000000c06197207 */ /* 0x041fe20004000000 */
[----:B------:R-:W-:Y:S01]  /*5070*/  STL [R1+0xb44], R26 ;  /* 0x000b441a01007387 */ /* 0x000fe20000100800 */
[----:B------:R-:W-:-:S03]  /*5080*/  SEL R17, R6, R17, !P0 ;  /* 0x0000001106117207 */ /* 0x000fc60004000000 */
[----:B-1----:R-:W0:Y:S01]  /*5090*/  S2R R27, SR_TID.X ;  /* 0x00000000001b7919 */ /* 0x002e220000002100 */
[C---:B------:R-:W-:Y:S02]  /*50a0*/  SEL R18, R6.reuse, R18, !P0 ;  /* 0x0000001206127207 */ /* 0x040fe40004000000 */
[C---:B------:R-:W-:Y:S01]  /*50b0*/  SEL R12, R6.reuse, R4, !P0 ;  /* 0x00000004060c7207 */ /* 0x040fe20004000000 */
[----:B------:R-:W-:Y:S01]  /*50c0*/  STL [R1+0xb48], R25 ;  /* 0x000b481901007387 */ /* 0x000fe20000100800 */
[----:B------:R-:W-:-:S03]  /*50d0*/  SEL R10, R6, R2, !P0 ;  /* 0x00000002060a7207 */ /* 0x000fc60004000000 */
[----:B------:R-:W-:Y:S04]  /*50e0*/  STL [R1+0xb4c], R13 ;  /* 0x000b4c0d01007387 */ /* 0x000fe80000100800 */
[----:B------:R-:W-:Y:S04]  /*50f0*/  STL [R1+0xb50], R15 ;  /* 0x000b500f01007387 */ /* 0x000fe80000100800 */
[----:B------:R-:W-:Y:S04]  /*5100*/  STL [R1+0xb54], R16 ;  /* 0x000b541001007387 */ /* 0x000fe80000100800 */
[----:B------:R-:W-:Y:S04]  /*5110*/  STL [R1+0xb58], R17 ;  /* 0x000b581101007387 */ /* 0x000fe80000100800 */
[----:B------:R-:W-:Y:S04]  /*5120*/  STL [R1+0xb5c], R18 ;  /* 0x000b5c1201007387 */ /* 0x000fe80000100800 */
[----:B------:R-:W-:Y:S04]  /*5130*/  STL [R1+0xb60], R12 ;  /* 0x000b600c01007387 */ /* 0x000fe80000100800 */
[----:B------:R-:W-:Y:S04]  /*5140*/  STL [R1+0xb64], R10 ;  /* 0x000b640a01007387 */ /* 0x000fe80000100800 */
        /* <DEDUP_REMOVED lines=14> */
[----:B------:R0:W-:Y:S04]  /*5230*/  STL [R1+0xb98], R3 ;  /* 0x000b980301007387 */ /* 0x0001e80000100800 */
[----:B------:R-:W-:Y:S01]  /*5240*/  STL [R1+0xb9c], R6 ;  /* 0x000b9c0601007387 */ /* 0x000fe20000100800 */
[----:B0-----:R-:W-:-:S05]  /*5250*/  IMAD.SHL.U32 R3, R27, 0x100, RZ ;  /* 0x000001001b037824 */ /* 0x001fca00078e00ff */
[----:B------:R-:W-:Y:S04]  /*5260*/  STL [R1+0x9d4], R3 ;  /* 0x0009d40301007387 */ /* 0x000fe80000100800 */
[----:B------:R-:W-:Y:S04]  /*5270*/  STL [R1+0x4f0], RZ ;  /* 0x0004f0ff01007387 */ /* 0x000fe80000100800 */
        /* <DEDUP_REMOVED lines=75> */
[----:B------:R-:W0:Y:S04]  /*5730*/  S2R R26, SR_TID.X ;  /* 0x00000000001a7919 */ /* 0x000e280000002100 */
        /* <DEDUP_REMOVED lines=20> */
[----:B------:R-:W-:Y:S01]  /*5880*/  STL [R1+0x430], RZ ;  /* 0x000430ff01007387 */ /* 0x000fe20000100800 */
[----:B0-----:R-:W-:-:S03]  /*5890*/  SHF.R.U32.HI R13, RZ, 0x8, R26 ;  /* 0x00000008ff0d7819 */ /* 0x001fc6000001161a */
[----:B------:R-:W-:Y:S04]  /*58a0*/  STL [R1+0x434], RZ ;  /* 0x000434ff01007387 */ /* 0x000fe80000100800 */
[----:B------:R-:W-:Y:S04]  /*58b0*/  STL [R1+0x438], RZ ;  /* 0x000438ff01007387 */ /* 0x000fe80000100800 */
[----:B------:R-:W-:Y:S04]  /*58c0*/  STL [R1+0x43c], RZ ;  /* 0x00043cff01007387 */ /* 0x000fe80000100800 */
[----:B------:R-:W-:Y:S01]  /*58d0*/  STL [R1+0x420], RZ ;  /* 0x000420ff01007387 */ /* 0x000fe20000100800 */
[----:B------:R-:W-:-:S03]  /*58e0*/  SGXT.U32 R13, R13, 0x1 ;  /* 0x000000010d0d781a */ /* 0x000fc60000000000 */
[----:B------:R-:W-:Y:S04]  /*58f0*/  STL [R1+0x424], RZ ;  /* 0x000424ff01007387 */ /* 0x000fe80000100800 */
[----:B------:R-:W-:Y:S04]  /*5900*/  STL [R1+0x428], RZ ;  /* 0x000428ff01007387 */ /* 0x000fe80000100800 */
[----:B------:R-:W-:Y:S04]  /*5910*/  STL [R1+0x42c], RZ ;  /* 0x00042cff01007387 */ /* 0x000fe80000100800 */
[----:B------:R-:W-:Y:S01]  /*5920*/  STL [R1+0x410], RZ ;  /* 0x000410ff01007387 */ /* 0x000fe20000100800 */
[----:B------:R-:W-:-:S03]  /*5930*/  LOP3.LUT R25, R13, 0x3e, RZ, 0xfc, !PT ;  /* 0x0000003e0d197812 */ /* 0x000fc600078efcff */
[----:B------:R-:W-:Y:S04]  /*5940*/  STL [R1+0x414], RZ ;  /* 0x000414ff01007387 */ /* 0x000fe80000100800 */
[----:B------:R-:W-:Y:S04]  /*5950*/  STL [R1+0x418], RZ ;  /* 0x000418ff01007387 */ /* 0x000fe80000100800 */
[----:B------:R-:W-:Y:S04]  /*5960*/  STL [R1+0x41c], RZ ;  /* 0x00041cff01007387 */ /* 0x000fe80000100800 */
[----:B------:R-:W-:Y:S04]  /*5970*/  STL [R1+0x400], RZ ;  /* 0x000400ff01007387 */ /* 0x000fe80000100800 */
[----:B------:R-:W-:Y:S01]  /*5980*/  STL [R1+0x404], RZ ;  /* 0x000404ff01007387 */ /* 0x000fe20000100800 */
[----:B------:R-:W-:-:S03]  /*5990*/  IMAD R0, R25, c[0x0][0x188], RZ ;  /* 0x0000620019007a24 */ /* 0x000fc600078e02ff */
        /* <DEDUP_REMOVED lines=11> */
[----:B------:R-:W-:Y:S01]  /*5a50*/  STL [R1+0x2f0], RZ ;  /* 0x0002f0ff01007387 */ /* 0x000fe20000100800 */
[----:B------:R-:W-:-:S03]  /*5a60*/  SHF.R.U32.HI R26, RZ, 0x8, R26 ;  /* 0x00000008ff1a7819 */ /* 0x000fc6000001161a */
[----:B------:R-:W-:Y:S04]  /*5a70*/  STL [R1+0x2f4], RZ ;  /* 0x0002f4ff01007387 */ /* 0x000fe80000100800 */
[----:B------:R-:W-:Y:S04]  /*5a80*/  STL [R1+0x2f8], RZ ;  /* 0x0002f8ff01007387 */ /* 0x000fe80000100800 */
[----:B------:R-:W-:Y:S04]  /*5a90*/  STL [R1+0x2fc], RZ ;  /* 0x0002fcff01007387 */ /* 0x000fe80000100800 */
[----:B------:R-:W-:Y:S01]  /*5aa0*/  STL [R1+0x100], RZ ;  /* 0x000100ff01007387 */ /* 0x000fe20000100800 */
[----:B------:R-:W-:-:S03]  /*5ab0*/  SGXT.U32 R26, R26, 0x1 ;  /* 0x000000011a1a781a */ /* 0x000fc60000000000 */
[----:B------:R-:W-:Y:S04]  /*5ac0*/  STL [R1+0x104], RZ ;  /* 0x000104ff01007387 */ /* 0x000fe80000100800 */
[----:B------:R-:W-:Y:S04]  /*5ad0*/  STL [R1+0x108], RZ ;  /* 0x000108ff01007387 */ /* 0x000fe80000100800 */
[----:B------:R-:W-:Y:S01]  /*5ae0*/  STL [R1+0x10c], RZ ;  /* 0x00010cff01007387 */ /* 0x000fe20000100800 */
[----:B------:R-:W-:-:S03]  /*5af0*/  LOP3.LUT R15, R13, 0x3c, RZ, 0xfc, !PT ;  /* 0x0000003c0d0f7812 */ /* 0x000fc600078efcff */
[----:B------:R-:W-:Y:S01]  /*5b00*/  STL [R1+0x470], RZ ;  /* 0x000470ff01007387 */ /* 0x000fe20000100800 */
[----:B------:R-:W-:-:S03]  /*5b10*/  LOP3.LUT R13, R26, 0x3a, RZ, 0xfc, !PT ;  /* 0x0000003a1a0d7812 */ /* 0x000fc600078efcff */
[----:B------:R-:W-:Y:S04]  /*5b20*/  STL [R1+0x474], RZ ;  /* 0x000474ff01007387 */ /* 0x000fe80000100800 */
[----:B------:R-:W-:Y:S04]  /*5b30*/  STL [R1+0x478], RZ ;  /* 0x000478ff01007387 */ /* 0x000fe80000100800 */
[----:B------:R-:W-:Y:S04]  /*5b40*/  STL [R1+0x47c], RZ ;  /* 0x00047cff01007387 */ /* 0x000fe80000100800 */
[----:B------:R-:W-:Y:S01]  /*5b50*/  STL [R1+0x3c0], RZ ;  /* 0x0003c0ff01007387 */ /* 0x000fe20000100800 */
[----:B------:R-:W-:-:S03]  /*5b60*/  IMAD R0, R15, c[0x0][0x188], RZ ;  /* 0x000062000f007a24 */ /* 0x000fc600078e02ff */
[----:B------:R-:W-:Y:S01]  /*5b70*/  STL [R1+0x3c4], RZ ;  /* 0x0003c4ff01007387 */ /* 0x000fe20000100800 */
[----:B------:R-:W-:-:S03]  /*5b80*/  LOP3.LUT R26, R26, 0x38, RZ, 0xfc, !PT ;  /* 0x000000381a1a7812 */ /* 0x000fc600078efcff */
[----:B------:R-:W-:Y:S01]  /*5b90*/  STL [R1+0x3c8], RZ ;  /* 0x0003c8ff01007387 */ /* 0x000fe20000100800 */
[----:B------:R-:W-:-:S03]  /*5ba0*/  IMAD R0, R13, c[0x0][0x188], RZ ;  /* 0x000062000d007a24 */ /* 0x000fc600078e02ff */
[----:B------:R-:W-:Y:S01]  /*5bb0*/  STL [R1+0x3cc], RZ ;  /* 0x0003ccff01007387 */ /* 0x000fe20000100800 */
[----:B0-----:R-:W-:-:S03]  /*5bc0*/  SHF.R.U32.HI R13, RZ, 0x8, R25 ;  /* 0x00000008ff0d7819 */ /* 0x001fc60000011619 */
[----:B------:R-:W-:Y:S01]  /*5bd0*/  STL [R1+0x3b0], RZ ;  /* 0x0003b0ff01007387 */ /* 0x000fe20000100800 */
[----:B--2---:R-:W-:-:S03]  /*5be0*/  ISETP.GE.AND P1, PT, R28, RZ, PT ;  /* 0x000000ff1c00720c */ /* 0x004fc60003f26270 */
[----:B------:R-:W-:Y:S01]  /*5bf0*/  STL [R1+0x3b4], RZ ;  /* 0x0003b4ff01007387 */ /* 0x000fe20000100800 */
[----:B------:R-:W-:-:S03]  /*5c00*/  SHF.R.U32.HI R28, RZ, 0x8, R27 ;  /* 0x00000008ff1c7819 */ /* 0x000fc6000001161b */
[----:B------:R-:W-:Y:S01]  /*5c10*/  STL [R1+0x3b8], RZ ;  /* 0x0003b8ff01007387 */ /* 0x000fe20000100800 */
[----:B------:R-:W-:-:S03]  /*5c20*/  IMAD R0, R26, c[0x0][0x188], RZ ;  /* 0x000062001a007a24 */ /* 0x000fc600078e02ff */
[----:B------:R-:W-:Y:S01]  /*5c30*/  STL [R1+0x3bc], RZ ;  /* 0x0003bcff01007387 */ /* 0x000fe20000100800 */
[----:B------:R-:W-:-:S03]  /*5c40*/  SGXT.U32 R13, R13, 0x1 ;  /* 0x000000010d0d781a */ /* 0x000fc60000000000 */
[----:B------:R-:W-:Y:S01]  /*5c50*/  STL [R1+0x3a0], RZ ;  /* 0x0003a0ff01007387 */ /* 0x000fe20000100800 */
[----:B------:R-:W-:-:S03]  /*5c60*/  SHF.R.U32.HI R26, RZ, 0x8, R25 ;  /* 0x00000008ff1a7819 */ /* 0x000fc60000011619 */
[----:B------:R-:W-:Y:S01]  /*5c70*/  STL [R1+0x3a4], RZ ;  /* 0x0003a4ff01007387 */ /* 0x000fe20000100800 */
[----:B------:R-:W-:-:S03]  /*5c80*/  SHF.R.U32.HI R25, RZ, 0x8, R25 ;  /* 0x00000008ff197819 */ /* 0x000fc60000011619 */
[----:B------:R-:W-:Y:S01]  /*5c90*/  STL [R1+0x3a8], RZ ;  /* 0x0003a8ff01007387 */ /* 0x000fe20000100800 */
[----:B------:R-:W-:-:S03]  /*5ca0*/  SGXT.U32 R28, R28, 0x1 ;  /* 0x000000011c1c781a */ /* 0x000fc60000000000 */
[----:B------:R-:W-:Y:S01]  /*5cb0*/  STL [R1+0x3ac], RZ ;  /* 0x0003acff01007387 */ /* 0x000fe20000100800 */
[----:B------:R-:W-:-:S03]  /*5cc0*/  LOP3.LUT R15, R13, 0x36, RZ, 0xfc, !PT ;  /* 0x000000360d0f7812 */ /* 0x000fc600078efcff */
[----:B------:R-:W-:Y:S01]  /*5cd0*/  STL [R1+0x390], RZ ;  /* 0x000390ff01007387 */ /* 0x000fe20000100800 */
[----:B------:R-:W-:-:S03]  /*5ce0*/  SGXT.U32 R25, R25, 0x1 ;  /* 0x000000011919781a */ /* 0x000fc60000000000 */
[----:B------:R-:W-:Y:S04]  /*5cf0*/  STL [R1+0x394], RZ ;  /* 0x000394ff01007387 */ /* 0x000fe80000100800 */
[----:B------:R-:W-:Y:S01]  /*5d00*/  STL [R1+0x398], RZ ;  /* 0x000398ff01007387 */ /* 0x000fe20000100800 */
[----:B------:R-:W-:-:S03]  /*5d10*/  IMAD R4, R28, c[0x0][0x188], RZ ;  /* 0x000062001c047a24 */ /* 0x000fc600078e02ff */
[----:B------:R-:W-:Y:S01]  /*5d20*/  STL [R1+0x39c], RZ ;  /* 0x00039cff01007387 */ /* 0x000fe20000100800 */
[----:B------:R-:W-:-:S03]  /*5d30*/  IMAD R4, R15, c[0x0][0x188], RZ ;  /* 0x000062000f047a24 */ /* 0x000fc600078e02ff */
[----:B------:R-:W-:Y:S01]  /*5d40*/  STL [R1+0x380], RZ ;  /* 0x000380ff01007387 */ /* 0x000fe20000100800 */
[----:B------:R-:W-:-:S03]  /*5d50*/  LOP3.LUT R16, R25, 0x32, RZ, 0xfc, !PT ;  /* 0x0000003219107812 */ /* 0x000fc600078efcff */
[----:B------:R-:W-:Y:S01]  /*5d60*/  STL [R1+0x384], RZ ;  /* 0x000384ff01007387 */ /* 0x000fe20000100800 */
[----:B------:R-:W-:-:S03]  /*5d70*/  LOP3.LUT R15, R25, 0x30, RZ, 0xfc, !PT ;  /* 0x00000030190f7812 */ /* 0x000fc600078efcff */
[----:B------:R-:W-:Y:S04]  /*5d80*/  STL [R1+0x388], RZ ;  /* 0x000388ff01007387 */ /* 0x000fe80000100800 */
[----:B------:R-:W-:Y:S04]  /*5d90*/  STL [R1+0x38c], RZ ;  /* 0x00038cff01007387 */ /* 0x000fe80000100800 */
[----:B------:R-:W-:Y:S01]  /*5da0*/  STL [R1+0x370], RZ ;  /* 0x000370ff01007387 */ /* 0x000fe20000100800 */
[----:B------:R-:W-:-:S03]  /*5db0*/  LOP3.LUT R13, R13, 0x34, RZ, 0xfc, !PT ;  /* 0x000000340d0d7812 */ /* 0x000fc600078efcff */
[----:B------:R-:W0:Y:S04]  /*5dc0*/  S2R R25, SR_TID.X ;  /* 0x0000000000197919 */ /* 0x000e280000002100 */
[----:B------:R-:W-:Y:S04]  /*5dd0*/  STL [R1+0x374], RZ ;  /* 0x000374ff01007387 */ /* 0x000fe80000100800 */
[----:B------:R-:W-:Y:S01]  /*5de0*/  STL [R1+0x378], RZ ;  /* 0x000378ff01007387 */ /* 0x000fe20000100800 */
[----:B------:R-:W-:-:S03]  /*5df0*/  SGXT.U32 R26, R26, 0x1 ;  /* 0x000000011a1a781a */ /* 0x000fc60000000000 */
[----:B------:R-:W-:Y:S04]  /*5e00*/  STL [R1+0x37c], RZ ;  /* 0x00037cff01007387 */ /* 0x000fe80000100800 */
[----:B------:R-:W-:Y:S04]  /*5e10*/  STL [R1+0x2e0], RZ ;  /* 0x0002e0ff01007387 */ /* 0x000fe80000100800 */
        /* <DEDUP_REMOVED lines=9> */
[----:B------:R-:W-:-:S03]  /*5eb0*/  IMAD R0, R16, c[0x0][0x188], RZ ;  /* 0x0000620010007a24 */ /* 0x000fc600078e02ff */
[----:B------:R-:W-:Y:S01]  /*5ec0*/  STL [R1+0x2dc], RZ ;  /* 0x0002dcff01007387 */ /* 0x000fe20000100800 */
[----:B------:R-:W-:-:S03]  /*5ed0*/  IMAD R0, R13, c[0x0][0x188], RZ ;  /* 0x000062000d007a24 */ /* 0x000fc600078e02ff */
[----:B------:R-:W-:Y:S01]  /*5ee0*/  STL [R1+0x460], RZ ;  /* 0x000460ff01007387 */ /* 0x000fe20000100800 */
[----:B------:R-:W-:-:S03]  /*5ef0*/  IMAD R0, R26, c[0x0][0x188], RZ ;  /* 0x000062001a007a24 */ /* 0x000fc600078e02ff */
[----:B------:R-:W-:Y:S04]  /*5f00*/  STL [R1+0x464], RZ ;  /* 0x000464ff01007387 */ /* 0x000fe80000100800 */
[----:B------:R-:W-:Y:S04]  /*5f10*/  STL [R1+0x468], RZ ;  /* 0x000468ff01007387 */ /* 0x000fe80000100800 */
[----:B------:R-:W-:Y:S04]  /*5f20*/  STL [R1+0x46c], RZ ;  /* 0x00046cff01007387 */ /* 0x000fe80000100800 */
[----:B------:R-:W-:Y:S04]  /*5f30*/  STL [R1+0x2b0], RZ ;  /* 0x0002b0ff01007387 */ /* 0x000fe80000100800 */
[----:B------:R-:W1:Y:S04]  /*5f40*/  S2R R26, SR_TID.X ;  /* 0x00000000001a7919 */ /* 0x000e680000002100 */
        /* <DEDUP_REMOVED lines=16> */
[----:B------:R-:W-:-:S03]  /*6050*/  SHF.R.U32.HI R25, RZ, 0x8, R25 ;  /* 0x00000008ff197819 */ /* 0x000fc60000011619 */
[----:B------:R-:W-:Y:S01]  /*6060*/  STL [R1+0x288], RZ ;  /* 0x000288ff01007387 */ /* 0x000fe20000100800 */
[----:B------:R-:W-:-:S03]  /*6070*/  LOP3.LUT R16, R13, 0x2a, RZ, 0xfc, !PT ;  /* 0x0000002a0d107812 */ /* 0x000fc600078efcff */
[----:B------:R-:W-:Y:S01]  /*6080*/  STL [R1+0x28c], RZ ;  /* 0x00028cff01007387 */ /* 0x000fe20000100800 */
[----:B------:R-:W-:-:S03]  /*6090*/  LOP3.LUT R15, R13, 0x28, RZ, 0xfc, !PT ;  /* 0x000000280d0f7812 */ /* 0x000fc600078efcff */
        /* <DEDUP_REMOVED lines=13> */
[----:B------:R-:W-:Y:S01]  /*6170*/  STL [R1+0xec], RZ ;  /* 0x0000ecff01007387 */ /* 0x000fe20000100800 */
[----:B-1----:R-:W-:-:S03]  /*6180*/  SHF.R.U32.HI R25, RZ, 0x8, R26 ;  /* 0x00000008ff197819 */ /* 0x002fc6000001161a */
        /* <DEDUP_REMOVED lines=8> */
[----:B------:R-:W-:Y:S01]  /*6210*/  IMAD R0, R13, c[0x0][0x188], RZ ;  /* 0x000062000d007a24 */ /* 0x000fe200078e02ff */
[----:B------:R-:W-:Y:S02]  /*6220*/  SHF.R.U32.HI R26, RZ, 0x8, R26 ;  /* 0x00000008ff1a7819 */ /* 0x000fe4000001161a */
        /* <DEDUP_REMOVED lines=18> */
[----:B------:R-:W-:-:S03]  /*6350*/  SHF.R.U32.HI R26, RZ, 0x8, R27 ;  /* 0x00000008ff1a7819 */ /* 0x000fc6000001161b */
[----:B------:R-:W-:Y:S04]  /*6360*/  STL [R1+0x210], RZ ;  /* 0x000210ff01007387 */ /* 0x000fe80000100800 */
[----:B------:R-:W-:Y:S01]  /*6370*/  STL [R1+0x214], RZ ;  /* 0x000214ff01007387 */ /* 0x000fe20000100800 */
[----:B------:R-:W-:-:S03]  /*6380*/  SGXT.U32 R26, R26, 0x1 ;  /* 0x000000011a1a781a */ /* 0x000fc60000000000 */
[----:B------:R-:W-:Y:S01]  /*6390*/  STL [R1+0x218], RZ ;  /* 0x000218ff01007387 */ /* 0x000fe20000100800 */
[----:B------:R-:W-:-:S03]  /*63a0*/  LOP3.LUT R2, R27, 0x3f, RZ, 0xc0, !PT ;  /* 0x0000003f1b027812 */ /* 0x000fc600078ec0ff */
[----:B------:R-:W-:Y:S01]  /*63b0*/  STL [R1+0x21c], RZ ;  /* 0x00021cff01007387 */ /* 0x000fe20000100800 */
[----:B------:R-:W-:-:S03]  /*63c0*/  SHF.R.U32.HI R27, RZ, 0x8, R27 ;  /* 0x00000008ff1b7819 */ /* 0x000fc6000001161b */
        /* <DEDUP_REMOVED lines=8> */
[----:B------:R-:W2:Y:S01]  /*6450*/  LDL.LU R10, [R1+0x170] ;  /* 0x00017000010a7983 */ /* 0x000ea20000300800 */
[----:B------:R-:W-:-:S03]  /*6460*/  LOP3.LUT R26, R26, 0x12, RZ, 0xfc, !PT ;  /* 0x000000121a1a7812 */ /* 0x000fc600078efcff */
[----:B------:R-:W-:Y:S01]  /*6470*/  STL [R1+0x1d0], RZ ;  /* 0x0001d0ff01007387 */ /* 0x000fe20000100800 */
[----:B------:R-:W-:-:S03]  /*6480*/  SGXT.U32 R27, R27, 0x1 ;  /* 0x000000011b1b781a */ /* 0x000fc60000000000 */
[----:B------:R-:W-:Y:S01]  /*6490*/  STL [R1+0x1d4], RZ ;  /* 0x0001d4ff01007387 */ /* 0x000fe20000100800 */
[----:B------:R-:W-:-:S03]  /*64a0*/  IMAD R5, R16, c[0x0][0x188], RZ ;  /* 0x0000620010057a24 */ /* 0x000fc600078e02ff */
[----:B------:R-:W-:Y:S01]  /*64b0*/  STL [R1+0x1d8], RZ ;  /* 0x0001d8ff01007387 */ /* 0x000fe20000100800 */
[----:B------:R-:W-:-:S03]  /*64c0*/  IMAD R5, R15, c[0x0][0x188], RZ ;  /* 0x000062000f057a24 */ /* 0x000fc600078e02ff */
[----:B------:R-:W-:Y:S01]  /*64d0*/  STL [R1+0x1dc], RZ ;  /* 0x0001dcff01007387 */ /* 0x000fe20000100800 */
[----:B------:R-:W-:Y:S01]  /*64e0*/  IMAD R4, R25, c[0x0][0x188], RZ ;  /* 0x0000620019047a24 */ /* 0x000fe200078e02ff */
[----:B------:R-:W-:Y:S02]  /*64f0*/  LOP3.LUT R25, R27, 0xe, RZ, 0xfc, !PT ;  /* 0x0000000e1b197812 */ /* 0x000fe400078efcff */
[----:B------:R-:W-:Y:S01]  /*6500*/  STL [R1+0xf0], RZ ;  /* 0x0000f0ff01007387 */ /* 0x000fe20000100800 */
[----:B------:R-:W-:Y:S01]  /*6510*/  IMAD R5, R13, c[0x0][0x188], RZ ;  /* 0x000062000d057a24 */ /* 0x000fe200078e02ff */
[C---:B------:R-:W-:Y:S01]  /*6520*/  LOP3.LUT R13, R27.reuse, 0x10, RZ, 0xfc, !PT ;  /* 0x000000101b0d7812 */ /* 0x040fe200078efcff */
[----:B------:R-:W-:Y:S01]  /*6530*/  IMAD R0, R26, c[0x0][0x188], RZ ;  /* 0x000062001a007a24 */ /* 0x000fe200078e02ff */
[----:B------:R-:W-:Y:S01]  /*6540*/  STL [R1+0xf4], RZ ;  /* 0x0000f4ff01007387 */ /* 0x000fe20000100800 */
[----:B------:R-:W-:-:S03]  /*6550*/  LOP3.LUT R26, R27, 0xc, RZ, 0xfc, !PT ;  /* 0x0000000c1b1a7812 */ /* 0x000fc600078efcff */
[----:B------:R-:W-:Y:S01]  /*6560*/  STL [R1+0xf8], RZ ;  /* 0x0000f8ff01007387 */ /* 0x000fe20000100800 */
[----:B------:R-:W-:-:S03]  /*6570*/  LOP3.LUT R27, R27, 0xa, RZ, 0xfc, !PT ;  /* 0x0000000a1b1b7812 */ /* 0x000fc600078efcff */
[----:B------:R-:W-:Y:S01]  /*6580*/  STL [R1+0xfc], RZ ;  /* 0x0000fcff01007387 */ /* 0x000fe20000100800 */
[----:B------:R-:W-:-:S03]  /*6590*/  IMAD R5, R25, c[0x0][0x188], RZ ;  /* 0x0000620019057a24 */ /* 0x000fc600078e02ff */
[----:B------:R-:W3:Y:S01]  /*65a0*/  LDL.LU R12, [R1+0x168] ;  /* 0x00016800010c7983 */ /* 0x000ee20000300800 */
[----:B------:R-:W-:-:S03]  /*65b0*/  IMAD R0, R13, c[0x0][0x188], RZ ;  /* 0x000062000d007a24 */ /* 0x000fc600078e02ff */
[----:B------:R-:W4:Y:S01]  /*65c0*/  LDL.LU R18, [R1+0x164] ;  /* 0x0001640001127983 */ /* 0x000f220000300800 */
[----:B------:R-:W-:Y:S01]  /*65d0*/  IMAD R4, R26, c[0x0][0x188], RZ ;  /* 0x000062001a047a24 */ /* 0x000fe200078e02ff */
[C---:B------:R-:W-:Y:S02]  /*65e0*/  LOP3.LUT R25, R28.reuse, 0x8, RZ, 0xfc, !PT ;  /* 0x000000081c197812 */ /* 0x040fe400078efcff */
[----:B------:R-:W-:Y:S01]  /*65f0*/  STL [R1+0xd0], RZ ;  /* 0x0000d0ff01007387 */ /* 0x000fe20000100800 */
[----:B------:R-:W-:Y:S01]  /*6600*/  IMAD R0, R27, c[0x0][0x188], RZ ;  /* 0x000062001b007a24 */ /* 0x000fe200078e02ff */
[C---:B------:R-:W-:Y:S02]  /*6610*/  LOP3.LUT R26, R28.reuse, 0x6, RZ, 0xfc, !PT ;  /* 0x000000061c1a7812 */ /* 0x040fe400078efcff */
[----:B------:R-:W-:Y:S01]  /*6620*/  STL [R1+0xd4], RZ ;  /* 0x0000d4ff01007387 */ /* 0x000fe20000100800 */
[----:B------:R-:W-:-:S03]  /*6630*/  LOP3.LUT R27, R28, 0x4, RZ, 0xfc, !PT ;  /* 0x000000041c1b7812 */ /* 0x000fc600078efcff */
[----:B------:R-:W-:Y:S04]  /*6640*/  STL [R1+0xd8], RZ ;  /* 0x0000d8ff01007387 */ /* 0x000fe80000100800 */
[----:B------:R-:W-:Y:S01]  /*6650*/  STL [R1+0xdc], RZ ;  /* 0x0000dcff01007387 */ /* 0x000fe20000100800 */
[----:B------:R-:W-:-:S03]  /*6660*/  IMAD R0, R25, c[0x0][0x188], RZ ;  /* 0x0000620019007a24 */ /* 0x000fc600078e02ff */
[----:B------:R-:W4:Y:S01]  /*6670*/  LDL.LU R17, [R1+0x160] ;  /* 0x0001600001117983 */ /* 0x000f220000300800 */
[----:B------:R-:W-:-:S03]  /*6680*/  IMAD R5, R26, c[0x0][0x188], RZ ;  /* 0x000062001a057a24 */ /* 0x000fc600078e02ff */
[----:B------:R-:W4:Y:S01]  /*6690*/  LDL.LU R16, [R1+0xbc] ;  /* 0x0000bc0001107983 */ /* 0x000f220000300800 */
[----:B------:R-:W-:-:S03]  /*66a0*/  LOP3.LUT R28, R28, 0x2, RZ, 0xfc, !PT ;  /* 0x000000021c1c7812 */ /* 0x000fc600078efcff */
[----:B------:R-:W4:Y:S01]  /*66b0*/  LDL.LU R15, [R1+0xb8] ;  /* 0x0000b800010f7983 */ /* 0x000f220000300800 */
[----:B------:R-:W-:-:S03]  /*66c0*/  IMAD R4, R27, c[0x0][0x188], RZ ;  /* 0x000062001b047a24 */ /* 0x000fc600078e02ff */
[----:B------:R-:W4:Y:S04]  /*66d0*/  LDL.LU R13, [R1+0xb4] ;  /* 0x0000b400010d7983 */ /* 0x000f280000300800 */
[----:B------:R-:W4:Y:S04]  /*66e0*/  LDL.LU R25, [R1+0xb0] ;  /* 0x0000b00001197983 */ /* 0x000f280000300800 */
[----:B------:R-:W4:Y:S04]  /*66f0*/  LDL.LU R26, [R1+0xac] ;  /* 0x0000ac00011a7983 */ /* 0x000f280000300800 */
[----:B------:R-:W4:Y:S01]  /*6700*/  LDL.LU R27, [R1+0xa4] ;  /* 0x0000a400011b7983 */ /* 0x000f220000300800 */
[----:B------:R-:W-:-:S03]  /*6710*/  IMAD R0, R28, c[0x0][0x188], RZ ;  /* 0x000062001c007a24 */ /* 0x000fc600078e02ff */
[----:B------:R-:W-:Y:S01]  /*6720*/  STL [R1+0xc0], RZ ;  /* 0x0000c0ff01007387 */ /* 0x000fe20000100800 */
[----:B------:R-:W-:-:S03]  /*6730*/  IMAD R28, R2, c[0x0][0x18c], RZ ;  /* 0x00006300021c7a24 */ /* 0x000fc600078e02ff */
[----:B------:R-:W-:Y:S04]  /*6740*/  STL [R1+0xc4], RZ ;  /* 0x0000c4ff01007387 */ /* 0x000fe80000100800 */
[----:B------:R-:W-:Y:S04]  /*6750*/  STL [R1+0xc8], RZ ;  /* 0x0000c8ff01007387 */ /* 0x000fe80000100800 */
[----:B------:R-:W-:Y:S04]  /*6760*/  STL [R1+0xcc], RZ ;  /* 0x0000ccff01007387 */ /* 0x000fe80000100800 */
[----:B------:R-:W-:Y:S04]  /*6770*/  STL [R1+0x450], RZ ;  /* 0x000450ff01007387 */ /* 0x000fe80000100800 */
[----:B------:R-:W4:Y:S01]  /*6780*/  LDL.LU R2, [R1+0x4] ;  /* 0x0000040001027983 */ /* 0x000f220000300800 */
[----:B------:R-:W-:-:S02]  /*6790*/  ISETP.NE.AND P0, PT, RZ, c[0x0][0x178], PT ;  /* 0x00005e00ff007a0c */ /* 0x000fc40003f05270 */
[----:B------:R-:W-:-:S04]  /*67a0*/  SHF.R.S32.HI R0, RZ, 0x1f, R28 ;  /* 0x0000001fff007819 */ /* 0x000fc8000001141c */
[C---:B------:R-:W-:Y:S01]  /*67b0*/  SHF.L.U64.HI R0, R28.reuse, 0x1, R0 ;  /* 0x000000011c007819 */ /* 0x040fe20000010200 */
[----:B------:R-:W-:Y:S01]  /*67c0*/  IMAD.SHL.U32 R28, R28, 0x2, RZ ;  /* 0x000000021c1c7824 */ /* 0x000fe200078e00ff */
[----:B------:R-:W-:Y:S02]  /*67d0*/  LOP3.LUT R29, R29, 0x1000, R3, 0xf8, !PT ;  /* 0x000010001d1d7812 */ /* 0x000fe400078ef803 */
[----:B--2---:R-:W-:-:S05]  /*67e0*/  SHF.R.S32.HI R4, RZ, 0x6, R10 ;  /* 0x00000006ff047819 */ /* 0x004fca000001140a */
[----:B------:R-:W-:Y:S04]  /*67f0*/  STL [R1+0x7c0], R4 ;  /* 0x0007c00401007387 */ /* 0x000fe80000100800 */
[----:B------:R4:W-:Y:S04]  /*6800*/  STL [R1+0xadc], R0 ;  /* 0x000adc0001007387 */ /* 0x0009e80000100800 */
[----:B------:R-:W-:Y:S01]  /*6810*/  STL [R1+0xae0], R28 ;  /* 0x000ae01c01007387 */ /* 0x000fe20000100800 */
[----:B---3--:R-:W-:Y:S02]  /*6820*/  IMAD R11, R12, c[0x0][0x190], RZ ;  /* 0x000064000c0b7a24 */ /* 0x008fe400078e02ff */
[----:B----4-:R-:W-:-:S02]  /*6830*/  IMAD R0, R18, c[0x0][0x190], RZ ;  /* 0x0000640012007a24 */ /* 0x010fc400078e02ff */
[----:B------:R-:W-:Y:S02]  /*6840*/  IMAD R3, R15, c[0x0][0x190], RZ ;  /* 0x000064000f037a24 */ /* 0x000fe400078e02ff */
[----:B------:R-:W-:Y:S01]  /*6850*/  @!P1 IMAD.MOV R2, RZ, RZ, -R2 ;  /* 0x000000ffff029224 */ /* 0x000fe200078e0a02 */
[----:B------:R-:W-:-:S05]  /*6860*/  @!P0 LOP3.LUT R2, RZ, c[0x0][0x178], RZ, 0x33, !PT ;  /* 0x00005e00ff028a12 */ /* 0x000fca00078e33ff */
[----:B------:R0:W-:Y:S04]  /*6870*/  STL [R1+0xba0], R2 ;  /* 0x000ba00201007387 */ /* 0x0001e80000100800 */
[----:B------:R-:W-:Y:S04]  /*6880*/  STL [R1+0xba4], R11 ;  /* 0x000ba40b01007387 */ /* 0x000fe80000100800 */
[----:B------:R-:W-:Y:S01]  /*6890*/  STL [R1+0x7a4], R29 ;  /* 0x0007a41d01007387 */ /* 0x000fe20000100800 */
[----:B0-----:R-:W-:-:S03]  /*68a0*/  IMAD R2, R17, c[0x0][0x190], RZ ;  /* 0x0000640011027a24 */ /* 0x001fc600078e02ff */
[----:B------:R-:W-:Y:S04]  /*68b0*/  STL [R1+0xae4], R29 ;  /* 0x000ae41d01007387 */ /* 0x000fe80000100800 */
[----:B------:R0:W-:Y:S04]  /*68c0*/  STL [R1+0x4], R0 ;  /* 0x0000040001007387 */ /* 0x0001e80000100800 */
[----:B------:R1:W-:Y:S01]  /*68d0*/  STL [R1+0x40], R2 ;  /* 0x0000400201007387 */ /* 0x0003e20000100800 */
[----:B0-----:R-:W-:Y:S02]  /*68e0*/  IMAD R0, R16, c[0x0][0x190], RZ ;  /* 0x0000640010007a24 */ /* 0x001fe400078e02ff */
[----:B-1----:R-:W-:-:S03]  /*68f0*/  IMAD R2, R13, c[0x0][0x190], RZ ;  /* 0x000064000d027a24 */ /* 0x002fc600078e02ff */
[----:B------:R0:W-:Y:S04]  /*6900*/  STL [R1+0x44], R0 ;  /* 0x0000440001007387 */ /* 0x0001e80000100800 */
[----:B------:R1:W-:Y:S01]  /*6910*/  STL [R1+0x48], R3 ;  /* 0x0000480301007387 */ /* 0x0003e20000100800 */
[----:B0-----:R-:W-:-:S03]  /*6920*/  IMAD R0, R25, c[0x0][0x190], RZ ;  /* 0x0000640019007a24 */ /* 0x001fc600078e02ff */
[----:B------:R-:W-:Y:S01]  /*6930*/  STL [R1+0x60], R2 ;  /* 0x0000600201007387 */ /* 0x000fe20000100800 */
[----:B-1----:R-:W-:-:S03]  /*6940*/  IMAD R3, R26, c[0x0][0x190], RZ ;  /* 0x000064001a037a24 */ /* 0x002fc600078e02ff */
[----:B------:R0:W-:Y:S04]  /*6950*/  STL [R1+0x68], R0 ;  /* 0x0000680001007387 */ /* 0x0001e80000100800 */
[----:B0-----:R-:W2:Y:S04]  /*6960*/  LDL.LU R0, [R1+0xa0] ;  /* 0x0000a00001007983 */ /* 0x001ea80000300800 */
[----:B------:R-:W-:Y:S04]  /*6970*/  STL [R1+0x78], R3 ;  /* 0x0000780301007387 */ /* 0x000fe80000100800 */
[----:B------:R-:W3:Y:S01]  /*6980*/  LDL.LU R11, [R1+0x98] ;  /* 0x00009800010b7983 */ /* 0x000ee20000300800 */
[----:B------:R-:W-:-:S05]  /*6990*/  IMAD R2, R27, c[0x0][0x190], RZ ;  /* 0x000064001b027a24 */ /* 0x000fca00078e02ff */
[----:B------:R-:W-:Y:S04]  /*69a0*/  STL [R1+0x7c], R2 ;  /* 0x00007c0201007387 */ /* 0x000fe80000100800 */
[----:B---3--:R0:W-:Y:S04]  /*69b0*/  STL [R1+0xba8], R11 ;  /* 0x000ba80b01007387 */ /* 0x0081e80000100800 */
[----:B0-----:R-:W3:Y:S04]  /*69c0*/  LDL.LU R11, [R1+0x9c] ;  /* 0x00009c00010b7983 */ /* 0x001ee80000300800 */
[----:B------:R-:W4:Y:S04]  /*69d0*/  LDL.LU R2, [R1+0x94] ;  /* 0x0000940001027983 */ /* 0x000f280000300800 */
        /* <DEDUP_REMOVED lines=17> */
[----:B------:R-:W4:Y:S01]  /*6af0*/  LDL.LU R17, [R1+0x28] ;  /* 0x0000280001117983 */ /* 0x000f220000300800 */
[----:B--2---:R-:W-:-:S03]  /*6b00*/  IMAD R0, R0, c[0x0][0x190], RZ ;  /* 0x0000640000007a24 */ /* 0x004fc600078e02ff */
[----:B------:R-:W2:Y:S04]  /*6b10*/  LDL.LU R16, [R1+0x24] ;  /* 0x0000240001107983 */ /* 0x000ea80000300800 */
[----:B------:R-:W2:Y:S04]  /*6b20*/  LDL.LU R15, [R1+0x20] ;  /* 0x00002000010f7983 */ /* 0x000ea80000300800 */
[----:B------:R-:W2:Y:S04]  /*6b30*/  LDL.LU R13, [R1+0x1c] ;  /* 0x00001c00010d7983 */ /* 0x000ea80000300800 */
[----:B------:R-:W2:Y:S04]  /*6b40*/  LDL.LU R25, [R1+0x18] ;  /* 0x0000180001197983 */ /* 0x000ea80000300800 */
[----:B------:R-:W2:Y:S04]  /*6b50*/  LDL.LU R26, [R1+0x14] ;  /* 0x00001400011a7983 */ /* 0x000ea80000300800 */
[----:B------:R-:W2:Y:S04]  /*6b60*/  LDL.LU R27, [R1+0x10] ;  /* 0x00001000011b7983 */ /* 0x000ea80000300800 */
[----:B------:R-:W2:Y:S04]  /*6b70*/  LDL.LU R29, [R1+0xc] ;  /* 0x00000c00011d7983 */ /* 0x000ea80000300800 */
[----:B------:R-:W2:Y:S04]  /*6b80*/  LDL.LU R28, [R1+0x8] ;  /* 0x00000800011c7983 */ /* 0x000ea80000300800 */
[----:B------:R0:W-:Y:S04]  /*6b90*/  STL [R1+0x80], R0 ;  /* 0x0000800001007387 */ /* 0x0001e80000100800 */
[----:B0-----:R-:W2:Y:S01]  /*6ba0*/  LDL.LU R0, [R1] ;  /* 0x0000000001007983 */ /* 0x001ea20000300800 */
[----:B---3--:R-:W-:-:S05]  /*6bb0*/  IMAD R11, R11, c[0x0][0x190], RZ ;  /* 0x000064000b0b7a24 */ /* 0x008fca00078e02ff */
[----:B------:R0:W-:Y:S04]  /*6bc0*/  STL [R1+0x84], R11 ;  /* 0x0000840b01007387 */ /* 0x0001e80000100800 */
[----:B0-----:R-:W3:Y:S01]  /*6bd0*/  LDL.LU R11, [R1+0xba8] ;  /* 0x000ba800010b7983 */ /* 0x001ee20000300800 */
[----:B----4-:R-:W-:Y:S02]  /*6be0*/  IMAD R2, R2, c[0x0][0x190], RZ ;  /* 0x0000640002027a24 */ /* 0x010fe400078e02ff */
[----:B------:R-:W-:Y:S02]  /*6bf0*/  IMAD R6, R6, c[0x0][0x190], RZ ;  /* 0x0000640006067a24 */ /* 0x000fe400078e02ff */
[----:B------:R-:W-:Y:S02]  /*6c00*/  IMAD R3, R3, c[0x0][0x190], RZ ;  /* 0x0000640003037a24 */ /* 0x000fe400078e02ff */
[----:B------:R-:W-:-:S02]  /*6c10*/  IMAD R14, R14, c[0x0][0x190], RZ ;  /* 0x000064000e0e7a24 */ /* 0x000fc400078e02ff */
[----:B------:R-:W-:Y:S02]  /*6c20*/  IMAD R9, R9, c[0x0][0x190], RZ ;  /* 0x0000640009097a24 */ /* 0x000fe400078e02ff */
[----:B------:R-:W-:Y:S02]  /*6c30*/  IMAD R4, R4, c[0x0][0x190], RZ ;  /* 0x0000640004047a24 */ /* 0x000fe400078e02ff */
[----:B------:R-:W-:Y:S02]  /*6c40*/  IMAD R19, R19, c[0x0][0x190], RZ ;  /* 0x0000640013137a24 */ /* 0x000fe400078e02ff */
        /* <DEDUP_REMOVED lines=12> */
[----:B--2---:R-:W-:Y:S02]  /*6d10*/  IMAD R16, R16, c[0x0][0x190], RZ ;  /* 0x0000640010107a24 */ /* 0x004fe400078e02ff */
[----:B------:R-:W-:Y:S02]  /*6d20*/  IMAD R15, R15, c[0x0][0x190], RZ ;  /* 0x000064000f0f7a24 */ /* 0x000fe400078e02ff */
[----:B------:R-:W-:-:S02]  /*6d30*/  IMAD R13, R13, c[0x0][0x190], RZ ;  /* 0x000064000d0d7a24 */ /* 0x000fc400078e02ff */
[----:B------:R-:W-:Y:S02]  /*6d40*/  IMAD R25, R25, c[0x0][0x190], RZ ;  /* 0x0000640019197a24 */ /* 0x000fe400078e02ff */
[----:B------:R-:W-:Y:S02]  /*6d50*/  IMAD R26, R26, c[0x0][0x190], RZ ;  /* 0x000064001a1a7a24 */ /* 0x000fe400078e02ff */
[----:B------:R-:W-:Y:S02]  /*6d60*/  IMAD R27, R27, c[0x0][0x190], RZ ;  /* 0x000064001b1b7a24 */ /* 0x000fe400078e02ff */
[----:B---3--:R-:W-:-:S05]  /*6d70*/  IMAD R11, R11, c[0x0][0x190], RZ ;  /* 0x000064000b0b7a24 */ /* 0x008fca00078e02ff */
        /* <DEDUP_REMOVED lines=31> */
[----:B0-----:R-:W3:Y:S04]  /*6f70*/  LDL.LU R5, [R1+0xb68] ;  /* 0x000b680001057983 */ /* 0x001ee80000300800 */
        /* <DEDUP_REMOVED lines=20> */
[----:B------:R-:W-:-:S05]  /*70c0*/  IMAD R29, R29, c[0x0][0x190], RZ ;  /* 0x000064001d1d7a24 */ /* 0x000fca00078e02ff */
[----:B------:R0:W-:Y:S02]  /*70d0*/  STL [R1+0xc], R29 ;  /* 0x00000c1d01007387 */ /* 0x0001e40000100800 */
[----:B0-----:R-:W-:Y:S02]  /*70e0*/  IMAD R29, R28, c[0x0][0x190], RZ ;  /* 0x000064001c1d7a24 */ /* 0x001fe400078e02ff */
[----:B------:R-:W-:-:S03]  /*70f0*/  IMAD R28, R0, c[0x0][0x190], RZ ;  /* 0x00006400001c7a24 */ /* 0x000fc600078e02ff */
[----:B------:R0:W-:Y:S04]  /*7100*/  STL [R1+0xb00], R29 ;  /* 0x000b001d01007387 */ /* 0x0001e80000100800 */
[----:B0-----:R-:W4:Y:S04]  /*7110*/  LDL.LU R29, [R1+0x98] ;  /* 0x00009800011d7983 */ /* 0x001f280000300800 */
[----:B------:R0:W-:Y:S04]  /*7120*/  STL [R1+0xafc], R28 ;  /* 0x000afc1c01007387 */ /* 0x0001e80000100800 */
[----:B0-----:R-:W4:Y:S01]  /*7130*/  LDL.LU R28, [R1+0x94] ;  /* 0x00009400011c7983 */ /* 0x001f220000300800 */
[----:B--2---:R-:W-:-:S02]  /*7140*/  IMAD R7, R7, c[0x0][0x190], RZ ;  /* 0x0000640007077a24 */ /* 0x004fc400078e02ff */
[----:B---3--:R-:W-:Y:S02]  /*7150*/  IMAD R5, R5, c[0x0][0x190], RZ ;  /* 0x0000640005057a24 */ /* 0x008fe400078e02ff */
[----:B----4-:R-:W-:Y:S02]  /*7160*/  IMAD R10, R10, c[0x0][0x190], RZ ;  /* 0x000064000a0a7a24 */ /* 0x010fe400078e02ff */
        /* <DEDUP_REMOVED lines=8> */
[----:B------:R-:W-:-:S05]  /*71f0*/  IMAD R27, R27, c[0x0][0x190], RZ ;  /* 0x000064001b1b7a24 */ /* 0x000fca00078e02ff */
        /* <DEDUP_REMOVED lines=23> */
[----:B0-----:R-:W4:Y:S01]  /*7370*/  LDL.LU R7, [R1+0x4] ;  /* 0x0000040001077983 */ /* 0x001f220000300800 */
[----:B------:R-:W-:-:S02]  /*7380*/  IMAD R8, R8, c[0x0][0x190], RZ ;  /* 0x0000640008087a24 */ /* 0x000fc400078e02ff */
[----:B------:R-:W-:Y:S02]  /*7390*/  IMAD R20, R20, c[0x0][0x190], RZ ;  /* 0x0000640014147a24 */ /* 0x000fe400078e02ff */
[----:B------:R-:W-:Y:S02]  /*73a0*/  IMAD R21, R21, c[0x0][0x190], RZ ;  /* 0x0000640015157a24 */ /* 0x000fe400078e02ff */
[----:B------:R-:W-:Y:S01]  /*73b0*/  IMAD R22, R22, c[0x0][0x190], RZ ;  /* 0x0000640016167a24 */ /* 0x000fe200078e02ff */
[----:B------:R-:W-:Y:S01]  /*73c0*/  STL [R1+0xb20], R8 ;  /* 0x000b200801007387 */ /* 0x000fe20000100800 */
[----:B------:R-:W-:Y:S02]  /*73d0*/  IMAD R23, R23, c[0x0][0x190], RZ ;  /* 0x0000640017177a24 */ /* 0x000fe400078e02ff */
[----:B------:R-:W-:Y:S01]  /*73e0*/  IMAD R0, R24, c[0x0][0x190], RZ ;  /* 0x0000640018007a24 */ /* 0x000fe200078e02ff */
[----:B------:R-:W-:Y:S01]  /*73f0*/  STL [R1+0xb24], R20 ;  /* 0x000b241401007387 */ /* 0x000fe20000100800 */
[----:B------:R-:W-:-:S02]  /*7400*/  IMAD R24, R19, c[0x0][0x190], RZ ;  /* 0x0000640013187a24 */ /* 0x000fc400078e02ff */
[----:B------:R-:W-:Y:S01]  /*7410*/  IMAD R19, R4, c[0x0][0x190], RZ ;  /* 0x0000640004137a24 */ /* 0x000fe200078e02ff */
[----:B------:R-:W-:Y:S04]  /*7420*/  STL [R1+0xb28], R21 ;  /* 0x000b281501007387 */ /* 0x000fe80000100800 */
[----:B------:R-:W-:Y:S04]  /*7430*/  STL [R1+0xb2c], R22 ;  /* 0x000b2c1601007387 */ /* 0x000fe80000100800 */
[----:B------:R-:W-:Y:S04]  /*7440*/  STL [R1+0xb30], R23 ;  /* 0x000b301701007387 */ /* 0x000fe80000100800 */
[----:B------:R-:W-:Y:S04]  /*7450*/  STL [R1+0xb34], R0 ;  /* 0x000b340001007387 */ /* 0x000fe80000100800 */
[----:B------:R-:W-:Y:S04]  /*7460*/  STL [R1+0xb38], R24 ;  /* 0x000b381801007387 */ /* 0x000fe80000100800 */
[----:B------:R0:W-:Y:S02]  /*7470*/  STL [R1+0xb3c], R19 ;  /* 0x000b3c1301007387 */ /* 0x0001e40000100800 */
[----:B0-----:R-:W-:-:S05]  /*7480*/  LEA R19, P0, R11, c[0x0][0x168], 0x1 ;  /* 0x00005a000b137a11 */ /* 0x001fca00078008ff */
[----:B------:R0:W-:Y:S04]  /*7490*/  STL [R1+0x8c4], R19 ;  /* 0x0008c41301007387 */ /* 0x0001e80000100800 */
[----:B0-----:R-:W4:Y:S01]  /*74a0*/  LDL.LU R19, [R1+0x88] ;  /* 0x0000880001137983 */ /* 0x001f220000300800 */
[----:B------:R-:W-:-:S05]  /*74b0*/  IMAD R2, R2, c[0x0][0x184], RZ ;  /* 0x0000610002027a24 */ /* 0x000fca00078e02ff */
[----:B------:R-:W-:-:S04]  /*74c0*/  LEA R4, P6, R2, c[0x0][0x160], 0x1 ;  /* 0x0000580002047a11 */ /* 0x000fc800078c08ff */
[----:B------:R-:W-:Y:S02]  /*74d0*/  LEA.HI.X.SX32 R2, R2, c[0x0][0x164], 0x1, P6 ;  /* 0x0000590002027a11 */ /* 0x000fe400030f0eff */
[----:B--2---:R-:W-:Y:S02]  /*74e0*/  LEA R20, P3, R10, c[0x0][0x168], 0x1 ;  /* 0x00005a000a147a11 */ /* 0x004fe400078608ff */
[----:B---3--:R-:W-:Y:S02]  /*74f0*/  LEA R0, P2, R5, c[0x0][0x168], 0x1 ;  /* 0x00005a0005007a11 */ /* 0x008fe400078408ff */
[----:B----4-:R-:W-:-:S05]  /*7500*/  LEA R8, P1, R7, c[0x0][0x168], 0x1 ;  /* 0x00005a0007087a11 */ /* 0x010fca00078208ff */
[----:B------:R0:W-:Y:S04]  /*7510*/  STL [R1+0x974], R8 ;  /* 0x0009740801007387 */ /* 0x0001e80000100800 */
[----:B------:R1:W-:Y:S04]  /*7520*/  STL [R1+0x818], R0 ;  /* 0x0008180001007387 */ /* 0x0003e80000100800 */
[----:B------:R2:W-:Y:S04]  /*7530*/  STL [R1+0x8cc], R20 ;  /* 0x0008cc1401007387 */ /* 0x0005e80000100800 */
[----:B------:R-:W3:Y:S01]  /*7540*/  LDL.LU R24, [R1+0x74] ;  /* 0x0000740001187983 */ /* 0x000ee20000300800 */
[----:B0-----:R-:W-:-:S02]  /*7550*/  LEA R8, P4, R12, c[0x0][0x168], 0x1 ;  /* 0x00005a000c087a11 */ /* 0x001fc400078808ff */
[----:B-1----:R-:W-:-:S03]  /*7560*/  LEA R0, P5, R18, c[0x0][0x168], 0x1 ;  /* 0x00005a0012007a11 */ /* 0x002fc600078a08ff */
[----:B------:R-:W-:Y:S04]  /*7570*/  STL [R1+0x978], R8 ;  /* 0x0009780801007387 */ /* 0x000fe80000100800 */
[----:B------:R0:W-:Y:S01]  /*7580*/  STL [R1+0x820], R0 ;  /* 0x0008200001007387 */ /* 0x0001e20000100800 */
[----:B--2---:R-:W-:-:S03]  /*7590*/  LEA R20, P6, R17, c[0x0][0x168], 0x1 ;  /* 0x00005a0011147a11 */ /* 0x004fc600078c08ff */
[----:B0-----:R-:W2:Y:S01]  /*75a0*/  LDL.LU R0, [R1+0x70] ;  /* 0x0000700001007983 */ /* 0x001ea20000300800 */
[----:B------:R-:W-:Y:S02]  /*75b0*/  LEA.HI.X.SX32 R8, R11, c[0x0][0x16c], 0x1, P0 ;  /* 0x00005b000b087a11 */ /* 0x000fe400000f0eff */
[----:B------:R-:W-:Y:S01]  /*75c0*/  LEA R11, P0, R16, c[0x0][0x168], 0x1 ;  /* 0x00005a00100b7a11 */ /* 0x000fe200078008ff */
[----:B------:R-:W-:Y:S04]  /*75d0*/  STL [R1+0x8d4], R20 ;  /* 0x0008d41401007387 */ /* 0x000fe80000100800 */
[----:B------:R0:W-:Y:S04]  /*75e0*/  STL [R1+0x814], R8 ;  /* 0x0008140801007387 */ /* 0x0001e80000100800 */
[----:B------:R-:W-:Y:S04]  /*75f0*/  STL [R1+0x97c], R11 ;  /* 0x00097c0b01007387 */ /* 0x000fe80000100800 */
[----:B------:R-:W4:Y:S01]  /*7600*/  LDL.LU R23, [R1+0x6c] ;  /* 0x00006c0001177983 */ /* 0x000f220000300800 */
[----:B0-----:R-:W-:-:S02]  /*7610*/  LEA.HI.X.SX32 R8, R7, c[0x0][0x16c], 0x1, P1 ;  /* 0x00005b0007087a11 */ /* 0x001fc400008f0eff */
[----:B------:R-:W-:-:S03]  /*7620*/  LEA R7, P1, R15, c[0x0][0x168], 0x1 ;  /* 0x00005a000f077a11 */ /* 0x000fc600078208ff */
[----:B------:R0:W-:Y:S04]  /*7630*/  STL [R1+0x8c8], R8 ;  /* 0x0008c80801007387 */ /* 0x0001e80000100800 */
[----:B------:R1:W-:Y:S01]  /*7640*/  STL [R1+0x828], R7 ;  /* 0x0008280701007387 */ /* 0x0003e20000100800 */
[----:B0-----:R-:W-:-:S05]  /*7650*/  LEA.HI.X.SX32 R8, R5, c[0x0][0x16c], 0x1, P2 ;  /* 0x00005b0005087a11 */ /* 0x001fca00010f0eff */
[----:B------:R0:W-:Y:S04]  /*7660*/  STL [R1+0x7c4], R8 ;  /* 0x0007c40801007387 */ /* 0x0001e80000100800 */
[----:B------:R-:W4:Y:S01]  /*7670*/  LDL.LU R22, [R1+0x64] ;  /* 0x0000640001167983 */ /* 0x000f220000300800 */
[----:B-1----:R-:W-:Y:S02]  /*7680*/  LEA R7, P2, R25, c[0x0][0x168], 0x1 ;  /* 0x00005a0019077a11 */ /* 0x002fe400078408ff */
[----:B------:R-:W-:Y:S02]  /*7690*/  LEA.HI.X.SX32 R5, R10, c[0x0][0x16c], 0x1, P3 ;  /* 0x00005b000a057a11 */ /* 0x000fe400018f0eff */
[----:B0-----:R-:W-:Y:S01]  /*76a0*/  LEA R8, P3, R27, c[0x0][0x168], 0x1 ;  /* 0x00005a001b087a11 */ /* 0x001fe200078608ff */
[----:B------:R0:W-:Y:S04]  /*76b0*/  STL [R1+0x8dc], R7 ;  /* 0x0008dc0701007387 */ /* 0x0001e80000100800 */
[----:B------:R1:W-:Y:S04]  /*76c0*/  STL [R1+0x81c], R5 ;  /* 0x00081c0501007387 */ /* 0x0003e80000100800 */
[----:B------:R1:W-:Y:S04]  /*76d0*/  STL [R1+0x980], R8 ;  /* 0x0009800801007387 */ /* 0x0003e80000100800 */
[----:B------:R-:W4:Y:S01]  /*76e0*/  LDL.LU R21, [R1+0x5c] ;  /* 0x00005c0001157983 */ /* 0x000f220000300800 */
[----:B0-----:R-:W-:-:S02]  /*76f0*/  LEA.HI.X.SX32 R7, R12, c[0x0][0x16c], 0x1, P4 ;  /* 0x00005b000c077a11 */ /* 0x001fc400020f0eff */
[----:B-1----:R-:W-:Y:S02]  /*7700*/  LEA R5, P4, R29, c[0x0][0x168], 0x1 ;  /* 0x00005a001d057a11 */ /* 0x002fe400078808ff */
[----:B------:R-:W-:Y:S01]  /*7710*/  LEA.HI.X.SX32 R8, R18, c[0x0][0x16c], 0x1, P5 ;  /* 0x00005b0012087a11 */ /* 0x000fe200028f0eff */
[----:B------:R0:W-:Y:S04]  /*7720*/  STL [R1+0x8d0], R7 ;  /* 0x0008d00701007387 */ /* 0x0001e80000100800 */
[----:B------:R1:W-:Y:S04]  /*7730*/  STL [R1+0x830], R5 ;  /* 0x0008300501007387 */ /* 0x0003e80000100800 */
[----:B------:R1:W-:Y:S04]  /*7740*/  STL [R1+0x7c8], R8 ;  /* 0x0007c80801007387 */ /* 0x0003e80000100800 */
[----:B------:R-:W4:Y:S01]  /*7750*/  LDL.LU R20, [R1+0x58] ;  /* 0x0000580001147983 */ /* 0x000f220000300800 */
[----:B0-----:R-:W-:-:S02]  /*7760*/  LEA R7, P5, R28, c[0x0][0x168], 0x1 ;  /* 0x00005a001c077a11 */ /* 0x001fc400078a08ff */
[----:B-1----:R-:W-:Y:S02]  /*7770*/  LEA.HI.X.SX32 R5, R17, c[0x0][0x16c], 0x1, P6 ;  /* 0x00005b0011057a11 */ /* 0x002fe400030f0eff */
[----:B------:R-:W-:Y:S01]  /*7780*/  LEA R8, P6, R26, c[0x0][0x168], 0x1 ;  /* 0x00005a001a087a11 */ /* 0x000fe200078c08ff */
[----:B------:R-:W-:Y:S04]  /*7790*/  STL [R1+0x8e4], R7 ;  /* 0x0008e40701007387 */ /* 0x000fe80000100800 */
[----:B------:R0:W-:Y:S04]  /*77a0*/  STL [R1+0x824], R5 ;  /* 0x0008240501007387 */ /* 0x0001e80000100800 */
[----:B------:R1:W-:Y:S01]  /*77b0*/  STL [R1+0x984], R8 ;  /* 0x0009840801007387 */ /* 0x0003e20000100800 */
[----:B0-----:R-:W-:-:S02]  /*77c0*/  LEA.HI.X.SX32 R5, R16, c[0x0][0x16c], 0x1, P0 ;  /* 0x00005b0010057a11 */ /* 0x001fc400000f0eff */
[----:B------:R-:W-:Y:S01]  /*77d0*/  LEA R7, P0, R13, c[0x0][0x168], 0x1 ;  /* 0x00005a000d077a11 */ /* 0x000fe200078008ff */
[----:B-1----:R-:W4:Y:S04]  /*77e0*/  LDL.LU R8, [R1+0x54] ;  /* 0x0000540001087983 */ /* 0x002f280000300800 */
[----:B------:R0:W-:Y:S04]  /*77f0*/  STL [R1+0x8d8], R5 ;  /* 0x0008d80501007387 */ /* 0x0001e80000100800 */
[----:B------:R1:W-:Y:S01]  /*7800*/  STL [R1+0x838], R7 ;  /* 0x0008380701007387 */ /* 0x0003e20000100800 */
[----:B0-----:R-:W-:-:S03]  /*7810*/  LEA.HI.X.SX32 R5, R15, c[0x0][0x16c], 0x1, P1 ;  /* 0x00005b000f057a11 */ /* 0x001fc600008f0eff */
[----:B-1----:R-:W4:Y:S01]  /*7820*/  LDL.LU R7, [R1+0x50] ;  /* 0x0000500001077983 */ /* 0x002f220000300800 */
[----:B------:R-:W-:-:S03]  /*7830*/  LEA R10, P1, R19, c[0x0][0x168], 0x1 ;  /* 0x00005a00130a7a11 */ /* 0x000fc600078208ff */
[----:B------:R0:W-:Y:S04]  /*7840*/  STL [R1+0x7cc], R5 ;  /* 0x0007cc0501007387 */ /* 0x0001e80000100800 */
[----:B0-----:R-:W4:Y:S01]  /*7850*/  LDL.LU R5, [R1+0x4c] ;  /* 0x00004c0001057983 */ /* 0x001f220000300800 */
[----:B------:R-:W-:-:S03]  /*7860*/  LEA.HI.X.SX32 R12, R25, c[0x0][0x16c], 0x1, P2 ;  /* 0x00005b00190c7a11 */ /* 0x000fc600010f0eff */
[----:B------:R0:W-:Y:S04]  /*7870*/  STL [R1+0x8ec], R10 ;  /* 0x0008ec0a01007387 */ /* 0x0001e80000100800 */
[----:B0-----:R-:W4:Y:S04]  /*7880*/  LDL.LU R10, [R1+0x3c] ;  /* 0x00003c00010a7983 */ /* 0x001f280000300800 */
[----:B------:R0:W-:Y:S04]  /*7890*/  STL [R1+0x82c], R12 ;  /* 0x00082c0c01007387 */ /* 0x0001e80000100800 */
[----:B0-----:R-:W4:Y:S01]  /*78a0*/  LDL.LU R12, [R1+0x38] ;  /* 0x00003800010c7983 */ /* 0x001f220000300800 */
[----:B------:R-:W-:-:S02]  /*78b0*/  LEA.HI.X.SX32 R15, R27, c[0x0][0x16c], 0x1, P3 ;  /* 0x00005b001b0f7a11 */ /* 0x000fc400018f0eff */
[----:B---3--:R-:W-:-:S05]  /*78c0*/  LEA R11, P2, R24, c[0x0][0x168], 0x1 ;  /* 0x00005a00180b7a11 */ /* 0x008fca00078408ff */
[----:B------:R2:W-:Y:S04]  /*78d0*/  STL [R1+0x988], R11 ;  /* 0x0009880b01007387 */ /* 0x0005e80000100800 */
[----:B------:R-:W3:Y:S04]  /*78e0*/  LDL.LU R18, [R1+0x34] ;  /* 0x0000340001127983 */ /* 0x000ee80000300800 */
[----:B------:R0:W-:Y:S04]  /*78f0*/  STL [R1+0x8e0], R15 ;  /* 0x0008e00f01007387 */ /* 0x0001e80000100800 */
[----:B------:R-:W3:Y:S01]  /*7900*/  LDL.LU R17, [R1+0x30] ;  /* 0x0000300001117983 */ /* 0x000ee20000300800 */
[----:B--2---:R-:W-:-:S05]  /*7910*/  LEA R11, P3, R0, c[0x0][0x168], 0x1 ;  /* 0x00005a00000b7a11 */ /* 0x004fca00078608ff */
[----:B------:R4:W-:Y:S01]  /*7920*/  STL [R1+0x840], R11 ;  /* 0x0008400b01007387 */ /* 0x0009e20000100800 */
[----:B0-----:R-:W-:-:S03]  /*7930*/  LEA.HI.X.SX32 R15, R29, c[0x0][0x16c], 0x1, P4 ;  /* 0x00005b001d0f7a11 */ /* 0x001fc600020f0eff */
[----:B------:R-:W2:Y:S04]  /*7940*/  LDL.LU R16, [R1+0x2c] ;  /* 0x00002c0001107983 */ /* 0x000ea80000300800 */
[----:B------:R0:W-:Y:S04]  /*7950*/  STL [R1+0x7d0], R15 ;  /* 0x0007d00f01007387 */ /* 0x0001e80000100800 */
[----:B------:R-:W2:Y:S01]  /*7960*/  LDL.LU R29, [R1+0x28] ;  /* 0x00002800011d7983 */ /* 0x000ea20000300800 */
[----:B----4-:R-:W-:Y:S02]  /*7970*/  LEA R11, P4, R23, c[0x0][0x168], 0x1 ;  /* 0x00005a00170b7a11 */ /* 0x010fe400078808ff */
[----:B0-----:R-:W-:-:S03]  /*7980*/  LEA.HI.X.SX32 R15, R28, c[0x0][0x16c], 0x1, P5 ;  /* 0x00005b001c0f7a11 */ /* 0x001fc600028f0eff */
[----:B------:R0:W-:Y:S04]  /*7990*/  STL [R1+0x8f4], R11 ;  /* 0x0008f40b01007387 */ /* 0x0001e80000100800 */
[----:B------:R-:W4:Y:S04]  /*79a0*/  LDL.LU R28, [R1+0x24] ;  /* 0x00002400011c7983 */ /* 0x000f280000300800 */
[----:B------:R1:W-:Y:S04]  /*79b0*/  STL [R1+0x834], R15 ;  /* 0x0008340f01007387 */ /* 0x0003e80000100800 */
[----:B------:R-:W2:Y:S01]  /*79c0*/  LDL.LU R27, [R1+0x20] ;  /* 0x00002000011b7983 */ /* 0x000ea20000300800 */
[----:B0-----:R-:W-:-:S02]  /*79d0*/  LEA R11, P5, R22, c[0x0][0x168], 0x1 ;  /* 0x00005a00160b7a11 */ /* 0x001fc400078a08ff */
[----:B-1----:R-:W-:-:S03]  /*79e0*/  LEA.HI.X.SX32 R15, R26, c[0x0][0x16c], 0x1, P6 ;  /* 0x00005b001a0f7a11 */ /* 0x002fc600030f0eff */
[----:B------:R0:W-:Y:S04]  /*79f0*/  STL [R1+0x98c], R11 ;  /* 0x00098c0b01007387 */ /* 0x0001e80000100800 */
[----:B------:R-:W4:Y:S04]  /*7a00*/  LDL.LU R26, [R1+0x1c] ;  /* 0x00001c00011a7983 */ /* 0x000f280000300800 */
[----:B------:R1:W-:Y:S04]  /*7a10*/  STL [R1+0x8e8], R15 ;  /* 0x0008e80f01007387 */ /* 0x0003e80000100800 */
[----:B------:R-:W4:Y:S01]  /*7a20*/  LDL.LU R25, [R1+0x18] ;  /* 0x0000180001197983 */ /* 0x000f220000300800 */
[----:B0-----:R-:W-:-:S02]  /*7a30*/  LEA R11, P6, R21, c[0x0][0x168], 0x1 ;  /* 0x00005a00150b7a11 */ /* 0x001fc400078c08ff */
[----:B-1----:R-:W-:-:S03]  /*7a40*/  LEA.HI.X.SX32 R15, R13, c[0x0][0x16c], 0x1, P0 ;  /* 0x00005b000d0f7a11 */ /* 0x002fc600000f0eff */
[----:B------:R0:W-:Y:S04]  /*7a50*/  STL [R1+0x848], R11 ;  /* 0x0008480b01007387 */ /* 0x0001e80000100800 */
[----:B------:R-:W4:Y:S04]  /*7a60*/  LDL.LU R13, [R1+0x14] ;  /* 0x00001400010d7983 */ /* 0x000f280000300800 */
[----:B------:R1:W-:Y:S01]  /*7a70*/  STL [R1+0x7d4], R15 ;  /* 0x0007d40f01007387 */ /* 0x0003e20000100800 */
[----:B0-----:R-:W-:-:S03]  /*7a80*/  LEA R11, P0, R20, c[0x0][0x168], 0x1 ;  /* 0x00005a00140b7a11 */ /* 0x001fc600078008ff */
[----:B-1----:R-:W4:Y:S04]  /*7a90*/  LDL.LU R15, [R1+0x10] ;  /* 0x00001000010f7983 */ /* 0x002f280000300800 */
[----:B------:R0:W-:Y:S04]  /*7aa0*/  STL [R1+0x8fc], R11 ;  /* 0x0008fc0b01007387 */ /* 0x0001e80000100800 */
[----:B0-----:R-:W4:Y:S01]  /*7ab0*/  LDL.LU R11, [R1+0xc] ;  /* 0x00000c00010b7983 */ /* 0x001f220000300800 */
[----:B------:R-:W-:Y:S02]  /*7ac0*/  LEA.HI.X.SX32 R19, R19, c[0x0][0x16c], 0x1, P1 ;  /* 0x00005b0013137a11 */ /* 0x000fe400008f0eff */
[----:B------:R-:W-:-:S03]  /*7ad0*/  LEA.HI.X.SX32 R24, R24, c[0x0][0x16c], 0x1, P2 ;  /* 0x00005b0018187a11 */ /* 0x000fc600010f0eff */
[----:B------:R0:W-:Y:S02]  /*7ae0*/  STL [R1+0x83c], R19 ;  /* 0x00083c1301007387 */ /* 0x0001e40000100800 */
[----:B0-----:R-:W-:-:S05]  /*7af0*/  LEA R19, P1, R8, c[0x0][0x168], 0x1 ;  /* 0x00005a0008137a11 */ /* 0x001fca00078208ff */
[----:B------:R0:W-:Y:S01]  /*7b00*/  STL [R1+0x990], R19 ;  /* 0x0009901301007387 */ /* 0x0001e20000100800 */
[----:B------:R-:W-:-:S03]  /*7b10*/  LEA.HI.X.SX32 R0, R0, c[0x0][0x16c], 0x1, P3 ;  /* 0x00005b0000007a11 */ /* 0x000fc600018f0eff */
[----:B0-----:R-:W4:Y:S04]  /*7b20*/  LDL.LU R19, [R1+0xb3c] ;  /* 0x000b3c0001137983 */ /* 0x001f280000300800 */
        /* <DEDUP_REMOVED lines=20> */
[----:B------:R3:W-:Y:S01]  /*7c70*/  STL [R1+0x7dc], R21 ;  /* 0x0007dc1501007387 */ /* 0x0007e20000100800 */
[----:B------:R-:W-:Y:S02]  /*7c80*/  LEA.HI.X.SX32 R8, R8, c[0x0][0x16c], 0x1, P1 ;  /* 0x00005b0008087a11 */ /* 0x000fe400008f0eff */
[----:B------:R-:W-:Y:S02]  /*7c90*/  LEA.HI.X.SX32 R7, R7, c[0x0][0x16c], 0x1, P2 ;  /* 0x00005b0007077a11 */ /* 0x000fe400010f0eff */
[----:B------:R-:W-:Y:S02]  /*7ca0*/  LEA.HI.X.SX32 R5, R5, c[0x0][0x16c], 0x1, P3 ;  /* 0x00005b0005057a11 */ /* 0x000fe400018f0eff */
[----:B---3--:R-:W-:-:S05]  /*7cb0*/  LEA R21, P6, R18, c[0x0][0x168], 0x1 ;  /* 0x00005a0012157a11 */ /* 0x008fca00078c08ff */
[----:B------:R0:W-:Y:S04]  /*7cc0*/  STL [R1+0x90c], R21 ;  /* 0x00090c1501007387 */ /* 0x0001e80000100800 */
[----:B0-----:R-:W3:Y:S04]  /*7cd0*/  LDL.LU R21, [R1+0xb28] ;  /* 0x000b280001157983 */ /* 0x001ee80000300800 */
[----:B------:R0:W-:Y:S02]  /*7ce0*/  STL [R1+0x84c], R20 ;  /* 0x00084c1401007387 */ /* 0x0001e40000100800 */
[----:B0-----:R-:W-:-:S05]  /*7cf0*/  LEA R20, P0, R17, c[0x0][0x168], 0x1 ;  /* 0x00005a0011147a11 */ /* 0x001fca00078008ff */
[----:B------:R0:W-:Y:S04]  /*7d00*/  STL [R1+0x998], R20 ;  /* 0x0009981401007387 */ /* 0x0001e80000100800 */
[----:B0-----:R-:W3:Y:S04]  /*7d10*/  LDL.LU R20, [R1+0xb24] ;  /* 0x000b240001147983 */ /* 0x001ee80000300800 */
[----:B------:R2:W-:Y:S02]  /*7d20*/  STL [R1+0x900], R8 ;  /* 0x0009000801007387 */ /* 0x0005e40000100800 */
[----:B--2---:R-:W-:-:S05]  /*7d30*/  LEA R8, P1, R16, c[0x0][0x168], 0x1 ;  /* 0x00005a0010087a11 */ /* 0x004fca00078208ff */
[----:B------:R0:W-:Y:S04]  /*7d40*/  STL [R1+0x860], R8 ;  /* 0x0008600801007387 */ /* 0x0001e80000100800 */
[----:B0-----:R-:W2:Y:S04]  /*7d50*/  LDL.LU R8, [R1+0xb20] ;  /* 0x000b200001087983 */ /* 0x001ea80000300800 */
[----:B------:R0:W-:Y:S02]  /*7d60*/  STL [R1+0x7e0], R7 ;  /* 0x0007e00701007387 */ /* 0x0001e40000100800 */
[----:B0-----:R-:W-:-:S05]  /*7d70*/  LEA R7, P2, R29, c[0x0][0x168], 0x1 ;  /* 0x00005a001d077a11 */ /* 0x001fca00078408ff */
[----:B------:R0:W-:Y:S01]  /*7d80*/  STL [R1+0x914], R7 ;  /* 0x0009140701007387 */ /* 0x0001e20000100800 */
[----:B------:R-:W-:-:S03]  /*7d90*/  LEA.HI.X.SX32 R10, R10, c[0x0][0x16c], 0x1, P4 ;  /* 0x00005b000a0a7a11 */ /* 0x000fc600020f0eff */
[----:B0-----:R-:W2:Y:S04]  /*7da0*/  LDL.LU R7, [R1+0xb1c] ;  /* 0x000b1c0001077983 */ /* 0x001ea80000300800 */
[----:B------:R4:W-:Y:S02]  /*7db0*/  STL [R1+0x854], R5 ;  /* 0x0008540501007387 */ /* 0x0009e40000100800 */
[----:B----4-:R-:W-:-:S05]  /*7dc0*/  LEA R5, P3, R28, c[0x0][0x168], 0x1 ;  /* 0x00005a001c057a11 */ /* 0x010fca00078608ff */
[----:B------:R0:W-:Y:S01]  /*7dd0*/  STL [R1+0x99c], R5 ;  /* 0x00099c0501007387 */ /* 0x0001e20000100800 */
[----:B------:R-:W-:-:S03]  /*7de0*/  LEA.HI.X.SX32 R12, R12, c[0x0][0x16c], 0x1, P5 ;  /* 0x00005b000c0c7a11 */ /* 0x000fc600028f0eff */
[----:B0-----:R-:W4:Y:S04]  /*7df0*/  LDL.LU R5, [R1+0xb18] ;  /* 0x000b180001057983 */ /* 0x001f280000300800 */
[----:B------:R0:W-:Y:S02]  /*7e00*/  STL [R1+0x908], R10 ;  /* 0x0009080a01007387 */ /* 0x0001e40000100800 */
[----:B0-----:R-:W-:-:S05]  /*7e10*/  LEA R10, P4, R27, c[0x0][0x168], 0x1 ;  /* 0x00005a001b0a7a11 */ /* 0x001fca00078808ff */
[----:B------:R0:W-:Y:S01]  /*7e20*/  STL [R1+0x868], R10 ;  /* 0x0008680a01007387 */ /* 0x0001e20000100800 */
[----:B------:R-:W-:-:S03]  /*7e30*/  LEA.HI.X.SX32 R18, R18, c[0x0][0x16c], 0x1, P6 ;  /* 0x00005b0012127a11 */ /* 0x000fc600030f0eff */
[----:B0-----:R-:W2:Y:S04]  /*7e40*/  LDL.LU R10, [R1+0xb14] ;  /* 0x000b1400010a7983 */ /* 0x001ea80000300800 */
        /* <DEDUP_REMOVED lines=17> */
[----:B------:R0:W-:Y:S04]  /*7f60*/  STL [R1+0x924], R16 ;  /* 0x0009241001007387 */ /* 0x0001e80000100800 */
[----:B0-----:R-:W2:Y:S04]  /*7f70*/  LDL.LU R16, [R1+0xb04] ;  /* 0x000b040001107983 */ /* 0x001ea80000300800 */
[----:B------:R0:W-:Y:S02]  /*7f80*/  STL [R1+0x864], R29 ;  /* 0x0008641d01007387 */ /* 0x0001e40000100800 */
[----:B0-----:R-:W-:-:S05]  /*7f90*/  LEA R29, P2, R11, c[0x0][0x168], 0x1 ;  /* 0x00005a000b1d7a11 */ /* 0x001fca00078408ff */
[----:B------:R0:W-:Y:S04]  /*7fa0*/  STL [R1+0x9a4], R29 ;  /* 0x0009a41d01007387 */ /* 0x0001e80000100800 */
[----:B0-----:R-:W2:Y:S01]  /*7fb0*/  LDL.LU R29, [R1+0xb00] ;  /* 0x000b0000011d7983 */ /* 0x001ea20000300800 */
[----:B------:R-:W-:-:S05]  /*7fc0*/  LEA.HI.X.SX32 R28, R28, c[0x0][0x16c], 0x1, P3 ;  /* 0x00005b001c1c7a11 */ /* 0x000fca00018f0eff */
[----:B------:R2:W-:Y:S02]  /*7fd0*/  STL [R1+0x918], R28 ;  /* 0x0009181c01007387 */ /* 0x0005e40000100800 */
[----:B--2---:R-:W-:-:S05]  /*7fe0*/  LEA R28, P3, R29, c[0x0][0x168], 0x1 ;  /* 0x00005a001d1c7a11 */ /* 0x004fca00078608ff */
        /* <DEDUP_REMOVED lines=28> */
[----:B------:R2:W-:Y:S01]  /*81b0*/  STL [R1+0x928], R11 ;  /* 0x0009280b01007387 */ /* 0x0005e20000100800 */
[----:B------:R-:W-:Y:S02]  /*81c0*/  LEA.HI.X.SX32 R26, R26, c[0x0][0x16c], 0x1, P6 ;  /* 0x00005b001a1a7a11 */ /* 0x000fe400030f0eff */
[----:B------:R-:W-:Y:S01]  /*81d0*/  LEA.HI.X.SX32 R25, R25, c[0x0][0x16c], 0x1, P0 ;  /* 0x00005b0019197a11 */ /* 0x000fe200000f0eff */
[----:B------:R-:W-:Y:S02]  /*81e0*/  IMAD R9, R9, c[0x0][0x190], RZ ;  /* 0x0000640009097a24 */ /* 0x000fe400078e02ff */
[----:B------:R-:W-:Y:S02]  /*81f0*/  IMAD R14, R14, c[0x0][0x190], RZ ;  /* 0x000064000e0e7a24 */ /* 0x000fe400078e02ff */
[----:B------:R-:W-:Y:S02]  /*8200*/  IMAD R3, R3, c[0x0][0x190], RZ ;  /* 0x0000640003037a24 */ /* 0x000fe400078e02ff */
[----:B------:R-:W-:Y:S01]  /*8210*/  IMAD R6, R6, c[0x0][0x190], RZ ;  /* 0x0000640006067a24 */ /* 0x000fe200078e02ff */
[----:B--2---:R-:W-:-:S05]  /*8220*/  LEA R11, P2, R15, c[0x0][0x168], 0x1 ;  /* 0x00005a000f0b7a11 */ /* 0x004fca00078408ff */
[----:B------:R0:W-:Y:S02]  /*8230*/  STL [R1+0x888], R11 ;  /* 0x0008880b01007387 */ /* 0x0001e40000100800 */
[----:B0-----:R-:W-:Y:S02]  /*8240*/  LEA.HI.X.SX32 R11, R29, c[0x0][0x16c], 0x1, P3 ;  /* 0x00005b001d0b7a11 */ /* 0x001fe400018f0eff */
[----:B------:R-:W2:Y:S04]  /*8250*/  LDL.LU R29, [R1+0xae4] ;  /* 0x000ae400011d7983 */ /* 0x000ea80000300800 */
[----:B------:R0:W-:Y:S02]  /*8260*/  STL [R1+0x7f4], R11 ;  /* 0x0007f40b01007387 */ /* 0x0001e40000100800 */
[----:B0-----:R-:W-:-:S05]  /*8270*/  LEA R11, P3, R16, c[0x0][0x168], 0x1 ;  /* 0x00005a00100b7a11 */ /* 0x001fca00078608ff */
[----:B------:R0:W-:Y:S02]  /*8280*/  STL [R1+0x93c], R11 ;  /* 0x00093c0b01007387 */ /* 0x0001e40000100800 */
[----:B0-----:R-:W-:Y:S02]  /*8290*/  LEA.HI.X.SX32 R11, R28, c[0x0][0x16c], 0x1, P4 ;  /* 0x00005b001c0b7a11 */ /* 0x001fe400020f0eff */
[----:B------:R0:W5:Y:S04]  /*82a0*/  LDL.LU R28, [R1+0xae0] ;  /* 0x000ae000011c7983 */ /* 0x0001680000300800 */
[----:B------:R1:W-:Y:S02]  /*82b0*/  STL [R1+0x87c], R11 ;  /* 0x00087c0b01007387 */ /* 0x0003e40000100800 */
[----:B-1----:R-:W-:-:S05]  /*82c0*/  LEA R11, P4, R17, c[0x0][0x168], 0x1 ;  /* 0x00005a00110b7a11 */ /* 0x002fca00078808ff */
[----:B------:R1:W-:Y:S02]  /*82d0*/  STL [R1+0x9b0], R11 ;  /* 0x0009b00b01007387 */ /* 0x0003e40000100800 */
[----:B-1----:R-:W-:Y:S02]  /*82e0*/  LEA.HI.X.SX32 R11, R27, c[0x0][0x16c], 0x1, P5 ;  /* 0x00005b001b0b7a11 */ /* 0x002fe400028f0eff */
[----:B------:R-:W-:-:S03]  /*82f0*/  LEA R27, P5, R18, c[0x0][0x168], 0x1 ;  /* 0x00005a00121b7a11 */ /* 0x000fc600078a08ff */
[----:B------:R1:W-:Y:S04]  /*8300*/  STL [R1+0x930], R11 ;  /* 0x0009300b01007387 */ /* 0x0003e80000100800 */
[----:B------:R-:W-:Y:S01]  /*8310*/  STL [R1+0x890], R27 ;  /* 0x0008901b01007387 */ /* 0x000fe20000100800 */
[----:B-1----:R-:W-:-:S03]  /*8320*/  LEA R11, P6, R12, c[0x0][0x168], 0x1 ;  /* 0x00005a000c0b7a11 */ /* 0x002fc600078c08ff */
[----:B------:R1:W-:Y:S04]  /*8330*/  STL [R1+0x7f8], R26 ;  /* 0x0007f81a01007387 */ /* 0x0003e80000100800 */
[----:B------:R0:W-:Y:S01]  /*8340*/  STL [R1+0x944], R11 ;  /* 0x0009440b01007387 */ /* 0x0001e20000100800 */
[----:B-1----:R-:W-:-:S03]  /*8350*/  LEA R26, P0, R10, c[0x0][0x168], 0x1 ;  /* 0x00005a000a1a7a11 */ /* 0x002fc600078008ff */
[----:B------:R4:W-:Y:S01]  /*8360*/  STL [R1+0x884], R25 ;  /* 0x0008841901007387 */ /* 0x0009e20000100800 */
[----:B0-----:R-:W-:-:S03]  /*8370*/  LEA.HI.X.SX32 R11, R13, c[0x0][0x16c], 0x1, P1 ;  /* 0x00005b000d0b7a11 */ /* 0x001fc600008f0eff */
[----:B------:R-:W-:Y:S01]  /*8380*/  STL [R1+0x9b4], R26 ;  /* 0x0009b41a01007387 */ /* 0x000fe20000100800 */
[----:B------:R-:W-:-:S03]  /*8390*/  LEA.HI.X.SX32 R13, R15, c[0x0][0x16c], 0x1, P2 ;  /* 0x00005b000f0d7a11 */ /* 0x000fc600010f0eff */
[----:B------:R0:W-:Y:S01]  /*83a0*/  STL [R1+0x938], R11 ;  /* 0x0009380b01007387 */ /* 0x0001e20000100800 */
[----:B----4-:R-:W-:Y:S02]  /*83b0*/  LEA R25, P1, R5, c[0x0][0x168], 0x1 ;  /* 0x00005a0005197a11 */ /* 0x010fe400078208ff */
[----:B------:R-:W-:-:S03]  /*83c0*/  LEA.HI.X.SX32 R15, R16, c[0x0][0x16c], 0x1, P3 ;  /* 0x00005b00100f7a11 */ /* 0x000fc600018f0eff */
[----:B------:R-:W-:Y:S01]  /*83d0*/  STL [R1+0x898], R25 ;  /* 0x0008981901007387 */ /* 0x000fe20000100800 */
[----:B0-----:R-:W-:-:S03]  /*83e0*/  LEA R11, P2, R7, c[0x0][0x168], 0x1 ;  /* 0x00005a00070b7a11 */ /* 0x001fc600078408ff */
[----:B------:R0:W-:Y:S04]  /*83f0*/  STL [R1+0x7fc], R13 ;  /* 0x0007fc0d01007387 */ /* 0x0001e80000100800 */
[----:B------:R1:W-:Y:S01]  /*8400*/  STL [R1+0x94c], R11 ;  /* 0x00094c0b01007387 */ /* 0x0003e20000100800 */
[----:B0-----:R-:W-:-:S03]  /*8410*/  LEA R13, P3, R8, c[0x0][0x168], 0x1 ;  /* 0x00005a00080d7a11 */ /* 0x001fc600078608ff */
[----:B------:R3:W-:Y:S01]  /*8420*/  STL [R1+0x88c], R15 ;  /* 0x00088c0f01007387 */ /* 0x0007e20000100800 */
[----:B-1----:R-:W-:-:S03]  /*8430*/  LEA.HI.X.SX32 R11, R17, c[0x0][0x16c], 0x1, P4 ;  /* 0x00005b00110b7a11 */ /* 0x002fc600020f0eff */
[----:B------:R0:W-:Y:S01]  /*8440*/  STL [R1+0x9b8], R13 ;  /* 0x0009b80d01007387 */ /* 0x0001e20000100800 */
[----:B------:R-:W-:-:S03]  /*8450*/  LEA.HI.X.SX32 R12, R12, c[0x0][0x16c], 0x1, P6 ;  /* 0x00005b000c0c7a11 */ /* 0x000fc600030f0eff */
[----:B------:R1:W-:Y:S01]  /*8460*/  STL [R1+0x940], R11 ;  /* 0x0009400b01007387 */ /* 0x0003e20000100800 */
[----:B---3--:R-:W-:Y:S02]  /*8470*/  LEA R15, P4, R20, c[0x0][0x168], 0x1 ;  /* 0x00005a00140f7a11 */ /* 0x008fe400078808ff */
[----:B0-----:R-:W-:-:S03]  /*8480*/  LEA.HI.X.SX32 R13, R18, c[0x0][0x16c], 0x1, P5 ;  /* 0x00005b00120d7a11 */ /* 0x001fc600028f0eff */
[----:B------:R-:W-:Y:S01]  /*8490*/  STL [R1+0x8a0], R15 ;  /* 0x0008a00f01007387 */ /* 0x000fe20000100800 */
[----:B-1----:R-:W-:-:S03]  /*84a0*/  LEA R11, P5, R21, c[0x0][0x168], 0x1 ;  /* 0x00005a00150b7a11 */ /* 0x002fc600078a08ff */
[----:B------:R0:W-:Y:S04]  /*84b0*/  STL [R1+0x800], R13 ;  /* 0x0008000d01007387 */ /* 0x0001e80000100800 */
[----:B------:R1:W-:Y:S04]  /*84c0*/  STL [R1+0x954], R11 ;  /* 0x0009540b01007387 */ /* 0x0003e80000100800 */
[----:B------:R3:W-:Y:S01]  /*84d0*/  STL [R1+0x894], R12 ;  /* 0x0008940c01007387 */ /* 0x0007e20000100800 */
[----:B0-----:R-:W-:Y:S02]  /*84e0*/  LEA R13, P6, R22, c[0x0][0x168], 0x1 ;  /* 0x00005a00160d7a11 */ /* 0x001fe400078c08ff */
[----:B-1----:R-:W-:-:S03]  /*84f0*/  LEA.HI.X.SX32 R11, R10, c[0x0][0x16c], 0x1, P0 ;  /* 0x00005b000a0b7a11 */ /* 0x002fc600000f0eff */
[----:B------:R-:W-:Y:S01]  /*8500*/  STL [R1+0x9bc], R13 ;  /* 0x0009bc0d01007387 */ /* 0x000fe20000100800 */
[----:B------:R-:W-:Y:S02]  /*8510*/  LEA.HI.X.SX32 R10, R5, c[0x0][0x16c], 0x1, P1 ;  /* 0x00005b00050a7a11 */ /* 0x000fe400008f0eff */
[----:B---3--:R-:W-:Y:S01]  /*8520*/  LEA R12, P0, R23, c[0x0][0x168], 0x1 ;  /* 0x00005a00170c7a11 */ /* 0x008fe200078008ff */
[----:B------:R0:W-:Y:S01]  /*8530*/  STL [R1+0x948], R11 ;  /* 0x0009480b01007387 */ /* 0x0001e20000100800 */
[----:B------:R-:W-:-:S03]  /*8540*/  LEA.HI.X.SX32 R5, R7, c[0x0][0x16c], 0x1, P2 ;  /* 0x00005b0007057a11 */ /* 0x000fc600010f0eff */
[----:B------:R-:W-:Y:S01]  /*8550*/  STL [R1+0x8a8], R12 ;  /* 0x0008a80c01007387 */ /* 0x000fe20000100800 */
[----:B------:R-:W-:-:S03]  /*8560*/  LEA.HI.X.SX32 R7, R8, c[0x0][0x16c], 0x1, P3 ;  /* 0x00005b0008077a11 */ /* 0x000fc600018f0eff */
[----:B------:R1:W-:Y:S01]  /*8570*/  STL [R1+0x804], R10 ;  /* 0x0008040a01007387 */ /* 0x0003e20000100800 */
[----:B0-----:R-:W-:Y:S02]  /*8580*/  LEA R11, P1, R0, c[0x0][0x168], 0x1 ;  /* 0x00005a00000b7a11 */ /* 0x001fe400078208ff */
[----:B------:R-:W-:-:S03]  /*8590*/  LEA.HI.X.SX32 R8, R20, c[0x0][0x16c], 0x1, P4 ;  /* 0x00005b0014087a11 */ /* 0x000fc600020f0eff */
[----:B------:R-:W-:Y:S01]  /*85a0*/  STL [R1+0x95c], R11 ;  /* 0x00095c0b01007387 */ /* 0x000fe20000100800 */
[----:B-1----:R-:W-:-:S03]  /*85b0*/  LEA R10, P2, R24, c[0x0][0x168], 0x1 ;  /* 0x00005a00180a7a11 */ /* 0x002fc600078408ff */
[----:B------:R0:W-:Y:S04]  /*85c0*/  STL [R1+0x89c], R5 ;  /* 0x00089c0501007387 */ /* 0x0001e80000100800 */
[----:B------:R-:W-:Y:S04]  /*85d0*/  STL [R1+0x9c0], R10 ;  /* 0x0009c00a01007387 */ /* 0x000fe80000100800 */
[----:B------:R1:W-:Y:S01]  /*85e0*/  STL [R1+0x950], R7 ;  /* 0x0009500701007387 */ /* 0x0003e20000100800 */
[----:B0-----:R-:W-:-:S05]  /*85f0*/  LEA R5, P3, R19, c[0x0][0x168], 0x1 ;  /* 0x00005a0013057a11 */ /* 0x001fca00078608ff */
[----:B------:R0:W-:Y:S01]  /*8600*/  STL [R1+0x8b0], R5 ;  /* 0x0008b00501007387 */ /* 0x0001e20000100800 */
[----:B-1----:R-:W-:-:S03]  /*8610*/  LEA R7, P4, R9, c[0x0][0x168], 0x1 ;  /* 0x00005a0009077a11 */ /* 0x002fc600078808ff */
[----:B------:R1:W-:Y:S04]  /*8620*/  STL [R1+0x808], R8 ;  /* 0x0008080801007387 */ /* 0x0003e80000100800 */
[----:B------:R3:W-:Y:S01]  /*8630*/  STL [R1+0x964], R7 ;  /* 0x0009640701007387 */ /* 0x0007e20000100800 */
[----:B0-----:R-:W-:Y:S02]  /*8640*/  LEA.HI.X.SX32 R5, R21, c[0x0][0x16c], 0x1, P5 ;  /* 0x00005b0015057a11 */ /* 0x001fe400028f0eff */
[----:B-1----:R-:W-:-:S03]  /*8650*/  LEA R8, P5, R14, c[0x0][0x168], 0x1 ;  /* 0x00005a000e087a11 */ /* 0x002fc600078a08ff */
[----:B------:R0:W-:Y:S01]  /*8660*/  STL [R1+0x8a4], R5 ;  /* 0x0008a40501007387 */ /* 0x0001e20000100800 */
[----:B---3--:R-:W-:-:S03]  /*8670*/  LEA.HI.X.SX32 R7, R22, c[0x0][0x16c], 0x1, P6 ;  /* 0x00005b0016077a11 */ /* 0x008fc600030f0eff */
[----:B------:R1:W-:Y:S04]  /*8680*/  STL [R1+0x968], R8 ;  /* 0x0009680801007387 */ /* 0x0003e80000100800 */
[----:B------:R3:W-:Y:S01]  /*8690*/  STL [R1+0x958], R7 ;  /* 0x0009580701007387 */ /* 0x0007e20000100800 */
[----:B0-----:R-:W-:Y:S02]  /*86a0*/  LEA R5, P6, R3, c[0x0][0x168], 0x1 ;  /* 0x00005a0003057a11 */ /* 0x001fe400078c08ff */
[----:B-1----:R-:W-:-:S03]  /*86b0*/  LEA.HI.X.SX32 R8, R23, c[0x0][0x16c], 0x1, P0 ;  /* 0x00005b0017087a11 */ /* 0x002fc600000f0eff */
[----:B------:R0:W-:Y:S01]  /*86c0*/  STL [R1+0x96c], R5 ;  /* 0x00096c0501007387 */ /* 0x0001e20000100800 */
[----:B---3--:R-:W-:-:S03]  /*86d0*/  LEA R7, P0, R6, c[0x0][0x168], 0x1 ;  /* 0x00005a0006077a11 */ /* 0x008fc600078008ff */
[----:B------:R-:W-:Y:S01]  /*86e0*/  STL [R1+0x80c], R8 ;  /* 0x00080c0801007387 */ /* 0x000fe20000100800 */
[----:B0-----:R-:W-:-:S03]  /*86f0*/  LEA.HI.X.SX32 R5, R0, c[0x0][0x16c], 0x1, P1 ;  /* 0x00005b0000057a11 */ /* 0x001fc600008f0eff */
[----:B------:R0:W5:Y:S04]  /*8700*/  LDL.LU R0, [R1+0xadc] ;  /* 0x000adc0001007983 */ /* 0x0001680000300800 */
[----:B------:R1:W-:Y:S04]  /*8710*/  STL [R1+0x970], R7 ;  /* 0x0009700701007387 */ /* 0x0003e80000100800 */
[----:B------:R-:W3:Y:S04]  /*8720*/  LDL R27, [R1+0x7ac] ;  /* 0x0007ac00011b7983 */ /* 0x000ee80000100800 */
[----:B------:R4:W-:Y:S04]  /*8730*/  STL [R1+0x8ac], R5 ;  /* 0x0008ac0501007387 */ /* 0x0009e80000100800 */
[----:B------:R-:W2:Y:S01]  /*8740*/  LDL R11, [R1+0x7b0] ;  /* 0x0007b000010b7983 */ /* 0x000ea20000100800 */
[----:B-1----:R-:W-:-:S02]  /*8750*/  LEA.HI.X.SX32 R7, R24, c[0x0][0x16c], 0x1, P2 ;  /* 0x00005b0018077a11 */ /* 0x002fc400010f0eff */
[----:B----4-:R-:W-:-:S03]  /*8760*/  LEA.HI.X.SX32 R5, R19, c[0x0][0x16c], 0x1, P3 ;  /* 0x00005b0013057a11 */ /* 0x010fc600018f0eff */
[----:B------:R1:W-:Y:S01]  /*8770*/  STL [R1+0x960], R7 ;  /* 0x0009600701007387 */ /* 0x0003e20000100800 */
[----:B------:R-:W-:-:S03]  /*8780*/  LEA.HI.X.SX32 R8, R9, c[0x0][0x16c], 0x1, P4 ;  /* 0x00005b0009087a11 */ /* 0x000fc600020f0eff */
[----:B------:R4:W-:Y:S01]  /*8790*/  STL [R1+0x810], R5 ;  /* 0x0008100501007387 */ /* 0x0009e20000100800 */
[----:B-1----:R-:W-:-:S03]  /*87a0*/  LEA.HI.X.SX32 R7, R14, c[0x0][0x16c], 0x1, P5 ;  /* 0x00005b000e077a11 */ /* 0x002fc600028f0eff */
[----:B------:R-:W-:Y:S01]  /*87b0*/  STL [R1+0x8b4], R8 ;  /* 0x0008b40801007387 */ /* 0x000fe20000100800 */
[----:B----4-:R-:W-:Y:S02]  /*87c0*/  LEA.HI.X.SX32 R5, R3, c[0x0][0x16c], 0x1, P6 ;  /* 0x00005b0003057a11 */ /* 0x010fe400030f0eff */
[----:B------:R-:W-:Y:S01]  /*87d0*/  LEA.HI.X.SX32 R3, R6, c[0x0][0x16c], 0x1, P0 ;  /* 0x00005b0006037a11 */ /* 0x000fe200000f0eff */
[----:B------:R-:W-:Y:S04]  /*87e0*/  STL [R1+0x8b8], R7 ;  /* 0x0008b80701007387 */ /* 0x000fe80000100800 */
[----:B------:R3:W-:Y:S04]  /*87f0*/  STL [R1+0x8bc], R5 ;  /* 0x0008bc0501007387 */ /* 0x0007e80000100800 */
[----:B------:R-:W-:Y:S04]  /*8800*/  STL [R1+0x454], RZ ;  /* 0x000454ff01007387 */ /* 0x000fe80000100800 */
[----:B------:R1:W-:Y:S04]  /*8810*/  STL [R1+0x8c0], R3 ;  /* 0x0008c00301007387 */ /* 0x0003e80000100800 */
        /* <DEDUP_REMOVED lines=22> */
[----:B---3--:R-:W-:-:S02]  /*8980*/  LOP3.LUT R5, R27, 0x20, RZ, 0x3c, !PT ;  /* 0x000000201b057812 */ /* 0x008fc400078e3cff */
[C---:B-1----:R-:W-:Y:S02]  /*8990*/  LOP3.LUT R3, R27.reuse, 0x40, RZ, 0x3c, !PT ;  /* 0x000000401b037812 */ /* 0x042fe400078e3cff */
[----:B------:R-:W-:Y:S01]  /*89a0*/  LOP3.LUT R6, R27, 0x60, RZ, 0x3c, !PT ;  /* 0x000000601b067812 */ /* 0x000fe200078e3cff */
[----:B------:R2:W-:Y:S04]  /*89b0*/  STL [R1+0x9cc], R5 ;  /* 0x0009cc0501007387 */ /* 0x0005e80000100800 */
[----:B------:R1:W-:Y:S01]  /*89c0*/  STL [R1+0x9c8], R3 ;  /* 0x0009c80301007387 */ /* 0x0003e20000100800 */
[----:B--2---:R-:W-:-:S03]  /*89d0*/  LOP3.LUT R5, R11, 0x40, RZ, 0x3c, !PT ;  /* 0x000000400b057812 */ /* 0x004fc600078e3cff */
[----:B------:R0:W-:Y:S01]  /*89e0*/  STL [R1+0x9c4], R6 ;  /* 0x0009c40601007387 */ /* 0x0001e20000100800 */
[----:B-1----:R-:W-:-:S03]  /*89f0*/  LOP3.LUT R3, R29, 0x40, RZ, 0x3c, !PT ;  /* 0x000000401d037812 */ /* 0x002fc600078e3cff */
[----:B------:R0:W5:Y:S04]  /*8a00*/  LDL.LU R29, [R1+0xad8] ;  /* 0x000ad800011d7983 */ /* 0x0001680000300800 */
[----:B------:R0:W-:Y:S04]  /*8a10*/  STL [R1+0x7b4], R5 ;  /* 0x0007b40501007387 */ /* 0x0001e80000100800 */
[----:B------:R0:W-:Y:S02]  /*8a20*/  STL [R1+0x7a8], R3 ;  /* 0x0007a80301007387 */ /* 0x0001e40000100800 */
.L_x_3:
[----:B0-----:R-:W0:Y:S01]  /*8a30*/  S2R R5, SR_TID.X ;  /* 0x0000000000057919 */ /* 0x001e220000002100 */
[----:B------:R-:W-:-:S03]  /*8a40*/  PRMT R23, RZ, 0x7610, R23 ;  /* 0x00007610ff177816 */ /* 0x000fc60000000017 */
[----:B------:R-:W1:Y:S04]  /*8a50*/  S2R R3, SR_TID.X ;  /* 0x0000000000037919 */ /* 0x000e680000002100 */
[----:B------:R-:W-:Y:S04]  /*8a60*/  STL [R1+0x1be0], R20 ;  /* 0x001be01401007387 */ /* 0x000fe80000100800 */
[----:B------:R2:W-:Y:S04]  /*8a70*/  STL [R1+0x1bdc], R11 ;  /* 0x001bdc0b01007387 */ /* 0x0005e80000100800 */
[----:B------:R3:W-:Y:S04]  /*8a80*/  STL [R1+0x1bd8], R25 ;  /* 0x001bd81901007387 */ /* 0x0007e80000100800 */
[----:B------:R4:W-:Y:S01]  /*8a90*/  STL [R1+0x1bd4], R15 ;  /* 0x001bd40f01007387 */ /* 0x0009e20000100800 */
[----:B--2---:R-:W-:-:S02]  /*8aa0*/  PRMT R11, RZ, 0x7610, R11 ;  /* 0x00007610ff0b7816 */ /* 0x004fc4000000000b */
[--C-:B0-----:R-:W-:Y:S01]  /*8ab0*/  SHF.R.U32.HI R6, RZ, 0x8, R5.reuse ;  /* 0x00000008ff067819 */ /* 0x101fe20000011605 */
[----:B------:R0:W-:Y:S01]  /*8ac0*/  STL [R1+0x1bd0], R24 ;  /* 0x001bd01801007387 */ /* 0x0001e20000100800 */
[----:B------:R-:W-:Y:S02]  /*8ad0*/  SHF.R.U32.HI R5, RZ, 0x8, R5 ;  /* 0x00000008ff057819 */ /* 0x000fe40000011605 */
[----:B-1----:R-:W-:Y:S01]  /*8ae0*/  SHF.R.U32.HI R7, RZ, 0x8, R3 ;  /* 0x00000008ff077819 */ /* 0x002fe20000011603 */
[----:B------:R1:W-:Y:S01]  /*8af0*/  STL [R1+0x1bcc], R9 ;  /* 0x001bcc0901007387 */ /* 0x0003e20000100800 */
[----:B------:R-:W-:Y:S02]  /*8b00*/  SGXT.U32 R5, R5, 0x1 ;  /* 0x000000010505781a */ /* 0x000fe40000000000 */
[----:B------:R-:W-:Y:S01]  /*8b10*/  SGXT.U32 R6, R6, 0x1 ;  /* 0x000000010606781a */ /* 0x000fe20000000000 */
[----:B------:R2:W-:Y:S01]  /*8b20*/  STL [R1+0x1bc8], R22 ;  /* 0x001bc81601007387 */ /* 0x0005e20000100800 */
[----:B------:R-:W-:-:S02]  /*8b30*/  LOP3.LUT R5, R5, 0x4, RZ, 0xfc, !PT ;  /* 0x0000000405057812 */ /* 0x000fc400078efcff */
[----:B------:R-:W-:Y:S01]  /*8b40*/  SGXT.U32 R7, R7, 0x1 ;  /* 0x000000010707781a */ /* 0x000fe20000000000 */
[----:B------:R-:W-:Y:S01]  /*8b50*/  STL [R1+0x1bc4], R8 ;  /* 0x001bc40801007387 */ /* 0x000fe20000100800 */
[----:B------:R-:W-:Y:S02]  /*8b60*/  LOP3.LUT R6, R6, 0x2, RZ, 0xfc, !PT ;  /* 0x0000000206067812 */ /* 0x000fe400078efcff */
[----:B------:R-:W-:Y:S01]  /*8b70*/  ISETP.GE.AND P2, PT, R5, UR4, PT ;  /* 0x0000000405007c0c */ /* 0x000fe2000bf46270 */
[----:B------:R-:W-:Y:S01]  /*8b80*/  STL [R1+0x1bc0], R18 ;  /* 0x001bc01201007387 */ /* 0x000fe20000100800 */
[C---:B------:R-:W-:Y:S02]  /*8b90*/  LOP3.LUT R5, R7.reuse, 0x2, RZ, 0xfc, !PT ;  /* 0x0000000207057812 */ /* 0x040fe400078efcff */
[----:B------:R-:W-:Y:S01]  /*8ba0*/  ISETP.GE.AND P1, PT, R6, UR4, PT ;  /* 0x0000000406007c0c */ /* 0x000fe2000bf26270 */
[C---:B------:R-:W-:Y:S01]  /*8bb0*/  IMAD R6, R7.reuse, c[0x0][0x188], RZ ;  /* 0x0000620007067a24 */ /* 0x040fe200078e02ff */
[----:B---3--:R-:W-:Y:S01]  /*8bc0*/  SHF.R.U32.HI R25, RZ, 0x8, R3 ;  /* 0x00000008ff197819 */ /* 0x008fe20000011603 */
[----:B------:R-:W-:Y:S01]  /*8bd0*/  IMAD.MOV.U32 R3, RZ, RZ, R2 ;  /* 0x000000ffff037224 */ /* 0x000fe200078e0002 */
[----:B------:R-:W-:Y:S01]  /*8be0*/  LOP3.LUT R20, R7, 0x6, RZ, 0xfc, !PT ;  /* 0x0000000607147812 */ /* 0x000fe200078efcff */
[----:B------:R-:W-:Y:S01]  /*8bf0*/  IMAD.MOV.U32 R2, RZ, RZ, R4 ;  /* 0x000000ffff027224 */ /* 0x000fe200078e0004 */
[----:B------:R-:W-:Y:S01]  /*8c00*/  SGXT.U32 R25, R25, 0x1 ;  /* 0x000000011919781a */ /* 0x000fe20000000000 */
[----:B------:R-:W-:Y:S01]  /*8c10*/  IMAD R5, R5, c[0x0][0x188], RZ ;  /* 0x0000620005057a24 */ /* 0x000fe200078e02ff */
[----:B----4-:R-:W-:Y:S01]  /*8c20*/  PRMT R15, RZ, 0x7610, R15 ;  /* 0x00007610ff0f7816 */ /* 0x010fe2000000000f */
[--C-:B------:R-:W-:Y:S01]  /*8c30*/  IMAD.WIDE R6, R6, 0x2, R2.reuse ;  /* 0x0000000206067825 */ /* 0x100fe200078e0202 */
[----:B------:R-:W-:Y:S01]  /*8c40*/  ISETP.GE.AND P0, PT, R25, UR4, PT ;  /* 0x0000000419007c0c */ /* 0x000fe2000bf06270 */
[----:B------:R-:W-:Y:S01]  /*8c50*/  STL [R1+0x1bbc], R12 ;  /* 0x001bbc0c01007387 */ /* 0x000fe20000100800 */
[----:B------:R-:W-:Y:S01]  /*8c60*/  ISETP.GE.AND P3, PT, R20, UR4, PT ;  /* 0x0000000414007c0c */ /* 0x000fe2000bf66270 */
[----:B------:R-:W-:-:S02]  /*8c70*/  IMAD.WIDE R4, R5, 0x2, R2 ;  /* 0x0000000205047825 */ /* 0x000fc400078e0202 */
[----:B------:R-:W-:Y:S04]  /*8c80*/  STL [R1+0x1bb8], R10 ;  /* 0x001bb80a01007387 */ /* 0x000fe80000100800 */
[----:B------:R3:W4:Y:S04]  /*8c90*/  @!P1 LDG.E.U16 R11, [R4.64] ;  /* 0x00000006040b9981 */ /* 0x000728000c1e1500 */
[----:B------:R0:W4:Y:S04]  /*8ca0*/  @!P0 LDG.E.U16 R23, [R6.64] ;  /* 0x0000000606178981 */ /* 0x000128000c1e1500 */
[----:B-----5:R-:W-:Y:S04]  /*8cb0*/  STL [R1+0x1bb4], R28 ;  /* 0x001bb41c01007387 */ /* 0x020fe80000100800 */
[----:B------:R-:W-:Y:S01]  /*8cc0*/  STL [R1+0x1bb0], R0 ;  /* 0x001bb00001007387 */ /* 0x000fe20000100800 */
[----:B0-----:R-:W-:-:S03]  /*8cd0*/  LOP3.LUT R6, R25, 0x4, RZ, 0xfc, !PT ;  /* 0x0000000419067812 */ /* 0x001fc600078efcff */
[----:B------:R-:W-:Y:S02]  /*8ce0*/  STL [R1+0x1bac], R26 ;  /* 0x001bac1a01007387 */ /* 0x000fe40000100800 */
[----:B------:R-:W-:Y:S02]  /*8cf0*/  IMAD R6, R6, c[0x0][0x188], RZ ;  /* 0x0000620006067a24 */ /* 0x000fe400078e02ff */
[----:B------:R-:W-:Y:S02]  /*8d00*/  STL [R1+0x1ba8], R27 ;  /* 0x001ba81b01007387 */ /* 0x000fe40000100800 */
[----:B---3--:R-:W-:Y:S02]  /*8d10*/  IMAD.WIDE R4, R6, 0x2, R2 ;  /* 0x0000000206047825 */ /* 0x008fe400078e0202 */
[----:B------:R-:W-:Y:S04]  /*8d20*/  STL [R1+0x1b40], R29 ;  /* 0x001b401d01007387 */ /* 0x000fe80000100800 */
[----:B------:R0:W3:Y:S01]  /*8d30*/  @!P2 LDG.E.U16 R15, [R4.64] ;  /* 0x00000006040fa981 */ /* 0x0000e2000c1e1500 */
[----:B------:R-:W-:-:S03]  /*8d40*/  LOP3.LUT R7, R25, 0x6, RZ, 0xfc, !PT ;  /* 0x0000000619077812 */ /* 0x000fc600078efcff */
[----:B------:R-:W-:Y:S04]  /*8d50*/  STL [R1+0x1b44], R29 ;  /* 0x001b441d01007387 */ /* 0x000fe80000100800 */
[----:B------:R-:W-:Y:S04]  /*8d60*/  STL [R1+0x1b70], R29 ;  /* 0x001b701d01007387 */ /* 0x000fe80000100800 */
[----:B0-----:R-:W0:Y:S04]  /*8d70*/  S2R R5, SR_TID.X ;  /* 0x0000000000057919 */ /* 0x001e280000002100 */
[----:B------:R-:W-:Y:S04]  /*8d80*/  STL [R1+0x1b74], R29 ;  /* 0x001b741d01007387 */ /* 0x000fe80000100800 */
[----:B------:R-:W-:Y:S01]  /*8d90*/  STL [R1+0x1b78], R29 ;  /* 0x001b781d01007387 */ /* 0x000fe20000100800 */
[----:B------:R-:W-:-:S03]  /*8da0*/  IMAD R7, R7, c[0x0][0x188], RZ ;  /* 0x0000620007077a24 */ /* 0x000fc600078e02ff */
[----:B------:R-:W-:Y:S04]  /*8db0*/  STL [R1+0x1b7c], R29 ;  /* 0x001b7c1d01007387 */ /* 0x000fe80000100800 */
[----:B------:R-:W-:Y:S04]  /*8dc0*/  STL [R1+0x1b84], R29 ;  /* 0x001b841d01007387 */ /* 0x000fe80000100800 */
[----:B------:R-:W-:Y:S01]  /*8dd0*/  STL [R1+0x1b88], R29 ;  /* 0x001b881d01007387 */ /* 0x000fe20000100800 */
[----:B------:R-:W-:-:S03]  /*8de0*/  PRMT R24, RZ, 0x7610, R24 ;  /* 0x00007610ff187816 */ /* 0x000fc60000000018 */
[----:B------:R-:W-:Y:S01]  /*8df0*/  STL [R1+0x1b90], R29 ;  /* 0x001b901d01007387 */ /* 0x000fe20000100800 */
[--C-:B0-----:R-:W-:Y:S02]  /*8e00*/  SHF.R.U32.HI R4, RZ, 0x8, R5.reuse ;  /* 0x00000008ff047819 */ /* 0x101fe40000011605 */
[----:B------:R-:W-:Y:S01]  /*8e10*/  SHF.R.U32.HI R5, RZ, 0x8, R5 ;  /* 0x00000008ff057819 */ /* 0x000fe20000011605 */
[----:B------:R-:W-:Y:S01]  /*8e20*/  STL [R1+0x1b94], R29 ;  /* 0x001b941d01007387 */ /* 0x000fe20000100800 */
[----:B------:R-:W-:-:S03]  /*8e30*/  IMAD.WIDE R6, R7, 0x2, R2 ;  /* 0x0000000207067825 */ /* 0x000fc600078e0202 */
[----:B------:R-:W-:Y:S01]  /*8e40*/  STL [R1+0x1b98], R29 ;  /* 0x001b981d01007387 */ /* 0x000fe20000100800 */
[----:B------:R-:W-:-:S03]  /*8e50*/  SGXT.U32 R5, R5, 0x1 ;  /* 0x000000010505781a */ /* 0x000fc60000000000 */
[----:B------:R-:W-:Y:S04]  /*8e60*/  STL [R1+0x1b9c], R29 ;  /* 0x001b9c1d01007387 */ /* 0x000fe80000100800 */
[----:B------:R-:W-:Y:S04]  /*8e70*/  STL [R1+0x1ba0], R29 ;  /* 0x001ba01d01007387 */ /* 0x000fe80000100800 */
[----:B------:R-:W-:Y:S04]  /*8e80*/  STL [R1+0x1ba4], R29 ;  /* 0x001ba41d01007387 */ /* 0x000fe80000100800 */
[----:B------:R-:W3:Y:S01]  /*8e90*/  LDL.LU R20, [R1+0x1be0] ;  /* 0x001be00001147983 */ /* 0x000ee20000300800 */
[----:B------:R-:W-:-:S03]  /*8ea0*/  SGXT.U32 R4, R4, 0x1 ;  /* 0x000000010404781a */ /* 0x000fc60000000000 */
[----:B------:R0:W3:Y:S01]  /*8eb0*/  @!P3 LDG.E.U16 R24, [R6.64] ;  /* 0x000000060618b981 */ /* 0x0000e2000c1e1500 */
[----:B------:R-:W-:Y:S02]  /*8ec0*/  LOP3.LUT R4, R4, 0x10, RZ, 0xfc, !PT ;  /* 0x0000001004047812 */ /* 0x000fe400078efcff */
[C---:B0-----:R-:W-:Y:S02]  /*8ed0*/  LOP3.LUT R7, R5.reuse, 0xa, RZ, 0xfc, !PT ;  /* 0x0000000a05077812 */ /* 0x041fe400078efcff */
[----:B------:R-:W-:Y:S02]  /*8ee0*/  LOP3.LUT R5, R5, 0x8, RZ, 0xfc, !PT ;  /* 0x0000000805057812 */ /* 0x000fe400078efcff */
[----:B------:R-:W-:-:S03]  /*8ef0*/  ISETP.GE.AND P2, PT, R4, UR4, PT ;  /* 0x0000000404007c0c */ /* 0x000fc6000bf46270 */
[----:B------:R-:W-:Y:S01]  /*8f00*/  IMAD R5, R5, c[0x0][0x188], RZ ;  /* 0x0000620005057a24 */ /* 0x000fe200078e02ff */
[----:B------:R-:W-:-:S03]  /*8f10*/  PRMT R21, RZ, 0x7610, R21 ;  /* 0x00007610ff157816 */ /* 0x000fc60000000015 */
[----:B------:R-:W-:Y:S01]  /*8f20*/  IMAD.WIDE R4, R5, 0x2, R2 ;  /* 0x0000000205047825 */ /* 0x000fe200078e0202 */
[----:B------:R-:W-:-:S03]  /*8f30*/  PRMT R19, RZ, 0x7610, R19 ;  /* 0x00007610ff137816 */ /* 0x000fc60000000013 */
[----:B------:R-:W-:Y:S01]  /*8f40*/  IMAD R7, R7, c[0x0][0x188], RZ ;  /* 0x0000620007077a24 */ /* 0x000fe200078e02ff */
[----:B-1----:R-:W-:-:S03]  /*8f50*/  PRMT R9, RZ, 0x7610, R9 ;  /* 0x00007610ff097816 */ /* 0x002fc60000000009 */
[----:B------:R-:W-:Y:S01]  /*8f60*/  IMAD.WIDE R6, R7, 0x2, R2 ;  /* 0x0000000207067825 */ /* 0x000fe200078e0202 */
[----:B--2---:R-:W-:Y:S02]  /*8f70*/  PRMT R22, RZ, 0x7610, R22 ;  /* 0x00007610ff167816 */ /* 0x004fe40000000016 */
[----:B------:R-:W-:Y:S01]  /*8f80*/  PRMT R17, RZ, 0x7610, R17 ;  /* 0x00007610ff117816 */ /* 0x000fe20000000011 */
[----:B----4-:R0:W-:Y:S02]  /*8f90*/  STL [R1+0x10], R11 ;  /* 0x0000100b01007387 */ /* 0x0101e40000100800 */
[----:B0-----:R-:W-:-:S04]  /*8fa0*/  LOP3.LUT R11, R25, 0x8, RZ, 0xfc, !PT ;  /* 0x00000008190b7812 */ /* 0x001fc800078efcff */
[----:B------:R-:W-:Y:S02]  /*8fb0*/  ISETP.GE.AND P0, PT, R11, UR4, PT ;  /* 0x000000040b007c0c */ /* 0x000fe4000bf06270 */
[----:B------:R-:W-:Y:S01]  /*8fc0*/  LOP3.LUT R25, R25, 0xa, RZ, 0xfc, !PT ;  /* 0x0000000a19197812 */ /* 0x000fe200078efcff */
[----:B------:R-:W2:Y:S10]  /*8fd0*/  LDL.LU R11, [R1+0x1bdc] ;  /* 0x001bdc00010b7983 */ /* 0x000eb40000300800 */
[----:B------:R0:W4:Y:S04]  /*8fe0*/  @!P0 LDG.E.U16 R21, [R4.64] ;  /* 0x0000000604158981 */ /* 0x000128000c1e1500 */
[----:B0-----:R-:W0:Y:S02]  /*8ff0*/  S2R R5, SR_TID.X ;  /* 0x0000000000057919 */ /* 0x001e240000002100 */
[----:B0-----:R-:W-:-:S04]  /*9000*/  SHF.R.U32.HI R5, RZ, 0x8, R5 ;  /* 0x00000008ff057819 */ /* 0x001fc80000011605 */
[----:B------:R-:W-:-:S04]  /*9010*/  SGXT.U32 R5, R5, 0x1 ;  /* 0x000000010505781a */ /* 0x000fc80000000000 */
[C---:B------:R-:W-:Y:S02]  /*9020*/  LOP3.LUT R4, R5.reuse, 0xc, RZ, 0xfc, !PT ;  /* 0x0000000c05047812 */ /* 0x040fe400078efcff */
[----:B------:R-:W-:Y:S02]  /*9030*/  LOP3.LUT R5, R5, 0x10, RZ, 0xfc, !PT ;  /* 0x0000001005057812 */ /* 0x000fe400078efcff */
[----:B------:R-:W-:-:S03]  /*9040*/  ISETP.GE.AND P0, PT, R4, UR4, PT ;  /* 0x0000000404007c0c */ /* 0x000fc6000bf06270 */
[----:B------:R-:W-:-:S04]  /*9050*/  IMAD R5, R5, c[0x0][0x188], RZ ;  /* 0x0000620005057a24 */ /* 0x000fc800078e02ff */
[----:B------:R-:W-:-:S05]  /*9060*/  IMAD.WIDE R4, R5, 0x2, R2 ;  /* 0x0000000205047825 */ /* 0x000fca00078e0202 */
[----:B------:R0:W2:Y:S04]  /*9070*/  @!P2 LDG.E.U16 R19, [R4.64] ;  /* 0x000000060413a981 */ /* 0x0000a8000c1e1500 */
[----:B0-----:R-:W0:Y:S01]  /*9080*/  S2R R5, SR_TID.X ;  /* 0x0000000000057919 */ /* 0x001e220000002100 */
[----:B------:R-:W-:-:S03]  /*9090*/  ISETP.GE.AND P1, PT, R25, UR4, PT ;  /* 0x0000000419007c0c */ /* 0x000fc6000bf26270 */
[----:B------:R-:W2:Y:S10]  /*90a0*/  LDL.LU R25, [R1+0x1bd8] ;  /* 0x001bd80001197983 */ /* 0x000eb40000300800 */
[----:B------:R-:W2:Y:S01]  /*90b0*/  @!P1 LDG.E.U16 R9, [R6.64] ;  /* 0x0000000606099981 */ /* 0x000ea2000c1e1500 */
        /* <DEDUP_REMOVED lines=18> */
[----:B------:R-:W-:Y:S02]  /*91e0*/  PRMT R16, RZ, 0x7610, R16 ;  /* 0x00007610ff107816 */ /* 0x000fe40000000010 */
[----:B0-----:R-:W-:-:S04]  /*91f0*/  SHF.R.U32.HI R5, RZ, 0x8, R5 ;  /* 0x00000008ff057819 */ /* 0x001fc80000011605 */
[----:B------:R-:W-:-:S04]  /*9200*/  SGXT.U32 R5, R5, 0x1 ;  /* 0x000000010505781a */ /* 0x000fc80000000000 */
[C---:B------:R-:W-:Y:S02]  /*9210*/  LOP3.LUT R4, R5.reuse, 0xe, RZ, 0xfc, !PT ;  /* 0x0000000e05047812 */ /* 0x040fe400078efcff */
[----:B------:R-:W-:Y:S02]  /*9220*/  LOP3.LUT R5, R5, 0x20, RZ, 0xfc, !PT ;  /* 0x0000002005057812 */ /* 0x000fe400078efcff */
[----:B------:R-:W-:-:S03]  /*9230*/  ISETP.GE.AND P0, PT, R4, UR4, PT ;  /* 0x0000000404007c0c */ /* 0x000fc6000bf06270 */
[----:B------:R-:W-:-:S04]  /*9240*/  IMAD R5, R5, c[0x0][0x188], RZ ;  /* 0x0000620005057a24 */ /* 0x000fc800078e02ff */
[----:B------:R-:W-:-:S05]  /*9250*/  IMAD.WIDE R4, R5, 0x2, R2 ;  /* 0x0000000205047825 */ /* 0x000fca00078e0202 */
[----:B------:R0:W4:Y:S04]  /*9260*/  @!P2 LDG.E.U16 R16, [R4.64] ;  /* 0x000000060410a981 */ /* 0x000128000c1e1500 */
        /* <DEDUP_REMOVED lines=10> */
[----:B0-----:R-:W0:Y:S04]  /*9310*/  S2R R5, SR_TID.X ;  /* 0x0000000000057919 */ /* 0x001e280000002100 */
[----:B---3--:R1:W-:Y:S04]  /*9320*/  STL [R1+0x20], R15 ;  /* 0x0000200f01007387 */ /* 0x0083e80000100800 */
[----:B-1----:R-:W3:Y:S01]  /*9330*/  LDL.LU R15, [R1+0x1bd4] ;  /* 0x001bd400010f7983 */ /* 0x002ee20000300800 */
[----:B0-----:R-:W-:-:S04]  /*9340*/  SHF.R.U32.HI R5, RZ, 0x8, R5 ;  /* 0x00000008ff057819 */ /* 0x001fc80000011605 */
[----:B------:R-:W-:-:S04]  /*9350*/  SGXT.U32 R5, R5, 0x1 ;  /* 0x000000010505781a */ /* 0x000fc80000000000 */
[C---:B------:R-:W-:Y:S02]  /*9360*/  LOP3.LUT R4, R5.reuse, 0x30, RZ, 0xfc, !PT ;  /* 0x0000003005047812 */ /* 0x040fe400078efcff */
[----:B------:R-:W-:Y:S02]  /*9370*/  LOP3.LUT R5, R5, 0x28, RZ, 0xfc, !PT ;  /* 0x0000002805057812 */ /* 0x000fe400078efcff */
[----:B------:R-:W-:-:S03]  /*9380*/  ISETP.GE.AND P2, PT, R4, UR4, PT ;  /* 0x0000000404007c0c */ /* 0x000fc6000bf46270 */
[----:B------:R-:W-:Y:S01]  /*9390*/  IMAD R5, R5, c[0x0][0x188], RZ ;  /* 0x0000620005057a24 */ /* 0x000fe200078e02ff */
[----:B------:R-:W-:-:S03]  /*93a0*/  PRMT R14, RZ, 0x7610, R14 ;  /* 0x00007610ff0e7816 */ /* 0x000fc6000000000e */
[----:B------:R-:W-:-:S05]  /*93b0*/  IMAD.WIDE R4, R5, 0x2, R2 ;  /* 0x0000000205047825 */ /* 0x000fca00078e0202 */
[----:B------:R0:W3:Y:S04]  /*93c0*/  @!P1 LDG.E.U16 R14, [R4.64] ;  /* 0x00000006040e9981 */ /* 0x0000e8000c1e1500 */
[----:B0-----:R-:W0:Y:S04]  /*93d0*/  S2R R5, SR_TID.X ;  /* 0x0000000000057919 */ /* 0x001e280000002100 */
[----:B------:R1:W-:Y:S04]  /*93e0*/  STL [R1+0x28], R24 ;  /* 0x0000281801007387 */ /* 0x0003e80000100800 */
[----:B-1----:R-:W4:Y:S01]  /*93f0*/  LDL.LU R24, [R1+0x1bd0] ;  /* 0x001bd00001187983 */ /* 0x002f220000300800 */
        /* <DEDUP_REMOVED lines=20> */
[----:B--2---:R1:W-:Y:S04]  /*9540*/  STL [R1+0x4], R9 ;  /* 0x0000040901007387 */ /* 0x0043e80000100800 */
[----:B-1----:R-:W2:Y:S01]  /*9550*/  LDL.LU R9, [R1+0x1bcc] ;  /* 0x001bcc0001097983 */ /* 0x002ea20000300800 */
        /* <DEDUP_REMOVED lines=8> */
[----:B------:R0:W2:Y:S04]  /*95e0*/  @!P1 LDG.E.U16 R11, [R4.64] ;  /* 0x00000006040b9981 */ /* 0x0000a8000c1e1500 */
[----:B0-----:R-:W0:Y:S04]  /*95f0*/  S2R R5, SR_TID.X ;  /* 0x0000000000057919 */ /* 0x001e280000002100 */
[----:B------:R1:W-:Y:S04]  /*9600*/  STL [R1+0x14], R22 ;  /* 0x0000141601007387 */ /* 0x0003e80000100800 */
        /* <DEDUP_REMOVED lines=21> */
[----:B---3--:R-:W-:Y:S02]  /*9760*/  PRMT R15, RZ, 0x7610, R15 ;  /* 0x00007610ff0f7816 */ /* 0x008fe4000000000f */
[----:B0-----:R-:W-:-:S04]  /*9770*/  SHF.R.U32.HI R5, RZ, 0x8, R5 ;  /* 0x00000008ff057819 */ /* 0x001fc80000011605 */
[----:B------:R-:W-:-:S04]  /*9780*/  SGXT.U32 R5, R5, 0x1 ;  /* 0x000000010505781a */ /* 0x000fc80000000000 */
[C---:B------:R-:W-:Y:S02]  /*9790*/  LOP3.LUT R4, R5.reuse, 0x1c, RZ, 0xfc, !PT ;  /* 0x0000001c05047812 */ /* 0x040fe400078efcff */
[----:B------:R-:W-:Y:S02]  /*97a0*/  LOP3.LUT R5, R5, 0x1a, RZ, 0xfc, !PT ;  /* 0x0000001a05057812 */ /* 0x000fe400078efcff */
[----:B------:R-:W-:-:S03]  /*97b0*/  ISETP.GE.AND P1, PT, R4, UR4, PT ;  /* 0x0000000404007c0c */ /* 0x000fc6000bf26270 */
[----:B------:R-:W-:-:S04]  /*97c0*/  IMAD R5, R5, c[0x0][0x188], RZ ;  /* 0x0000620005057a24 */ /* 0x000fc800078e02ff */
[----:B------:R-:W-:-:S05]  /*97d0*/  IMAD.WIDE R4, R5, 0x2, R2 ;  /* 0x0000000205047825 */ /* 0x000fca00078e0202 */
[----:B------:R0:W3:Y:S04]  /*97e0*/  @!P0 LDG.E.U16 R15, [R4.64] ;  /* 0x00000006040f8981 */ /* 0x0000e8000c1e1500 */
[----:B0-----:R-:W0:Y:S01]  /*97f0*/  S2R R5, SR_TID.X ;  /* 0x0000000000057919 */ /* 0x001e220000002100 */
[----:B----4-:R-:W-:Y:S02]  /*9800*/  PRMT R24, RZ, 0x7610, R24 ;  /* 0x00007610ff187816 */ /* 0x010fe40000000018 */
        /* <DEDUP_REMOVED lines=19> */
[----:B--2---:R-:W-:Y:S02]  /*9940*/  PRMT R9, RZ, 0x7610, R9 ;  /* 0x00007610ff097816 */ /* 0x004fe40000000009 */
        /* <DEDUP_REMOVED lines=30> */
[----:B------:R-:W-:Y:S04]  /*9b30*/  STL [R1+0x1b8c], R20 ;  /* 0x001b8c1401007387 */ /* 0x000fe80000100800 */
[----:B------:R-:W-:Y:S04]  /*9b40*/  STL [R1+0x1b80], R25 ;  /* 0x001b801901007387 */ /* 0x000fe80000100800 */
[----:B------:R1:W-:Y:S04]  /*9b50*/  STL [R1+0x164], R18 ;  /* 0x0001641201007387 */ /* 0x0003e80000100800 */
[----:B-1----:R-:W4:Y:S04]  /*9b60*/  LDL.LU R18, [R1+0x1bc0] ;  /* 0x001bc00001127983 */ /* 0x002f280000300800 */
[----:B0-----:R-:W0:Y:S02]  /*9b70*/  S2R R5, SR_TID.X ;  /* 0x0000000000057919 */ /* 0x001e240000002100 */
[----:B0-----:R-:W-:-:S04]  /*9b80*/  SHF.R.U32.HI R5, RZ, 0x8, R5 ;  /* 0x00000008ff057819 */ /* 0x001fc80000011605 */
[----:B------:R-:W-:-:S04]  /*9b90*/  SGXT.U32 R5, R5, 0x1 ;  /* 0x000000010505781a */ /* 0x000fc80000000000 */
[C---:B------:R-:W-:Y:S02]  /*9ba0*/  LOP3.LUT R4, R5.reuse, 0x32, RZ, 0xfc, !PT ;  /* 0x0000003205047812 */ /* 0x040fe400078efcff */
[----:B------:R-:W-:Y:S02]  /*9bb0*/  LOP3.LUT R5, R5, 0x2a, RZ, 0xfc, !PT ;  /* 0x0000002a05057812 */ /* 0x000fe400078efcff */
[----:B------:R-:W-:-:S03]  /*9bc0*/  ISETP.GE.AND P1, PT, R4, UR4, PT ;  /* 0x0000000404007c0c */ /* 0x000fc6000bf26270 */
[----:B------:R-:W-:Y:S01]  /*9bd0*/  IMAD R5, R5, c[0x0][0x188], RZ ;  /* 0x0000620005057a24 */ /* 0x000fe200078e02ff */
[----:B---3--:R0:W-:Y:S04]  /*9be0*/  STL [R1+0x1c], R12 ;  /* 0x00001c0c01007387 */ /* 0x0081e80000100800 */
[----:B0-----:R-:W3:Y:S01]  /*9bf0*/  LDL.LU R12, [R1+0x1bbc] ;  /* 0x001bbc00010c7983 */ /* 0x001ee20000300800 */
[----:B------:R-:W-:Y:S01]  /*9c00*/  IMAD.WIDE R4, R5, 0x2, R2 ;  /* 0x0000000205047825 */ /* 0x000fe200078e0202 */
[----:B------:R-:W-:Y:S02]  /*9c10*/  PRMT R7, RZ, 0x7610, R7 ;  /* 0x00007610ff077816 */ /* 0x000fe40000000007 */
[----:B--2---:R-:W-:-:S06]  /*9c20*/  PRMT R8, RZ, 0x7610, R8 ;  /* 0x00007610ff087816 */ /* 0x004fcc0000000008 */
[----:B------:R0:W2:Y:S04]  /*9c30*/  @!P0 LDG.E.U16 R8, [R4.64] ;  /* 0x0000000604088981 */ /* 0x0000a8000c1e1500 */
[----:B0-----:R-:W0:Y:S04]  /*9c40*/  S2R R5, SR_TID.X ;  /* 0x0000000000057919 */ /* 0x001e280000002100 */
[----:B----4-:R1:W-:Y:S01]  /*9c50*/  STL [R1+0x18], R10 ;  /* 0x0000180a01007387 */ /* 0x0103e20000100800 */
[----:B0-----:R-:W-:-:S04]  /*9c60*/  SHF.R.U32.HI R5, RZ, 0x8, R5 ;  /* 0x00000008ff057819 */ /* 0x001fc80000011605 */
[----:B------:R-:W-:Y:S01]  /*9c70*/  SGXT.U32 R5, R5, 0x1 ;  /* 0x000000010505781a */ /* 0x000fe20000000000 */
[----:B-1----:R-:W4:Y:S03]  /*9c80*/  LDL.LU R10, [R1+0x1bb8] ;  /* 0x001bb800010a7983 */ /* 0x002f260000300800 */
        /* <DEDUP_REMOVED lines=70> */
[----:B------:R-:W-:-:S05]  /*a0f0*/  LOP3.LUT R5, R5, 0x3e, RZ, 0xfc, !PT ;  /* 0x0000003e05057812 */ /* 0x000fca00078efcff */
[----:B------:R-:W-:-:S04]  /*a100*/  IMAD R5, R5, c[0x0][0x188], RZ ;  /* 0x0000620005057a24 */ /* 0x000fc800078e02ff */
[----:B------:R-:W-:-:S05]  /*a110*/  IMAD.WIDE R4, R5, 0x2, R2 ;  /* 0x0000000205047825 */ /* 0x000fca00078e0202 */
[----:B------:R0:W4:Y:S04]  /*a120*/  @!P0 LDG.E.U16 R26, [R4.64] ;  /* 0x00000006041a8981 */ /* 0x000128000c1e1500 */
[----:B0-----:R-:W0:Y:S02]  /*a130*/  S2R R5, SR_TID.X ;  /* 0x0000000000057919 */ /* 0x001e240000002100 */
[----:B0-----:R-:W-:Y:S02]  /*a140*/  LOP3.LUT R4, R5, 0x3f, RZ, 0xc0, !PT ;  /* 0x0000003f05047812 */ /* 0x001fe400078ec0ff */
[----:B--2---:R0:W-:Y:S04]  /*a150*/  STL [R1+0xc], R28 ;  /* 0x00000c1c01007387 */ /* 0x0041e80000100800 */
[----:B0-----:R-:W2:Y:S04]  /*a160*/  LDL.LU R28, [R1+0x1bb4] ;  /* 0x001bb400011c7983 */ /* 0x001ea80000300800 */
[----:B---3--:R-:W-:Y:S04]  /*a170*/  STL [R1+0x1b6c], R12 ;  /* 0x001b6c0c01007387 */ /* 0x008fe80000100800 */
[----:B------:R0:W-:Y:S04]  /*a180*/  STL [R1+0x8], R0 ;  /* 0x0000080001007387 */ /* 0x0001e80000100800 */
[----:B0-----:R-:W3:Y:S04]  /*a190*/  LDL.LU R0, [R1+0x1bb0] ;  /* 0x001bb00001007983 */ /* 0x001ee80000300800 */
[----:B----4-:R-:W-:Y:S04]  /*a1a0*/  STL [R1+0x1b68], R10 ;  /* 0x001b680a01007387 */ /* 0x010fe80000100800 */
[----:B------:R0:W-:Y:S04]  /*a1b0*/  STL [R1+0xaec], R2 ;  /* 0x000aec0201007387 */ /* 0x0001e80000100800 */
[----:B0-----:R-:W4:Y:S04]  /*a1c0*/  LDL.LU R2, [R1+0x8b8] ;  /* 0x0008b80001027983 */ /* 0x001f280000300800 */
[----:B------:R0:W-:Y:S04]  /*a1d0*/  STL [R1+0xae8], R3 ;  /* 0x000ae80301007387 */ /* 0x0001e80000100800 */
[----:B0-----:R-:W2:Y:S04]  /*a1e0*/  LDL.LU R3, [R1+0x968] ;  /* 0x0009680001037983 */ /* 0x001ea80000300800 */
[----:B------:R0:W-:Y:S04]  /*a1f0*/  STL [R1], R26 ;  /* 0x0000001a01007387 */ /* 0x0001e80000100800 */
[----:B0-----:R-:W2:Y:S04]  /*a200*/  LDL.LU R26, [R1+0x1bac] ;  /* 0x001bac00011a7983 */ /* 0x001ea80000300800 */
[----:B------:R-:W2:Y:S01]  /*a210*/  LDL R5, [R1+0x8c4] ;  /* 0x0008c40001057983 */ /* 0x000ea20000100800 */
[----:B------:R-:W-:-:S02]  /*a220*/  ISETP.GE.AND P0, PT, R4, UR4, PT ;  /* 0x0000000404007c0c */ /* 0x000fc4000bf06270 */
[----:B------:R-:W-:Y:S01]  /*a230*/  PRMT R27, RZ, 0x7610, R27 ;  /* 0x00007610ff1b7816 */ /* 0x000fe2000000001b */
[----:B------:R-:W-:Y:S01]  /*a240*/  BAR.SYNC.DEFER_BLOCKING 0x0 ;  /* 0x0000000000007b1d */ /* 0x000fe20000010000 */
[----:B--2---:R-:W-:-:S05]  /*a250*/  IADD3 R4, P1, R5, R28, RZ ;  /* 0x0000001c05047210 */ /* 0x004fca0007f3e0ff */
[----:B------:R-:W3:Y:S02]  /*a260*/  LDL R5, [R1+0x814] ;  /* 0x0008140001057983 */ /* 0x000ee40000100800 */
[----:B---3--:R-:W-:-:S05]  /*a270*/  IMAD.X R5, R5, 0x1, R0, P1 ;  /* 0x0000000105057824 */ /* 0x008fca00008e0600 */
[----:B------:R-:W2:Y:S04]  /*a280*/  @!P0 LDG.E.U16 R27, [R4.64] ;  /* 0x00000006041b8981 */ /* 0x000ea8000c1e1500 */
[----:B--2---:R0:W-:Y:S04]  /*a290*/  STL [R1+0x168], R27 ;  /* 0x0001681b01007387 */ /* 0x0041e80000100800 */
[----:B0-----:R-:W2:Y:S04]  /*a2a0*/  LDL.LU R27, [R1+0x1ba8] ;  /* 0x001ba800011b7983 */ /* 0x001ea80000300800 */
[----:B------:R-:W3:Y:S02]  /*a2b0*/  LDL R5, [R1+0x970] ;  /* 0x0009700001057983 */ /* 0x000ee40000100800 */
[----:B---3--:R-:W-:-:S02]  /*a2c0*/  IADD3 R4, P1, R5, R28, RZ ;  /* 0x0000001c05047210 */ /* 0x008fc40007f3e0ff */
[----:B------:R-:W3:Y:S01]  /*a2d0*/  LDL R5, [R1+0x8c0] ;  /* 0x0008c00001057983 */ /* 0x000ee20000100800 */
[----:B------:R-:W-:Y:S02]  /*a2e0*/  PRMT R26, RZ, 0x7610, R26 ;  /* 0x00007610ff1a7816 */ /* 0x000fe4000000001a */
[----:B---3--:R-:W-:-:S05]  /*a2f0*/  IMAD.X R5, R5, 0x1, R0, P1 ;  /* 0x0000000105057824 */ /* 0x008fca00008e0600 */
[----:B------:R0:W3:Y:S04]  /*a300*/  @!P0 LDG.E.U16 R26, [R4.64] ;  /* 0x00000006041a8981 */ /* 0x0000e8000c1e1500 */
[----:B0-----:R-:W2:Y:S04]  /*a310*/  LDL R5, [R1+0x96c] ;  /* 0x00096c0001057983 */ /* 0x001ea80000100800 */
[----:B---3--:R-:W-:Y:S04]  /*a320*/  STL [R1+0x1b48], R26 ;  /* 0x001b481a01007387 */ /* 0x008fe80000100800 */
[----:B------:R-:W-:Y:S04]  /*a330*/  STL [R1+0x1b4c], R26 ;  /* 0x001b4c1a01007387 */ /* 0x000fe80000100800 */
[----:B------:R-:W-:Y:S04]  /*a340*/  STL [R1+0x1b50], R26 ;  /* 0x001b501a01007387 */ /* 0x000fe80000100800 */
[----:B------:R-:W-:Y:S01]  /*a350*/  STL [R1+0x1b54], R26 ;  /* 0x001b541a01007387 */ /* 0x000fe20000100800 */
[----:B--2---:R-:W-:-:S03]  /*a360*/  IADD3 R4, P1, R5, R28, RZ ;  /* 0x0000001c05047210 */ /* 0x004fc60007f3e0ff */
[----:B------:R-:W-:Y:S04]  /*a370*/  STL [R1+0x1b58], R26 ;  /* 0x001b581a01007387 */ /* 0x000fe80000100800 */
[----:B------:R-:W-:Y:S04]  /*a380*/  STL [R1+0x1b5c], R26 ;  /* 0x001b5c1a01007387 */ /* 0x000fe80000100800 */
[----:B------:R-:W-:Y:S04]  /*a390*/  STL [R1+0x1b60], R26 ;  /* 0x001b601a01007387 */ /* 0x000fe80000100800 */
[----:B------:R-:W-:Y:S04]  /*a3a0*/  STL [R1+0x1b64], R26 ;  /* 0x001b641a01007387 */ /* 0x000fe80000100800 */
[----:B------:R-:W2:Y:S01]  /*a3b0*/  LDL R5, [R1+0x8bc] ;  /* 0x0008bc0001057983 */ /* 0x000ea20000100800 */
[----:B------:R-:W-:-:S02]  /*a3c0*/  PRMT R27, RZ, 0x7610, R27 ;  /* 0x00007610ff1b7816 */ /* 0x000fc4000000001b */
[----:B------:R-:W-:Y:S01]  /*a3d0*/  PRMT R29, RZ, 0x7610, R29 ;  /* 0x00007610ff1d7816 */ /* 0x000fe2000000001d */
[----:B--2---:R-:W-:-:S05]  /*a3e0*/  IMAD.X R5, R5, 0x1, R0, P1 ;  /* 0x0000000105057824 */ /* 0x004fca00008e0600 */
[----:B------:R0:W2:Y:S02]  /*a3f0*/  @!P0 LDG.E.U16 R27, [R4.64] ;  /* 0x00000006041b8981 */ /* 0x0000a4000c1e1500 */
[----:B0-----:R-:W-:-:S05]  /*a400*/  IADD3 R4, P1, R3, R28, RZ ;  /* 0x0000001c03047210 */ /* 0x001fca0007f3e0ff */
[----:B----4-:R-:W-:-:S05]  /*a410*/  IMAD.X R5, R2, 0x1, R0, P1 ;  /* 0x0000000102057824 */ /* 0x010fca00008e0600 */
[----:B------:R-:W3:Y:S04]  /*a420*/  @!P0 LDG.E.U16 R29, [R4.64] ;  /* 0x00000006041d8981 */ /* 0x000ee8000c1e1500 */
[----:B--2---:R-:W-:Y:S04]  /*a430*/  STL [R1+0x1b3c], R27 ;  /* 0x001b3c1b01007387 */ /* 0x004fe80000100800 */
[----:B------:R0:W-:Y:S04]  /*a440*/  STL [R1+0xb00], R3 ;  /* 0x000b000301007387 */ /* 0x0001e80000100800 */
[----:B0-----:R-:W2:Y:S04]  /*a450*/  LDL.LU R3, [R1+0x9c0] ;  /* 0x0009c00001037983 */ /* 0x001ea80000300800 */
[----:B------:R0:W-:Y:S04]  /*a460*/  STL [R1+0xb04], R2 ;  /* 0x000b040201007387 */ /* 0x0001e80000100800 */
[----:B0-----:R-:W4:Y:S04]  /*a470*/  LDL.LU R2, [R1+0x960] ;  /* 0x0009600001027983 */ /* 0x001f280000300800 */
[----:B---3--:R0:W-:Y:S04]  /*a480*/  STL [R1+0x38], R29 ;  /* 0x0000381d01007387 */ /* 0x0081e80000100800 */
[----:B0-----:R-:W3:Y:S04]  /*a490*/  LDL.LU R29, [R1+0x1ba4] ;  /* 0x001ba400011d7983 */ /* 0x001ee80000300800 */
[----:B------:R-:W2:Y:S02]  /*a4a0*/  LDL R5, [R1+0x964] ;  /* 0x0009640001057983 */ /* 0x000ea40000100800 */
[----:B--2---:R-:W-:-:S02]  /*a4b0*/  IADD3 R4, P1, R5, R28, RZ ;  /* 0x0000001c05047210 */ /* 0x004fc40007f3e0ff */
[----:B------:R-:W2:Y:S01]  /*a4c0*/  LDL R5, [R1+0x8b4] ;  /* 0x0008b40001057983 */ /* 0x000ea20000100800 */
[----:B---3--:R-:W-:Y:S02]  /*a4d0*/  PRMT R29, RZ, 0x7610, R29 ;  /* 0x00007610ff1d7816 */ /* 0x008fe4000000001d */
[----:B--2---:R-:W-:-:S05]  /*a4e0*/  IMAD.X R5, R5, 0x1, R0, P1 ;  /* 0x0000000105057824 */ /* 0x004fca00008e0600 */
[----:B------:R-:W2:Y:S04]  /*a4f0*/  @!P0 LDG.E.U16 R29, [R4.64] ;  /* 0x00000006041d8981 */ /* 0x000ea8000c1e1500 */
[----:B--2---:R0:W-:Y:S04]  /*a500*/  STL [R1+0x3c], R29 ;  /* 0x00003c1d01007387 */ /* 0x0041e80000100800 */
[----:B0-----:R-:W2:Y:S04]  /*a510*/  LDL.LU R29, [R1+0x1ba0] ;  /* 0x001ba000011d7983 */ /* 0x001ea80000300800 */
[----:B------:R-:W3:Y:S02]  /*a520*/  LDL R5, [R1+0x8b0] ;  /* 0x0008b00001057983 */ /* 0x000ee40000100800 */
[----:B---3--:R-:W-:-:S02]  /*a530*/  IADD3 R4, P1, R5, R28, RZ ;  /* 0x0000001c05047210 */ /* 0x008fc40007f3e0ff */
[----:B------:R-:W3:Y:S01]  /*a540*/  LDL R5, [R1+0x810] ;  /* 0x0008100001057983 */ /* 0x000ee20000100800 */
[----:B--2---:R-:W-:Y:S02]  /*a550*/  PRMT R29, RZ, 0x7610, R29 ;  /* 0x00007610ff1d7816 */ /* 0x004fe4000000001d */
[----:B---3--:R-:W-:-:S05]  /*a560*/  IMAD.X R5, R5, 0x1, R0, P1 ;  /* 0x0000000105057824 */ /* 0x008fca00008e0600 */
[----:B------:R-:W2:Y:S04]  /*a570*/  @!P0 LDG.E.U16 R29, [R4.64] ;  /* 0x00000006041d8981 */ /* 0x000ea8000c1e1500 */
[----:B--2---:R0:W-:Y:S04]  /*a580*/  STL [R1+0x40], R29 ;  /* 0x0000401d01007387 */ /* 0x0041e80000100800 */
[----:B0-----:R-:W2:Y:S01]  /*a590*/  LDL.LU R29, [R1+0x1b9c] ;  /* 0x001b9c00011d7983 */ /* 0x001ea20000300800 */
[----:B------:R-:W-:-:S05]  /*a5a0*/  IADD3 R4, P1, R3, R28, RZ ;  /* 0x0000001c03047210 */ /* 0x000fca0007f3e0ff */
[----:B----4-:R-:W-:Y:S01]  /*a5b0*/  IMAD.X R5, R2, 0x1, R0, P1 ;  /* 0x0000000102057824 */ /* 0x010fe200008e0600 */
[----:B--2---:R-:W-:-:S06]  /*a5c0*/  PRMT R29, RZ, 0x7610, R29 ;  /* 0x00007610ff1d7816 */ /* 0x004fcc000000001d */
[----:B------:R-:W2:Y:S04]  /*a5d0*/  @!P0 LDG.E.U16 R29, [R4.64] ;  /* 0x00000006041d8981 */ /* 0x000ea8000c1e1500 */
[----:B------:R-:W-:Y:S04]  /*a5e0*/  STL [R1+0xb14], R3 ;  /* 0x000b140301007387 */ /* 0x000fe80000100800 */
[----:B------:R-:W-:Y:S04]  /*a5f0*/  STL [R1+0xb18], R2 ;  /* 0x000b180201007387 */ /* 0x000fe80000100800 */
[----:B--2---:R0:W-:Y:S04]  /*a600*/  STL [R1+0x70], R29 ;  /* 0x0000701d01007387 */ /* 0x0041e80000100800 */
[----:B0-----:R-:W2:Y:S04]  /*a610*/  LDL.LU R29, [R1+0x1b98] ;  /* 0x001b9800011d7983 */ /* 0x001ea80000300800 */
[----:B------:R-:W3:Y:S04]  /*a620*/  LDL R4, [R1+0x7ac] ;  /* 0x0007ac0001047983 */ /* 0x000ee80000100800 */
[----:B------:R-:W4:Y:S04]  /*a630*/  LDL R5, [R1+0x95c] ;  /* 0x00095c0001057983 */ /* 0x000f280000100800 */
[----:B---3--:R4:W-:Y:S02]  /*a640*/  STS.U16 [R4+0x10000], R23 ;  /* 0x0100001704007388 */ /* 0x0089e40000000400 */
[----:B----4-:R-:W-:-:S02]  /*a650*/  IADD3 R4, P1, R5, R28, RZ ;  /* 0x0000001c05047210 */ /* 0x010fc40007f3e0ff */
[----:B------:R-:W3:Y:S01]  /*a660*/  LDL R5, [R1+0x8ac] ;  /* 0x0008ac0001057983 */ /* 0x000ee20000100800 */
[----:B--2---:R-:W-:Y:S02]  /*a670*/  PRMT R29, RZ, 0x7610, R29 ;  /* 0x00007610ff1d7816 */ /* 0x004fe4000000001d */
[----:B---3--:R-:W-:-:S05]  /*a680*/  IMAD.X R5, R5, 0x1, R0, P1 ;  /* 0x0000000105057824 */ /* 0x008fca00008e0600 */
[----:B------:R-:W2:Y:S04]  /*a690*/  @!P0 LDG.E.U16 R29, [R4.64] ;  /* 0x00000006041d8981 */ /* 0x000ea8000c1e1500 */
[----:B--2---:R0:W-:Y:S04]  /*a6a0*/  STL [R1+0x6c], R29 ;  /* 0x00006c1d01007387 */ /* 0x0041e80000100800 */
[----:B0-----:R-:W2:Y:S04]  /*a6b0*/  LDL.LU R29, [R1+0x1b94] ;  /* 0x001b9400011d7983 */ /* 0x001ea80000300800 */
[----:B------:R-:W3:Y:S04]  /*a6c0*/  LDL R4, [R1+0x7ac] ;  /* 0x0007ac0001047983 */ /* 0x000ee80000100800 */
[----:B------:R-:W4:Y:S04]  /*a6d0*/  LDL R5, [R1+0x8a8] ;  /* 0x0008a80001057983 */ /* 0x000f280000100800 */
[----:B---3--:R4:W-:Y:S02]  /*a6e0*/  STS.U16 [R4+0x11000], R21 ;  /* 0x0110001504007388 */ /* 0x0089e40000000400 */
[----:B----4-:R-:W-:-:S02]  /*a6f0*/  IADD3 R4, P1, R5, R28, RZ ;  /* 0x0000001c05047210 */ /* 0x010fc40007f3e0ff */
[----:B------:R-:W3:Y:S01]  /*a700*/  LDL R5, [R1+0x80c] ;  /* 0x00080c0001057983 */ /* 0x000ee20000100800 */
[----:B------:R-:W-:Y:S02]  /*a710*/  PRMT R23, RZ, 0x7610, R23 ;  /* 0x00007610ff177816 */ /* 0x000fe40000000017 */
[----:B---3--:R-:W-:-:S05]  /*a720*/  IMAD.X R5, R5, 0x1, R0, P1 ;  /* 0x0000000105057824 */ /* 0x008fca00008e0600 */
[----:B------:R0:W3:Y:S04]  /*a730*/  @!P0 LDG.E.U16 R23, [R4.64] ;  /* 0x0000000604178981 */ /* 0x0000e8000c1e1500 */
[----:B0-----:R-:W4:Y:S04]  /*a740*/  LDL R4, [R1+0x7ac] ;  /* 0x0007ac0001047983 */ /* 0x001f280000100800 */
[----:B------:R-:W2:Y:S04]  /*a750*/  LDL R5, [R1+0x9bc] ;  /* 0x0009bc0001057983 */ /* 0x000ea80000100800 */
[----:B----4-:R2:W-:Y:S02]  /*a760*/  STS.U16 [R4+0x12000], R19 ;  /* 0x0120001304007388 */ /* 0x0105e40000000400 */
[----:B--2---:R-:W-:-:S02]  /*a770*/  IADD3 R4, P1, R5, R28, RZ ;  /* 0x0000001c05047210 */ /* 0x004fc40007f3e0ff */
[----:B------:R-:W2:Y:S01]  /*a780*/  LDL R5, [R1+0x958] ;  /* 0x0009580001057983 */ /* 0x000ea20000100800 */
[----:B------:R-:W-:Y:S02]  /*a790*/  PRMT R29, RZ, 0x7610, R29 ;  /* 0x00007610ff1d7816 */ /* 0x000fe4000000001d */
[----:B--2---:R-:W-:-:S05]  /*a7a0*/  IMAD.X R5, R5, 0x1, R0, P1 ;  /* 0x0000000105057824 */ /* 0x004fca00008e0600 */
[----:B------:R-:W2:Y:S04]  /*a7b0*/  @!P0 LDG.E.U16 R29, [R4.64] ;  /* 0x00000006041d8981 */ /* 0x000ea8000c1e1500 */
[----:B--2---:R0:W-:Y:S04]  /*a7c0*/  STL [R1+0x68], R29 ;  /* 0x0000681d01007387 */ /* 0x0041e80000100800 */
[----:B0-----:R-:W2:Y:S04]  /*a7d0*/  LDL.LU R29, [R1+0x1b90] ;  /* 0x001b9000011d7983 */ /* 0x001ea80000300800 */
[----:B------:R-:W4:Y:S04]  /*a7e0*/  LDL R4, [R1+0x7ac] ;  /* 0x0007ac0001047983 */ /* 0x000f280000100800 */
[----:B------:R-:W2:Y:S04]  /*a7f0*/  LDL R5, [R1+0x954] ;  /* 0x0009540001057983 */ /* 0x000ea80000100800 */
[----:B----4-:R2:W-:Y:S02]  /*a800*/  STS.U16 [R4+0x13000], R17 ;  /* 0x0130001104007388 */ /* 0x0105e40000000400 */
[----:B--2---:R-:W-:-:S02]  /*a810*/  IADD3 R4, P1, R5, R28, RZ ;  /* 0x0000001c05047210 */ /* 0x004fc40007f3e0ff */
[----:B------:R-:W2:Y:S01]  /*a820*/  LDL R5, [R1+0x8a4] ;  /* 0x0008a40001057983 */ /* 0x000ea20000100800 */
[----:B------:R-:W-:Y:S02]  /*a830*/  PRMT R21, RZ, 0x7610, R21 ;  /* 0x00007610ff157816 */ /* 0x000fe40000000015 */
[----:B--2---:R-:W-:-:S05]  /*a840*/  IMAD.X R5, R5, 0x1, R0, P1 ;  /* 0x0000000105057824 */ /* 0x004fca00008e0600 */
[----:B------:R0:W2:Y:S04]  /*a850*/  @!P0 LDG.E.U16 R21, [R4.64] ;  /* 0x0000000604158981 */ /* 0x0000a8000c1e1500 */
[----:B0-----:R-:W4:Y:S04]  /*a860*/  LDL R4, [R1+0x7ac] ;  /* 0x0007ac0001047983 */ /* 0x001f280000100800 */
        /* <DEDUP_REMOVED lines=8> */
[----:B------:R-:W3:Y:S04]  /*a8f0*/  LDL R5, [R1+0x9b8] ;  /* 0x0009b80001057983 */ /* 0x000ee80000100800 */
[----:B--2---:R0:W-:Y:S04]  /*a900*/  STL [R1+0x64], R29 ;  /* 0x0000641d01007387 */ /* 0x0041e80000100800 */
[----:B----4-:R3:W-:Y:S01]  /*a910*/  STS.U16 [R4+0x15000], R14 ;  /* 0x0150000e04007388 */ /* 0x0107e20000000400 */
[----:B------:R-:W-:-:S02]  /*a920*/  PRMT R19, RZ, 0x7610, R19 ;  /* 0x00007610ff137816 */ /* 0x000fc40000000013 */
[----:B------:R-:W-:Y:S01]  /*a930*/  PRMT R20, RZ, 0x7610, R20 ;  /* 0x00007610ff147816 */ /* 0x000fe20000000014 */
[----:B0-----:R-:W2:Y:S01]  /*a940*/  LDL R29, [R1+0x9cc] ;  /* 0x0009cc00011d7983 */ /* 0x001ea20000100800 */
[----:B---3--:R-:W-:-:S03]  /*a950*/  IADD3 R4, P1, R5, R28, RZ ;  /* 0x0000001c05047210 */ /* 0x008fc60007f3e0ff */
[----:B------:R-:W3:Y:S02]  /*a960*/  LDL R5, [R1+0x950] ;  /* 0x0009500001057983 */ /* 0x000ee40000100800 */
[----:B---3--:R-:W-:-:S05]  /*a970*/  IMAD.X R5, R5, 0x1, R0, P1 ;  /* 0x0000000105057824 */ /* 0x008fca00008e0600 */
[----:B------:R0:W3:Y:S04]  /*a980*/  @!P0 LDG.E.U16 R19, [R4.64] ;  /* 0x0000000604138981 */ /* 0x0000e8000c1e1500 */
[----:B0-----:R-:W4:Y:S04]  /*a990*/  LDL R4, [R1+0x7ac] ;  /* 0x0007ac0001047983 */ /* 0x001f280000100800 */
[----:B------:R-:W2:Y:S04]  /*a9a0*/  LDL R5, [R1+0x94c] ;  /* 0x00094c0001057983 */ /* 0x000ea80000100800 */
[----:B----4-:R2:W-:Y:S02]  /*a9b0*/  STS.U16 [R4+0x16000], R13 ;  /* 0x0160000d04007388 */ /* 0x0105e40000000400 */
[----:B--2---:R-:W-:-:S02]  /*a9c0*/  IADD3 R4, P1, R5, R28, RZ ;  /* 0x0000001c05047210 */ /* 0x004fc40007f3e0ff */
[----:B------:R-:W2:Y:S03]  /*a9d0*/  LDL R5, [R1+0x89c] ;  /* 0x00089c0001057983 */ /* 0x000ea60000100800 */
        /* <DEDUP_REMOVED lines=12> */
[----:B0-----:R-:W4:Y:S04]  /*aaa0*/  LDL.LU R4, [R1+0x10] ;  /* 0x0000100001047983 */ /* 0x001f280000300800 */
        /* <DEDUP_REMOVED lines=9> */
[----:B----4-:R0:W-:Y:S04]  /*ab40*/  STS.U16 [R29+0x11400], R4 ;  /* 0x011400041d007388 */ /* 0x0101e80000000400 */
[----:B0-----:R-:W4:Y:S01]  /*ab50*/  LDL.LU R29, [R1+0x1b88] ;  /* 0x001b8800011d7983 */ /* 0x001f220000300800 */
[----:B--2---:R-:W-:-:S03]  /*ab60*/  IADD3 R4, P1, R5, R28, RZ ;  /* 0x0000001c05047210 */ /* 0x004fc60007f3e0ff */
[----:B------:R-:W2:Y:S01]  /*ab70*/  LDL R5, [R1+0x894] ;  /* 0x0008940001057983 */ /* 0x000ea20000100800 */
[----:B----4-:R-:W-:Y:S01]  /*ab80*/  PRMT R29, RZ, 0x7610, R29 ;  /* 0x00007610ff1d7816 */ /* 0x010fe2000000001d */
        /* <DEDUP_REMOVED lines=51> */
[----:B------:R-:W2:Y:S03]  /*aec0*/  LDL R5, [R1+0x884] ;  /* 0x0008840001057983 */ /* 0x000ea60000100800 */
        /* <DEDUP_REMOVED lines=12> */
[----:B------:R-:W4:Y:S04]  /*af90*/  LDL.LU R4, [R1+0x14] ;  /* 0x0000140001047983 */ /* 0x000f280000300800 */
        /* <DEDUP_REMOVED lines=42> */
[----:B------:R-:W-:-:S03]  /*b240*/  PRMT R12, RZ, 0x7610, R12 ;  /* 0x00007610ff0c7816 */ /* 0x000fc6000000000c */
[----:B0-----:R-:W2:Y:S01]  /*b250*/  LDL R29, [R1+0x9c4] ;  /* 0x0009c400011d7983 */ /* 0x001ea20000100800 */
[----:B---3--:R-:W-:-:S03]  /*b260*/  IADD3 R4, P1, R5, R28, RZ ;  /* 0x0000001c05047210 */ /* 0x008fc60007f3e0ff */
[----:B------:R-:W3:Y:S02]  /*b270*/  LDL R5, [R1+0x874] ;  /* 0x0008740001057983 */ /* 0x000ee40000100800 */
[----:B---3--:R-:W-:-:S05]  /*b280*/  IMAD.X R5, R5, 0x1, R0, P1 ;  /* 0x0000000105057824 */ /* 0x008fca00008e0600 */
[----:B------:R-:W3:Y:S04]  /*b290*/  @!P0 LDG.E.U16 R12, [R4.64] ;  /* 0x00000006040c8981 */ /* 0x000ee8000c1e1500 */
[----:B---3--:R0:W-:Y:S04]  /*b2a0*/  STL [R1+0x34], R12 ;  /* 0x0000340c01007387 */ /* 0x0081e80000100800 */
[----:B0-----:R-:W3:Y:S04]  /*b2b0*/  LDL.LU R12, [R1+0x1b6c] ;  /* 0x001b6c00010c7983 */ /* 0x001ee80000300800 */
[----:B------:R-:W3:Y:S04]  /*b2c0*/  LDL R4, [R1+0x9c8] ;  /* 0x0009c80001047983 */ /* 0x000ee80000100800 */
[----:B------:R-:W4:Y:S04]  /*b2d0*/  LDL R5, [R1+0x870] ;  /* 0x0008700001057983 */ /* 0x000f280000100800 */
[----:B---3--:R4:W-:Y:S02]  /*b2e0*/  STS.U16 [R4+0x16800], R12 ;  /* 0x0168000c04007388 */ /* 0x0089e40000000400 */
[----:B----4-:R-:W-:-:S02]  /*b2f0*/  IADD3 R4, P1, R5, R28, RZ ;  /* 0x0000001c05047210 */ /* 0x010fc40007f3e0ff */
[----:B------:R-:W3:Y:S01]  /*b300*/  LDL R5, [R1+0x7f0] ;  /* 0x0007f00001057983 */ /* 0x000ee20000100800 */
[----:B------:R-:W-:Y:S02]  /*b310*/  PRMT R10, RZ, 0x7610, R10 ;  /* 0x00007610ff0a7816 */ /* 0x000fe4000000000a */
        /* <DEDUP_REMOVED lines=14> */
[----:B------:R-:W2:Y:S04]  /*b400*/  LDL.LU R4, [R1+0x28] ;  /* 0x0000280001047983 */ /* 0x000ea80000300800 */
[----:B------:R-:W4:Y:S04]  /*b410*/  LDL R5, [R1+0x91c] ;  /* 0x00091c0001057983 */ /* 0x000f280000100800 */
[----:B--2---:R4:W-:Y:S02]  /*b420*/  STS.U16 [R29+0x10c00], R4 ;  /* 0x010c00041d007388 */ /* 0x0049e40000000400 */
[----:B----4-:R-:W-:-:S02]  /*b430*/  IADD3 R4, P1, R5, R28, RZ ;  /* 0x0000001c05047210 */ /* 0x010fc40007f3e0ff */
[----:B------:R-:W2:Y:S01]  /*b440*/  LDL R5, [R1+0x86c] ;  /* 0x00086c0001057983 */ /* 0x000ea20000100800 */
[----:B---3--:R-:W-:Y:S02]  /*b450*/  PRMT R26, RZ, 0x7610, R26 ;  /* 0x00007610ff1a7816 */ /* 0x008fe4000000001a */
[----:B--2---:R-:W-:-:S05]  /*b460*/  IMAD.X R5, R5, 0x1, R0, P1 ;  /* 0x0000000105057824 */ /* 0x004fca00008e0600 */
[----:B------:R-:W2:Y:S04]  /*b470*/  @!P0 LDG.E.U16 R26, [R4.64] ;  /* 0x00000006041a8981 */ /* 0x000ea8000c1e1500 */
[----:B--2---:R0:W-:Y:S04]  /*b480*/  STL [R1+0x28], R26 ;  /* 0x0000281a01007387 */ /* 0x0041e80000100800 */
[----:B0-----:R-:W2:Y:S04]  /*b490*/  LDL.LU R26, [R1+0x1b60] ;  /* 0x001b6000011a7983 */ /* 0x001ea80000300800 */
[----:B------:R-:W3:Y:S04]  /*b4a0*/  LDL.LU R4, [R1+0x24] ;  /* 0x0000240001047983 */ /* 0x000ee80000300800 */
        /* <DEDUP_REMOVED lines=59> */
[----:B------:R-:W3:Y:S04]  /*b860*/  LDL.LU R4, [R1] ;  /* 0x0000000001047983 */ /* 0x000ee80000300800 */
[----:B------:R-:W4:Y:S04]  /*b870*/  LDL R5, [R1+0x858] ;  /* 0x0008580001057983 */ /* 0x000f280000100800 */
[----:B---3--:R0:W-:Y:S04]  /*b880*/  STS.U16 [R29+0x17c00], R4 ;  /* 0x017c00041d007388 */ /* 0x0081e80000000400 */
[----:B0-----:R-:W3:Y:S01]  /*b890*/  LDL.LU R29, [R1+0x1b44] ;  /* 0x001b4400011d7983 */ /* 0x001ee20000300800 */
[----:B----4-:R-:W-:-:S03]  /*b8a0*/  IADD3 R4, P1, R5, R28, RZ ;  /* 0x0000001c05047210 */ /* 0x010fc60007f3e0ff */
[----:B------:R-:W4:Y:S01]  /*b8b0*/  LDL R5, [R1+0x7e4] ;  /* 0x0007e40001057983 */ /* 0x000f220000100800 */
[----:B---3--:R-:W-:Y:S01]  /*b8c0*/  PRMT R29, RZ, 0x7610, R29 ;  /* 0x00007610ff1d7816 */ /* 0x008fe2000000001d */
[----:B----4-:R-:W-:-:S05]  /*b8d0*/  IMAD.X R5, R5, 0x1, R0, P1 ;  /* 0x0000000105057824 */ /* 0x010fca00008e0600 */
[----:B------:R-:W3:Y:S04]  /*b8e0*/  @!P0 LDG.E.U16 R29, [R4.64] ;  /* 0x00000006041d8981 */ /* 0x000ee8000c1e1500 */
[----:B---3--:R0:W-:Y:S04]  /*b8f0*/  STL [R1+0xc], R29 ;  /* 0x00000c1d01007387 */ /* 0x0081e80000100800 */
[----:B0-----:R-:W3:Y:S04]  /*b900*/  LDL.LU R29, [R1+0x1b40] ;  /* 0x001b4000011d7983 */ /* 0x001ee80000300800 */
[----:B------:R-:W4:Y:S02]  /*b910*/  LDL R5, [R1+0x994] ;  /* 0x0009940001057983 */ /* 0x000f240000100800 */
[----:B----4-:R-:W-:-:S02]  /*b920*/  IADD3 R4, P1, R5, R28, RZ ;  /* 0x0000001c05047210 */ /* 0x010fc40007f3e0ff */
[----:B------:R-:W4:Y:S01]  /*b930*/  LDL R5, [R1+0x908] ;  /* 0x0009080001057983 */ /* 0x000f220000100800 */
[----:B------:R-:W-:Y:S02]  /*b940*/  PRMT R27, RZ, 0x7610, R27 ;  /* 0x00007610ff1b7816 */ /* 0x000fe4000000001b */
[----:B----4-:R-:W-:-:S05]  /*b950*/  IMAD.X R5, R5, 0x1, R0, P1 ;  /* 0x0000000105057824 */ /* 0x010fca00008e0600 */
[----:B------:R-:W4:Y:S04]  /*b960*/  @!P0 LDG.E.U16 R27, [R4.64] ;  /* 0x00000006041b8981 */ /* 0x000f28000c1e1500 */
[----:B----4-:R0:W-:Y:S04]  /*b970*/  STL [R1+0x8], R27 ;  /* 0x0000081b01007387 */ /* 0x0101e80000100800 */
[----:B0-----:R-:W4:Y:S04]  /*b980*/  LDL.LU R27, [R1+0x1b3c] ;  /* 0x001b3c00011b7983 */ /* 0x001f280000300800 */
[----:B------:R-:W2:Y:S02]  /*b990*/  LDL R5, [R1+0x904] ;  /* 0x0009040001057983 */ /* 0x000ea40000100800 */
[----:B--2---:R-:W-:-:S02]  /*b9a0*/  IADD3 R4, P1, R5, R28, RZ ;  /* 0x0000001c05047210 */ /* 0x004fc40007f3e0ff */
[----:B------:R-:W2:Y:S01]  /*b9b0*/  LDL R5, [R1+0x854] ;  /* 0x0008540001057983 */ /* 0x000ea20000100800 */
[----:B------:R-:W-:Y:S02]  /*b9c0*/  PRMT R3, RZ, 0x7610, R3 ;  /* 0x00007610ff037816 */ /* 0x000fe40000000003 */
[----:B--2---:R-:W-:-:S05]  /*b9d0*/  IMAD.X R5, R5, 0x1, R0, P1 ;  /* 0x0000000105057824 */ /* 0x004fca00008e0600 */
[----:B------:R0:W2:Y:S04]  /*b9e0*/  @!P0 LDG.E.U16 R3, [R4.64] ;  /* 0x0000000604038981 */ /* 0x0000a8000c1e1500 */
[----:B0-----:R-:W3:Y:S04]  /*b9f0*/  LDL.LU R4, [R1+0x38] ;  /* 0x0000380001047983 */ /* 0x001ee80000300800 */
[----:B------:R-:W4:Y:S04]  /*ba00*/  LDL R5, [R1+0x850] ;  /* 0x0008500001057983 */ /* 0x000f280000100800 */
[----:B--2---:R0:W-:Y:S04]  /*ba10*/  STL [R1+0x1b10], R3 ;  /* 0x001b100301007387 */ /* 0x0041e80000100800 */
[----:B---3--:R4:W-:Y:S04]  /*ba20*/  STS.U16 [R29+0x800], R4 ;  /* 0x000800041d007388 */ /* 0x0089e80000000400 */
[----:B0-----:R-:W2:Y:S01]  /*ba30*/  LDL.LU R3, [R1+0x3c] ;  /* 0x00003c0001037983 */ /* 0x001ea20000300800 */
[----:B----4-:R-:W-:-:S03]  /*ba40*/  IADD3 R4, P1, R5, R28, RZ ;  /* 0x0000001c05047210 */ /* 0x010fc60007f3e0ff */
[----:B------:R-:W3:Y:S01]  /*ba50*/  LDL R5, [R1+0x7e0] ;  /* 0x0007e00001057983 */ /* 0x000ee20000100800 */
[----:B------:R-:W-:Y:S01]  /*ba60*/  PRMT R2, RZ, 0x7610, R2 ;  /* 0x00007610ff027816 */ /* 0x000fe20000000002 */
[----:B---3--:R-:W-:-:S05]  /*ba70*/  IMAD.X R5, R5, 0x1, R0, P1 ;  /* 0x0000000105057824 */ /* 0x008fca00008e0600 */
[----:B------:R0:W3:Y:S04]  /*ba80*/  @!P0 LDG.E.U16 R2, [R4.64] ;  /* 0x0000000604028981 */ /* 0x0000e8000c1e1500 */
[----:B0-----:R-:W4:Y:S04]  /*ba90*/  LDL R5, [R1+0x990] ;  /* 0x0009900001057983 */ /* 0x001f280000100800 */
[----:B---3--:R-:W-:Y:S01]  /*baa0*/  STL [R1+0x1b14], R2 ;  /* 0x001b140201007387 */ /* 0x008fe20000100800 */
[----:B----4-:R-:W-:-:S03]  /*bab0*/  IADD3 R4, P1, R5, R28, RZ ;  /* 0x0000001c05047210 */ /* 0x010fc60007f3e0ff */
[----:B------:R0:W-:Y:S04]  /*bac0*/  STS.U16 [R29+0x400], R27 ;  /* 0x0004001b1d007388 */ /* 0x0001e80000000400 */
[----:B------:R-:W3:Y:S04]  /*bad0*/  LDL R5, [R1+0x900] ;  /* 0x0009000001057983 */ /* 0x000ee80000100800 */
[----:B--2---:R1:W-:Y:S01]  /*bae0*/  STS.U16 [R29+0xc00], R3 ;  /* 0x000c00031d007388 */ /* 0x0043e20000000400 */
[----:B0-----:R-:W-:-:S03]  /*baf0*/  PRMT R27, RZ, 0x7610, R27 ;  /* 0x00007610ff1b7816 */ /* 0x001fc6000000001b */
[----:B------:R-:W2:Y:S04]  /*bb00*/  LDL R2, [R1+0x848] ;  /* 0x0008480001027983 */ /* 0x000ea80000100800 */
[----:B-1----:R-:W4:Y:S01]  /*bb10*/  LDL R3, [R1+0x7dc] ;  /* 0x0007dc0001037983 */ /* 0x002f220000100800 */
[----:B---3--:R-:W-:-:S05]  /*bb20*/  IMAD.X R5, R5, 0x1, R0, P1 ;  /* 0x0000000105057824 */ /* 0x008fca00008e0600 */
[----:B------:R0:W3:Y:S04]  /*bb30*/  @!P0 LDG.E.U16 R27, [R4.64] ;  /* 0x00000006041b8981 */ /* 0x0000e8000c1e1500 */
[----:B0-----:R-:W2:Y:S04]  /*bb40*/  LDL.LU R4, [R1+0x40] ;  /* 0x0000400001047983 */ /* 0x001ea80000300800 */
[----:B------:R-:W4:Y:S04]  /*bb50*/  LDL R5, [R1+0x8fc] ;  /* 0x0008fc0001057983 */ /* 0x000f280000100800 */
[----:B---3--:R0:W-:Y:S04]  /*bb60*/  STL [R1+0x1b18], R27 ;  /* 0x001b181b01007387 */ /* 0x0081e80000100800 */
[----:B--2---:R4:W-:Y:S04]  /*bb70*/  STS.U16 [R29+0x1000], R4 ;  /* 0x001000041d007388 */ /* 0x0049e80000000400 */
[----:B0-----:R-:W2:Y:S01]  /*bb80*/  LDL.LU R27, [R1+0x70] ;  /* 0x00007000011b7983 */ /* 0x001ea20000300800 */
[----:B----4-:R-:W-:-:S03]  /*bb90*/  IADD3 R4, P1, R5, R28, RZ ;  /* 0x0000001c05047210 */ /* 0x010fc60007f3e0ff */
[----:B------:R-:W3:Y:S04]  /*bba0*/  LDL R5, [R1+0x84c] ;  /* 0x00084c0001057983 */ /* 0x000ee80000100800 */
[----:B------:R0:W-:Y:S02]  /*bbb0*/  STS.U16 [R29], R26 ;  /* 0x0000001a1d007388 */ /* 0x0001e40000000400 */
[----:B0-----:R-:W-:Y:S01]  /*bbc0*/  PRMT R26, RZ, 0x7610, R26 ;  /* 0x00007610ff1a7816 */ /* 0x001fe2000000001a */
[----:B---3--:R-:W-:-:S05]  /*bbd0*/  IMAD.X R5, R5, 0x1, R0, P1 ;  /* 0x0000000105057824 */ /* 0x008fca00008e0600 */
[----:B------:R0:W3:Y:S01]  /*bbe0*/  @!P0 LDG.E.U16 R26, [R4.64] ;  /* 0x00000006041a8981 */ /* 0x0000e2000c1e1500 */
[----:B------:R-:W-:Y:S02]  /*bbf0*/  PRMT R25, RZ, 0x7610, R25 ;  /* 0x00007610ff197816 */ /* 0x000fe40000000019 */
[----:B0-----:R-:W-:Y:S01]  /*bc00*/  IADD3 R4, P1, R2, R28, RZ ;  /* 0x0000001c02047210 */ /* 0x001fe20007f3e0ff */
[----:B--2---:R0:W-:Y:S04]  /*bc10*/  STS.U16 [R29+0x1400], R27 ;  /* 0x0014001b1d007388 */ /* 0x0041e80000000400 */
[----:B------:R-:W-:-:S05]  /*bc20*/  IMAD.X R5, R3, 0x1, R0, P1 ;  /* 0x0000000103057824 */ /* 0x000fca00008e0600 */
[----:B------:R1:W2:Y:S04]  /*bc30*/  @!P0 LDG.E.U16 R25, [R4.64] ;  /* 0x0000000604198981 */ /* 0x0002a8000c1e1500 */
[----:B---3--:R3:W-:Y:S04]  /*bc40*/  STL [R1+0x1b1c], R26 ;  /* 0x001b1c1a01007387 */ /* 0x0087e80000100800 */
[----:B0-----:R-:W4:Y:S04]  /*bc50*/  LDL R27, [R1+0x8f4] ;  /* 0x0008f400011b7983 */ /* 0x001f280000100800 */
[----:B------:R-:W2:Y:S04]  /*bc60*/  LDL R2, [R1+0x844] ;  /* 0x0008440001027983 */ /* 0x000ea80000100800 */
[----:B---3--:R-:W3:Y:S04]  /*bc70*/  LDL R26, [R1+0x8f8] ;  /* 0x0008f800011a7983 */ /* 0x008ee80000100800 */
[----:B------:R-:W2:Y:S04]  /*bc80*/  LDL.LU R3, [R1+0x64] ;  /* 0x0000640001037983 */ /* 0x000ea80000300800 */
[----:B-1----:R-:W2:Y:S04]  /*bc90*/  LDL.LU R4, [R1+0x6c] ;  /* 0x00006c0001047983 */ /* 0x002ea80000300800 */
[----:B------:R-:W3:Y:S01]  /*bca0*/  LDL R5, [R1+0x98c] ;  /* 0x00098c0001057983 */ /* 0x000ee20000100800 */
[----:B------:R-:W-:-:S03]  /*bcb0*/  PRMT R24, RZ, 0x7610, R24 ;  /* 0x00007610ff187816 */ /* 0x000fc60000000018 */
[----:B--2---:R3:W-:Y:S02]  /*bcc0*/  STS.U16 [R29+0x1800], R4 ;  /* 0x001800041d007388 */ /* 0x0047e40000000400 */
[----:B---3--:R-:W-:-:S05]  /*bcd0*/  IADD3 R4, P1, R5, R28, RZ ;  /* 0x0000001c05047210 */ /* 0x008fca0007f3e0ff */
[----:B------:R-:W-:-:S05]  /*bce0*/  IMAD.X R5, R26, 0x1, R0, P1 ;  /* 0x000000011a057824 */ /* 0x000fca00008e0600 */
[----:B------:R4:W2:Y:S04]  /*bcf0*/  @!P0 LDG.E.U16 R24, [R4.64] ;  /* 0x0000000604188981 */ /* 0x0008a8000c1e1500 */
[----:B------:R0:W-:Y:S01]  /*bd00*/  STS.U16 [R29+0x1c00], R23 ;  /* 0x001c00171d007388 */ /* 0x0001e20000000400 */
[----:B----4-:R-:W-:-:S03]  /*bd10*/  IADD3 R4, P1, R27, R28, RZ ;  /* 0x0000001c1b047210 */ /* 0x010fc60007f3e0ff */
[----:B------:R1:W-:Y:S01]  /*bd20*/  STL [R1+0x1b20], R25 ;  /* 0x001b201901007387 */ /* 0x0003e20000100800 */
[----:B0-----:R-:W-:Y:S01]  /*bd30*/  PRMT R23, RZ, 0x7610, R23 ;  /* 0x00007610ff177816 */ /* 0x001fe20000000017 */
[----:B------:R-:W-:Y:S02]  /*bd40*/  IMAD.X R5, R2, 0x1, R0, P1 ;  /* 0x0000000102057824 */ /* 0x000fe400008e0600 */
[----:B------:R-:W3:Y:S04]  /*bd50*/  LDL R26, [R1+0x988] ;  /* 0x00098800011a7983 */ /* 0x000ee80000100800 */
[----:B------:R0:W4:Y:S04]  /*bd60*/  @!P0 LDG.E.U16 R23, [R4.64] ;  /* 0x0000000604178981 */ /* 0x000128000c1e1500 */
[----:B-1----:R-:W3:Y:S04]  /*bd70*/  LDL R25, [R1+0x8f0] ;  /* 0x0008f00001197983 */ /* 0x002ee80000100800 */
[----:B--2---:R1:W-:Y:S04]  /*bd80*/  STL [R1+0x1b24], R24 ;  /* 0x001b241801007387 */ /* 0x0043e80000100800 */
[----:B------:R-:W2:Y:S04]  /*bd90*/  LDL R2, [R1+0x8ec] ;  /* 0x0008ec0001027983 */ /* 0x000ea80000100800 */
[----:B-1----:R-:W2:Y:S04]  /*bda0*/  LDL R24, [R1+0x7d8] ;  /* 0x0007d80001187983 */ /* 0x002ea80000100800 */
[----:B------:R-:W2:Y:S04]  /*bdb0*/  LDL.LU R27, [R1+0x60] ;  /* 0x00006000011b7983 */ /* 0x000ea80000300800 */
[----:B0-----:R-:W2:Y:S04]  /*bdc0*/  LDL.LU R4, [R1+0x68] ;  /* 0x0000680001047983 */ /* 0x001ea80000300800 */
[----:B------:R-:W3:Y:S01]  /*bdd0*/  LDL R5, [R1+0x840] ;  /* 0x0008400001057983 */ /* 0x000ee20000100800 */
[----:B------:R-:W-:-:S03]  /*bde0*/  PRMT R22, RZ, 0x7610, R22 ;  /* 0x00007610ff167816 */ /* 0x000fc60000000016 */
[----:B--2---:R3:W-:Y:S02]  /*bdf0*/  STS.U16 [R29+0x2000], R4 ;  /* 0x002000041d007388 */ /* 0x0047e40000000400 */
[----:B---3--:R-:W-:-:S05]  /*be00*/  IADD3 R4, P1, R5, R28, RZ ;  /* 0x0000001c05047210 */ /* 0x008fca0007f3e0ff */
[----:B------:R-:W-:-:S05]  /*be10*/  IMAD.X R5, R24, 0x1, R0, P1 ;  /* 0x0000000118057824 */ /* 0x000fca00008e0600 */
[----:B------:R0:W2:Y:S04]  /*be20*/  @!P0 LDG.E.U16 R22, [R4.64] ;  /* 0x0000000604168981 */ /* 0x0000a8000c1e1500 */
[----:B----4-:R-:W-:Y:S04]  /*be30*/  STL [R1+0x1b28], R23 ;  /* 0x001b281701007387 */ /* 0x010fe80000100800 */
[----:B------:R-:W3:Y:S01]  /*be40*/  LDL R24, [R1+0x83c] ;  /* 0x00083c0001187983 */ /* 0x000ee20000100800 */
[----:B0-----:R-:W-:-:S03]  /*be50*/  IADD3 R4, P1, R26, R28, RZ ;  /* 0x0000001c1a047210 */ /* 0x001fc60007f3e0ff */
[----:B------:R0:W-:Y:S02]  /*be60*/  STS.U16 [R29+0x2400], R21 ;  /* 0x002400151d007388 */ /* 0x0001e40000000400 */
[----:B------:R-:W-:Y:S01]  /*be70*/  IMAD.X R5, R25, 0x1, R0, P1 ;  /* 0x0000000119057824 */ /* 0x000fe200008e0600 */
[----:B0-----:R-:W-:-:S06]  /*be80*/  PRMT R21, RZ, 0x7610, R21 ;  /* 0x00007610ff157816 */ /* 0x001fcc0000000015 */
[----:B------:R0:W4:Y:S04]  /*be90*/  @!P0 LDG.E.U16 R21, [R4.64] ;  /* 0x0000000604158981 */ /* 0x000128000c1e1500 */
[----:B--2---:R1:W-:Y:S04]  /*bea0*/  STL [R1+0x1b2c], R22 ;  /* 0x001b2c1601007387 */ /* 0x0043e80000100800 */
[----:B------:R-:W2:Y:S04]  /*beb0*/  LDL R23, [R1+0x838] ;  /* 0x0008380001177983 */ /* 0x000ea80000100800 */
[----:B-1----:R-:W2:Y:S01]  /*bec0*/  LDL R22, [R1+0x7d4] ;  /* 0x0007d40001167983 */ /* 0x002ea20000100800 */
[----:B0-----:R-:W-:-:S02]  /*bed0*/  IADD3 R4, P1, R2, R28, RZ ;  /* 0x0000001c02047210 */ /* 0x001fc40007f3e0ff */
[----:B------:R-:W-:-:S03]  /*bee0*/  PRMT R20, RZ, 0x7610, R20 ;  /* 0x00007610ff147816 */ /* 0x000fc60000000014 */
[----:B---3--:R-:W-:Y:S01]  /*bef0*/  IMAD.X R5, R24, 0x1, R0, P1 ;  /* 0x0000000118057824 */ /* 0x008fe200008e0600 */
[----:B------:R0:W-:Y:S04]  /*bf00*/  STS.U16 [R29+0x2c00], R19 ;  /* 0x002c00131d007388 */ /* 0x0001e80000000400 */
[----:B------:R2:W3:Y:S01]  /*bf10*/  @!P0 LDG.E.U16 R20, [R4.64] ;  /* 0x0000000604148981 */ /* 0x0004e2000c1e1500 */
[----:B0-----:R-:W-:-:S03]  /*bf20*/  PRMT R19, RZ, 0x7610, R19 ;  /* 0x00007610ff137816 */ /* 0x001fc60000000013 */
[----:B----4-:R0:W-:Y:S04]  /*bf30*/  STL [R1+0x1b30], R21 ;  /* 0x001b301501007387 */ /* 0x0101e80000100800 */
[----:B------:R1:W-:Y:S04]  /*bf40*/  STS.U16 [R29+0x2800], R3 ;  /* 0x002800031d007388 */ /* 0x0003e80000000400 */
[----:B0-----:R-:W4:Y:S04]  /*bf50*/  LDL R21, [R1+0x984] ;  /* 0x0009840001157983 */ /* 0x001f280000100800 */
[----:B-1----:R-:W4:Y:S04]  /*bf60*/  LDL R3, [R1+0x8e8] ;  /* 0x0008e80001037983 */ /* 0x002f280000100800 */
[----:B------:R-:W4:Y:S04]  /*bf70*/  LDL.LU R2, [R1+0x4c] ;  /* 0x00004c0001027983 */ /* 0x000f280000300800 */
[----:B------:R-:W4:Y:S04]  /*bf80*/  LDL R25, [R1+0x8e4] ;  /* 0x0008e40001197983 */ /* 0x000f280000100800 */
[----:B------:R-:W4:Y:S01]  /*bf90*/  LDL R24, [R1+0x834] ;  /* 0x0008340001187983 */ /* 0x000f220000100800 */
[----:B--2---:R-:W-:-:S05]  /*bfa0*/  IADD3 R4, P1, R23, R28, RZ ;  /* 0x0000001c17047210 */ /* 0x004fca0007f3e0ff */
[----:B------:R-:W-:-:S05]  /*bfb0*/  IMAD.X R5, R22, 0x1, R0, P1 ;  /* 0x0000000116057824 */ /* 0x000fca00008e0600 */
[----:B------:R4:W2:Y:S04]  /*bfc0*/  @!P0 LDG.E.U16 R19, [R4.64] ;  /* 0x0000000604138981 */ /* 0x0008a8000c1e1500 */
[----:B---3--:R0:W-:Y:S01]  /*bfd0*/  STL [R1+0x1b34], R20 ;  /* 0x001b341401007387 */ /* 0x0081e20000100800 */
[----:B----4-:R-:W-:-:S05]  /*bfe0*/  IADD3 R4, P1, R21, R28, RZ ;  /* 0x0000001c15047210 */ /* 0x010fca0007f3e0ff */
[----:B------:R-:W-:Y:S01]  /*bff0*/  IMAD.X R5, R3, 0x1, R0, P1 ;  /* 0x0000000103057824 */ /* 0x000fe200008e0600 */
[----:B------:R-:W-:Y:S04]  /*c000*/  STS.U16 [R29+0x3000], R27 ;  /* 0x0030001b1d007388 */ /* 0x000fe80000000400 */
[----:B------:R-:W-:Y:S04]  /*c010*/  STS.U16 [R29+0x3c00], R2 ;  /* 0x003c00021d007388 */ /* 0x000fe80000000400 */
[----:B--2---:R1:W-:Y:S04]  /*c020*/  STL [R1+0x1b38], R19 ;  /* 0x001b381301007387 */ /* 0x0043e80000100800 */
[----:B------:R-:W2:Y:S04]  /*c030*/  LDL R23, [R1+0x830] ;  /* 0x0008300001177983 */ /* 0x000ea80000100800 */
[----:B------:R-:W3:Y:S04]  /*c040*/  LDL R22, [R1+0x7d0] ;  /* 0x0007d00001167983 */ /* 0x000ee80000100800 */
[----:B------:R-:W4:Y:S04]  /*c050*/  LDL R21, [R1+0x980] ;  /* 0x0009800001157983 */ /* 0x000f280000100800 */
[----:B------:R-:W4:Y:S04]  /*c060*/  LDL R3, [R1+0x8e0] ;  /* 0x0008e00001037983 */ /* 0x000f280000100800 */
[----:B0-----:R-:W4:Y:S04]  /*c070*/  LDL R20, [R1+0x8dc] ;  /* 0x0008dc0001147983 */ /* 0x001f280000100800 */
[----:B-1----:R-:W4:Y:S04]  /*c080*/  LDL R19, [R1+0x82c] ;  /* 0x00082c0001137983 */ /* 0x002f280000100800 */
[----:B------:R-:W4:Y:S04]  /*c090*/  LDL.LU R27, [R1+0x48] ;  /* 0x00004800011b7983 */ /* 0x000f280000300800 */
[----:B------:R-:W4:Y:S01]  /*c0a0*/  LDL R2, [R1+0x828] ;  /* 0x0008280001027983 */ /* 0x000f220000100800 */
[----:B------:R-:W-:-:S03]  /*c0b0*/  PRMT R18, RZ, 0x7610, R18 ;  /* 0x00007610ff127816 */ /* 0x000fc60000000012 */
[----:B------:R0:W-:Y:S04]  /*c0c0*/  STS.U16 [R29+0x3400], R17 ;  /* 0x003400111d007388 */ /* 0x0001e80000000400 */
[----:B------:R1:W4:Y:S04]  /*c0d0*/  @!P0 LDG.E.U16 R18, [R4.64] ;  /* 0x0000000604128981 */ /* 0x000328000c1e1500 */
[----:B------:R1:W-:Y:S01]  /*c0e0*/  STS.U16 [R29+0x3800], R16 ;  /* 0x003800101d007388 */ /* 0x0003e20000000400 */
[----:B0-----:R-:W-:-:S03]  /*c0f0*/  PRMT R17, RZ, 0x7610, R17 ;  /* 0x00007610ff117816 */ /* 0x001fc60000000011 */
[----:B------:R-:W4:Y:S01]  /*c100*/  LDL R26, [R1+0x7cc] ;  /* 0x0007cc00011a7983 */ /* 0x000f220000100800 */
[----:B-1----:R-:W-:-:S05]  /*c110*/  IADD3 R4, P1, R25, R28, RZ ;  /* 0x0000001c19047210 */ /* 0x002fca0007f3e0ff */
[----:B------:R-:W-:-:S05]  /*c120*/  IMAD.X R5, R24, 0x1, R0, P1 ;  /* 0x0000000118057824 */ /* 0x000fca00008e0600 */
[----:B------:R2:W4:Y:S01]  /*c130*/  @!P0 LDG.E.U16 R17, [R4.64] ;  /* 0x0000000604118981 */ /* 0x000522000c1e1500 */
[----:B------:R-:W-:Y:S02]  /*c140*/  PRMT R16, RZ, 0x7610, R16 ;  /* 0x00007610ff107816 */ /* 0x000fe40000000010 */
[----:B------:R-:W-:Y:S01]  /*c150*/  PRMT R15, RZ, 0x7610, R15 ;  /* 0x00007610ff0f7816 */ /* 0x000fe2000000000f */
[----:B------:R0:W-:Y:S02]  /*c160*/  STS.U16 [R29+0x4000], R14 ;  /* 0x0040000e1d007388 */ /* 0x0001e40000000400 */
[----:B0-----:R-:W-:Y:S02]  /*c170*/  PRMT R14, RZ, 0x7610, R14 ;  /* 0x00007610ff0e7816 */ /* 0x001fe4000000000e */
[----:B--2---:R-:W-:-:S05]  /*c180*/  IADD3 R4, P1, R23, R28, RZ ;  /* 0x0000001c17047210 */ /* 0x004fca0007f3e0ff */
[----:B---3--:R-:W-:-:S05]  /*c190*/  IMAD.X R5, R22, 0x1, R0, P1 ;  /* 0x0000000116057824 */ /* 0x008fca00008e0600 */
[----:B------:R4:W2:Y:S02]  /*c1a0*/  @!P0 LDG.E.U16 R16, [R4.64] ;  /* 0x0000000604108981 */ /* 0x0008a4000c1e1500 */
[----:B----4-:R-:W-:-:S05]  /*c1b0*/  IADD3 R4, P1, R21, R28, RZ ;  /* 0x0000001c15047210 */ /* 0x010fca0007f3e0ff */
[----:B------:R-:W-:Y:S02]  /*c1c0*/  IMAD.X R5, R3, 0x1, R0, P1 ;  /* 0x0000000103057824 */ /* 0x000fe400008e0600 */
[----:B------:R-:W3:Y:S04]  /*c1d0*/  LDL.LU R3, [R1+0x74] ;  /* 0x0000740001037983 */ /* 0x000ee80000300800 */
[----:B------:R-:W4:Y:S04]  /*c1e0*/  LDL R25, [R1+0x97c] ;  /* 0x00097c0001197983 */ /* 0x000f280000100800 */
[----:B------:R-:W2:Y:S04]  /*c1f0*/  LDL R24, [R1+0x8d8] ;  /* 0x0008d80001187983 */ /* 0x000ea80000100800 */
[----:B------:R-:W3:Y:S04]  /*c200*/  LDL R23, [R1+0x8d4] ;  /* 0x0008d40001177983 */ /* 0x000ee80000100800 */
[----:B------:R-:W3:Y:S04]  /*c210*/  LDL R22, [R1+0x824] ;  /* 0x0008240001167983 */ /* 0x000ee80000100800 */
[----:B------:R-:W3:Y:S04]  /*c220*/  LDL R21, [R1+0x820] ;  /* 0x0008200001157983 */ /* 0x000ee80000100800 */
[----:B------:R0:W3:Y:S02]  /*c230*/  @!P0 LDG.E.U16 R15, [R4.64] ;  /* 0x00000006040f8981 */ /* 0x0000e4000c1e1500 */
[----:B0-----:R-:W-:-:S02]  /*c240*/  IADD3 R4, P1, R20, R28, RZ ;  /* 0x0000001c14047210 */ /* 0x001fc40007f3e0ff */
[----:B------:R-:W3:Y:S03]  /*c250*/  LDL R20, [R1+0x7c8] ;  /* 0x0007c80001147983 */ /* 0x000ee60000100800 */
[----:B------:R-:W-:Y:S02]  /*c260*/  IMAD.X R5, R19, 0x1, R0, P1 ;  /* 0x0000000113057824 */ /* 0x000fe400008e0600 */
[----:B------:R-:W3:Y:S04]  /*c270*/  LDL R19, [R1+0x978] ;  /* 0x0009780001137983 */ /* 0x000ee80000100800 */
[----:B------:R0:W3:Y:S02]  /*c280*/  @!P0 LDG.E.U16 R14, [R4.64] ;  /* 0x00000006040e8981 */ /* 0x0000e4000c1e1500 */
[----:B0-----:R-:W-:-:S02]  /*c290*/  IADD3 R4, P1, R2, R28, RZ ;  /* 0x0000001c02047210 */ /* 0x001fc40007f3e0ff */
[----:B------:R-:W3:Y:S04]  /*c2a0*/  LDL R2, [R1+0x8d0] ;  /* 0x0008d00001027983 */ /* 0x000ee80000100800 */
[----:B------:R0:W-:Y:S01]  /*c2b0*/  STS.U16 [R29+0x4400], R13 ;  /* 0x0044000d1d007388 */ /* 0x0001e20000000400 */
[----:B------:R-:W-:Y:S01]  /*c2c0*/  IMAD.X R5, R26, 0x1, R0, P1 ;  /* 0x000000011a057824 */ /* 0x000fe200008e0600 */
[----:B0-----:R-:W-:-:S06]  /*c2d0*/  PRMT R13, RZ, 0x7610, R13 ;  /* 0x00007610ff0d7816 */ /* 0x001fcc000000000d */
[----:B------:R4:W3:Y:S01]  /*c2e0*/  @!P0 LDG.E.U16 R13, [R4.64] ;  /* 0x00000006040d8981 */ /* 0x0008e2000c1e1500 */
[----:B------:R-:W-:Y:S02]  /*c2f0*/  PRMT R7, RZ, 0x7610, R7 ;  /* 0x00007610ff077816 */ /* 0x000fe40000000007 */
[----:B------:R-:W-:Y:S01]  /*c300*/  PRMT R6, RZ, 0x7610, R6 ;  /* 0x00007610ff067816 */ /* 0x000fe20000000006 */
[----:B------:R0:W-:Y:S04]  /*c310*/  STS.U16 [R29+0x5000], R8 ;  /* 0x005000081d007388 */ /* 0x0001e80000000400 */
[----:B------:R1:W-:Y:S01]  /*c320*/  STS.U16 [R29+0x4c00], R9 ;  /* 0x004c00091d007388 */ /* 0x0003e20000000400 */
[----:B----4-:R-:W-:-:S05]  /*c330*/  IADD3 R4, P1, R25, R28, RZ ;  /* 0x0000001c19047210 */ /* 0x010fca0007f3e0ff */
[----:B--2---:R-:W-:-:S05]  /*c340*/  IMAD.X R5, R24, 0x1, R0, P1 ;  /* 0x0000000118057824 */ /* 0x004fca00008e0600 */
[----:B------:R3:W2:Y:S02]  /*c350*/  @!P0 LDG.E.U16 R7, [R4.64] ;  /* 0x0000000604078981 */ /* 0x0006a4000c1e1500 */
[----:B---3--:R-:W-:-:S05]  /*c360*/  IADD3 R4, P1, R23, R28, RZ ;  /* 0x0000001c17047210 */ /* 0x008fca0007f3e0ff */
[----:B------:R-:W-:Y:S01]  /*c370*/  IMAD.X R5, R22, 0x1, R0, P1 ;  /* 0x0000000116057824 */ /* 0x000fe200008e0600 */
[----:B0-----:R-:W-:-:S04]  /*c380*/  IADD3 R8, P1, R21, R28, RZ ;  /* 0x0000001c15087210 */ /* 0x001fc80007f3e0ff */
[----:B------:R0:W3:Y:S01]  /*c390*/  @!P0 LDG.E.U16 R6, [R4.64] ;  /* 0x0000000604068981 */ /* 0x0000e2000c1e1500 */
[----:B-1----:R-:W-:Y:S01]  /*c3a0*/  IMAD.X R9, R20, 0x1, R0, P1 ;  /* 0x0000000114097824 */ /* 0x002fe200008e0600 */
[----:B0-----:R-:W-:-:S06]  /*c3b0*/  PRMT R5, RZ, 0x7610, R5 ;  /* 0x00007610ff057816 */ /* 0x001fcc0000000005 */
[----:B------:R0:W4:Y:S01]  /*c3c0*/  @!P0 LDG.E.U16 R5, [R8.64] ;  /* 0x0000000608058981 */ /* 0x000122000c1e1500 */
[----:B------:R-:W-:Y:S02]  /*c3d0*/  PRMT R4, RZ, 0x7610, R4 ;  /* 0x00007610ff047816 */ /* 0x000fe40000000004 */
[----:B0-----:R-:W-:-:S05]  /*c3e0*/  IADD3 R8, P1, R19, R28, RZ ;  /* 0x0000001c13087210 */ /* 0x001fca0007f3e0ff */
[----:B------:R-:W-:-:S05]  /*c3f0*/  IMAD.X R9, R2, 0x1, R0, P1 ;  /* 0x0000000102097824 */ /* 0x000fca00008e0600 */
[----:B------:R0:W2:Y:S04]  /*c400*/  @!P0 LDG.E.U16 R4, [R8.64] ;  /* 0x0000000608048981 */ /* 0x0000a8000c1e1500 */
[----:B0-----:R-:W2:Y:S04]  /*c410*/  LDL R9, [R1+0x8cc] ;  /* 0x0008cc0001097983 */ /* 0x001ea80000100800 */
[----:B------:R-:W3:Y:S04]  /*c420*/  LDL.LU R19, [R1+0x168] ;  /* 0x0001680001137983 */ /* 0x000ee80000300800 */
[----:B------:R-:W3:Y:S04]  /*c430*/  LDL.LU R20, [R1+0x78] ;  /* 0x0000780001147983 */ /* 0x000ee80000300800 */
[----:B------:R-:W3:Y:S04]  /*c440*/  LDL.LU R21, [R1+0x44] ;  /* 0x0000440001157983 */ /* 0x000ee80000300800 */
[----:B------:R-:W3:Y:S04]  /*c450*/  LDL.LU R22, [R1+0x34] ;  /* 0x0000340001167983 */ /* 0x000ee80000300800 */
[----:B------:R-:W3:Y:S04]  /*c460*/  LDL.LU R23, [R1+0x30] ;  /* 0x0000300001177983 */ /* 0x000ee80000300800 */
[----:B------:R-:W3:Y:S04]  /*c470*/  LDL.LU R24, [R1+0x2c] ;  /* 0x00002c0001187983 */ /* 0x000ee80000300800 */
[----:B------:R-:W3:Y:S04]  /*c480*/  LDL.LU R25, [R1+0x28] ;  /* 0x0000280001197983 */ /* 0x000ee80000300800 */
[----:B------:R0:W-:Y:S04]  /*c490*/  STS.U16 [R29+0x4800], R27 ;  /* 0x0048001b1d007388 */ /* 0x0001e80000000400 */
[----:B------:R-:W3:Y:S04]  /*c4a0*/  LDL.LU R26, [R1+0x24] ;  /* 0x00002400011a7983 */ /* 0x000ee80000300800 */
[----:B------:R1:W-:Y:S04]  /*c4b0*/  STS.U16 [R29+0x5800], R3 ;  /* 0x005800031d007388 */ /* 0x0003e80000000400 */
[----:B0-----:R-:W3:Y:S04]  /*c4c0*/  LDL.LU R27, [R1+0x20] ;  /* 0x00002000011b7983 */ /* 0x001ee80000300800 */
[----:B------:R-:W3:Y:S04]  /*c4d0*/  LDL.LU R2, [R1+0x1c] ;  /* 0x00001c0001027983 */ /* 0x000ee80000300800 */
[----:B-1----:R-:W3:Y:S01]  /*c4e0*/  LDL.LU R3, [R1+0x18] ;  /* 0x0000180001037983 */ /* 0x002ee20000300800 */
[----:B--2---:R-:W-:-:S03]  /*c4f0*/  IADD3 R8, P1, R9, R28, RZ ;  /* 0x0000001c09087210 */ /* 0x004fc60007f3e0ff */
[----:B------:R-:W2:Y:S01]  /*c500*/  LDL R9, [R1+0x81c] ;  /* 0x00081c0001097983 */ /* 0x000ea20000100800 */
[----:B------:R-:W-:Y:S01]  /*c510*/  PRMT R10, RZ, 0x7610, R10 ;  /* 0x00007610ff0a7816 */ /* 0x000fe2000000000a */
[----:B--2---:R-:W-:-:S05]  /*c520*/  IMAD.X R9, R9, 0x1, R0, P1 ;  /* 0x0000000109097824 */ /* 0x004fca00008e0600 */
[----:B------:R0:W2:Y:S04]  /*c530*/  @!P0 LDG.E.U16 R10, [R8.64] ;  /* 0x00000006080a8981 */ /* 0x0000a8000c1e1500 */
[----:B0-----:R-:W2:Y:S04]  /*c540*/  LDL.LU R8, [R1+0x160] ;  /* 0x0001600001087983 */ /* 0x001ea80000300800 */
[----:B------:R-:W3:Y:S04]  /*c550*/  LDL R9, [R1+0x818] ;  /* 0x0008180001097983 */ /* 0x000ee80000100800 */
[----:B--2---:R3:W-:Y:S02]  /*c560*/  STS.U16 [R29+0x5c00], R8 ;  /* 0x005c00081d007388 */ /* 0x0047e40000000400 */
[----:B---3--:R-:W-:-:S02]  /*c570*/  IADD3 R8, P1, R9, R28, RZ ;  /* 0x0000001c09087210 */ /* 0x008fc40007f3e0ff */
[----:B------:R-:W2:Y:S04]  /*c580*/  LDL R9, [R1+0x7c4] ;  /* 0x0007c40001097983 */ /* 0x000ea80000100800 */
[----:B------:R0:W-:Y:S02]  /*c590*/  STS.U16 [R29+0x5400], R11 ;  /* 0x0054000b1d007388 */ /* 0x0001e40000000400 */
[----:B0-----:R-:W-:Y:S01]  /*c5a0*/  PRMT R11, RZ, 0x7610, R11 ;  /* 0x00007610ff0b7816 */ /* 0x001fe2000000000b */
[----:B--2---:R-:W-:-:S05]  /*c5b0*/  IMAD.X R9, R9, 0x1, R0, P1 ;  /* 0x0000000109097824 */ /* 0x004fca00008e0600 */
[----:B------:R0:W2:Y:S04]  /*c5c0*/  @!P0 LDG.E.U16 R11, [R8.64] ;  /* 0x00000006080b8981 */ /* 0x0000a8000c1e1500 */
[----:B0-----:R-:W3:Y:S04]  /*c5d0*/  LDL.LU R8, [R1+0x7c] ;  /* 0x00007c0001087983 */ /* 0x001ee80000300800 */
[----:B------:R-:W2:Y:S04]  /*c5e0*/  LDL R9, [R1+0x974] ;  /* 0x0009740001097983 */ /* 0x000ea80000100800 */
[----:B---3--:R2:W-:Y:S02]  /*c5f0*/  STS.U16 [R29+0x6000], R8 ;  /* 0x006000081d007388 */ /* 0x0085e40000000400 */
[----:B--2---:R-:W-:-:S02]  /*c600*/  IADD3 R8, P1, R9, R28, RZ ;  /* 0x0000001c09087210 */ /* 0x004fc40007f3e0ff */
[----:B------:R-:W2:Y:S04]  /*c610*/  LDL R9, [R1+0x8c8] ;  /* 0x0008c80001097983 */ /* 0x000ea80000100800 */
[----:B------:R0:W-:Y:S04]  /*c620*/  STL [R1+0xb08], R28 ;  /* 0x000b081c01007387 */ /* 0x0001e80000100800 */
[----:B0-----:R-:W3:Y:S04]  /*c630*/  LDL.LU R28, [R1+0x8] ;  /* 0x00000800011c7983 */ /* 0x001ee80000300800 */
[----:B------:R0:W-:Y:S01]  /*c640*/  STL [R1+0xb0c], R0 ;  /* 0x000b0c0001007387 */ /* 0x0001e20000100800 */
[----:B------:R-:W-:-:S03]  /*c650*/  PRMT R12, RZ, 0x7610, R12 ;  /* 0x00007610ff0c7816 */ /* 0x000fc6000000000c */
[----:B------:R1:W-:Y:S04]  /*c660*/  STS.U16 [R29+0xfc00], R19 ;  /* 0x00fc00131d007388 */ /* 0x0003e80000000400 */
[----:B------:R0:W-:Y:S04]  /*c670*/  STS.U16 [R29+0x6400], R20 ;  /* 0x006400141d007388 */ /* 0x0001e80000000400 */
[----:B------:R0:W-:Y:S01]  /*c680*/  STS.U16 [R29+0x6800], R21 ;  /* 0x006800151d007388 */ /* 0x0001e20000000400 */
[----:B--2---:R-:W-:-:S03]  /*c690*/  IMAD.X R9, R9, 0x1, R0, P1 ;  /* 0x0000000109097824 */ /* 0x004fc600008e0600 */
[----:B0-----:R-:W2:Y:S04]  /*c6a0*/  LDL.LU R0, [R1+0xc] ;  /* 0x00000c0001007983 */ /* 0x001ea80000300800 */
[----:B------:R0:W3:Y:S04]  /*c6b0*/  @!P0 LDG.E.U16 R12, [R8.64] ;  /* 0x00000006080c8981 */ /* 0x0000e8000c1e1500 */
[----:B------:R1:W-:Y:S04]  /*c6c0*/  STS.U16 [R29+0x6c00], R22 ;  /* 0x006c00161d007388 */ /* 0x0003e80000000400 */
[----:B0-----:R-:W3:Y:S04]  /*c6d0*/  LDL.LU R8, [R1+0x14] ;  /* 0x0000140001087983 */ /* 0x001ee80000300800 */
[----:B------:R-:W4:Y:S04]  /*c6e0*/  LDL.LU R9, [R1+0x10] ;  /* 0x0000100001097983 */ /* 0x000f280000300800 */
[----:B-1----:R-:W4:Y:S04]  /*c6f0*/  LDL.LU R19, [R1+0x1b38] ;  /* 0x001b380001137983 */ /* 0x002f280000300800 */
[----:B------:R-:W4:Y:S04]  /*c700*/  LDL.LU R20, [R1+0x1b34] ;  /* 0x001b340001147983 */ /* 0x000f280000300800 */
[----:B------:R-:W4:Y:S04]  /*c710*/  LDL.LU R21, [R1+0x1b30] ;  /* 0x001b300001157983 */ /* 0x000f280000300800 */
[----:B------:R-:W4:Y:S04]  /*c720*/  LDL.LU R22, [R1+0x1b2c] ;  /* 0x001b2c0001167983 */ /* 0x000f280000300800 */
[----:B------:R0:W-:Y:S04]  /*c730*/  STS.U16 [R29+0x7000], R23 ;  /* 0x007000171d007388 */ /* 0x0001e80000000400 */
[----:B------:R1:W-:Y:S04]  /*c740*/  STS.U16 [R29+0x7400], R24 ;  /* 0x007400181d007388 */ /* 0x0003e80000000400 */
[----:B------:R1:W-:Y:S04]  /*c750*/  STS.U16 [R29+0x7800], R25 ;  /* 0x007800191d007388 */ /* 0x0003e80000000400 */
[----:B0-----:R-:W4:Y:S04]  /*c760*/  LDL.LU R23, [R1+0x1b28] ;  /* 0x001b280001177983 */ /* 0x001f280000300800 */
[----:B-1----:R-:W4:Y:S04]  /*c770*/  LDL.LU R24, [R1+0x1b24] ;  /* 0x001b240001187983 */ /* 0x002f280000300800 */
        /* <DEDUP_REMOVED lines=8> */
[----:B0-----:R-:W4:Y:S04]  /*c800*/  LDL.LU R3, [R1+0x1b10] ;  /* 0x001b100001037983 */ /* 0x001f280000300800 */
[----:B--2---:R0:W-:Y:S04]  /*c810*/  STS.U16 [R29+0x9400], R0 ;  /* 0x009400001d007388 */ /* 0x0041e80000000400 */
[----:B0-----:R-:W2:Y:S04]  /*c820*/  LDL R0, [R1+0x7b0] ;  /* 0x0007b00001007983 */ /* 0x001ea80000100800 */
[----:B---3--:R-:W-:Y:S04]  /*c830*/  STS.U16 [R29+0x8c00], R8 ;  /* 0x008c00081d007388 */ /* 0x008fe80000000400 */
[----:B----4-:R-:W-:Y:S04]  /*c840*/  STS.U16 [R29+0x9000], R9 ;  /* 0x009000091d007388 */ /* 0x010fe80000000400 */
[----:B------:R-:W-:Y:S04]  /*c850*/  STS.U16 [R29+0x9800], R28 ;  /* 0x0098001c1d007388 */ /* 0x000fe80000000400 */
        /* <DEDUP_REMOVED lines=18> */
[----:B------:R0:W-:Y:S04]  /*c980*/  STS.U16 [R29+0x9c00], R3 ;  /* 0x009c00031d007388 */ /* 0x0001e80000000400 */
[----:B------:R-:W-:Y:S04]  /*c990*/  STS.U16 [R29+0xe800], R5 ;  /* 0x00e800051d007388 */ /* 0x000fe80000000400 */
[----:B------:R-:W-:Y:S04]  /*c9a0*/  STS.U16 [R29+0xec00], R4 ;  /* 0x00ec00041d007388 */ /* 0x000fe80000000400 */
[----:B------:R-:W-:Y:S04]  /*c9b0*/  STS.U16 [R29+0xf000], R10 ;  /* 0x00f0000a1d007388 */ /* 0x000fe80000000400 */
[----:B------:R-:W-:Y:S04]  /*c9c0*/  STS.U16 [R29+0xf400], R11 ;  /* 0x00f4000b1d007388 */ /* 0x000fe80000000400 */
[----:B------:R-:W-:Y:S04]  /*c9d0*/  STS.U16 [R29+0xf800], R12 ;  /* 0x00f8000c1d007388 */ /* 0x000fe80000000400 */
[----:B------:R-:W-:Y:S06]  /*c9e0*/  BAR.SYNC.DEFER_BLOCKING 0x0 ;  /* 0x0000000000007b1d */ /* 0x000fec0000010000 */
[----:B0-----:R-:W3:Y:S04]  /*c9f0*/  LDL R3, [R1+0x7a4] ;  /* 0x0007a40001037983 */ /* 0x001ee80000100800 */
[----:B------:R-:W-:Y:S04]  /*ca00*/  STL [R1+0xb10], R29 ;  /* 0x000b101d01007387 */ /* 0x000fe80000100800 */
[----:B--2---:R-:W0:Y:S04]  /*ca10*/  LDSM.16.M88.4 R4, [R0] ;  /* 0x000000000004783b */ /* 0x004e280000000200 */
[----:B------:R-:W1:Y:S04]  /*ca20*/  LDSM.16.M88.4 R12, [R0+0x4000] ;  /* 0x00400000000c783b */ /* 0x000e680000000200 */
[----:B------:R-:W2:Y:S04]  /*ca30*/  LDSM.16.M88.4 R24, [R0+0x2000] ;  /* 0x002000000018783b */ /* 0x000ea80000000200 */
[----:B------:R-:W4:Y:S04]  /*ca40*/  LDSM.16.M88.4 R8, [R0+0x6000] ;  /* 0x006000000008783b */ /* 0x000f280000000200 */
[----:B0-----:R-:W-:Y:S04]  /*ca50*/  STL.64 [R1+0x40], R4 ;  /* 0x0000400401007387 */ /* 0x001fe80000100a00 */
[----:B------:R-:W-:Y:S04]  /*ca60*/  STL.64 [R1+0x48], R6 ;  /* 0x0000480601007387 */ /* 0x000fe80000100a00 */
[----:B------:R-:W0:Y:S04]  /*ca70*/  LDSM.16.M88.4 R4, [R0+0x8000] ;  /* 0x008000000004783b */ /* 0x000e280000000200 */
[----:B-1----:R-:W-:Y:S04]  /*ca80*/  STL.64 [R1+0x20], R12 ;  /* 0x0000200c01007387 */ /* 0x002fe80000100a00 */
[----:B------:R-:W-:Y:S04]  /*ca90*/  STL.64 [R1+0x28], R14 ;  /* 0x0000280e01007387 */ /* 0x000fe80000100a00 */
[----:B------:R-:W1:Y:S04]  /*caa0*/  LDSM.16.M88.4 R12, [R0+0xa000] ;  /* 0x00a00000000c783b */ /* 0x000e680000000200 */
[----:B--2---:R-:W-:Y:S04]  /*cab0*/  STL.64 [R1+0x38], R26 ;  /* 0x0000381a01007387 */ /* 0x004fe80000100a00 */
[----:B----4-:R-:W-:Y:S04]  /*cac0*/  STL.64 [R1+0x10], R8 ;  /* 0x0000100801007387 */ /* 0x010fe80000100a00 */
[----:B------:R-:W-:Y:S04]  /*cad0*/  STL.64 [R1+0x18], R10 ;  /* 0x0000180a01007387 */ /* 0x000fe80000100a00 */
[----:B------:R2:W-:Y:S04]  /*cae0*/  STL.64 [R1+0x1af8], R24 ;  /* 0x001af81801007387 */ /* 0x0005e80000100a00 */
[----:B------:R-:W4:Y:S04]  /*caf0*/  LDSM.16.M88.4 R8, [R0+0xc000] ;  /* 0x00c000000008783b */ /* 0x000f280000000200 */
[----:B0-----:R-:W-:Y:S04]  /*cb00*/  STL.64 [R1], R4 ;  /* 0x0000000401007387 */ /* 0x001fe80000100a00 */
[----:B------:R-:W-:Y:S04]  /*cb10*/  STL.64 [R1+0x8], R6 ;  /* 0x0000080601007387 */ /* 0x000fe80000100a00 */
[----:B--2---:R-:W2:Y:S04]  /*cb20*/  LDL.64 R24, [R1+0x40] ;  /* 0x0000400001187983 */ /* 0x004ea80000100a00 */
[----:B-1----:R-:W-:Y:S04]  /*cb30*/  STL.64 [R1+0x1ac0], R14 ;  /* 0x001ac00e01007387 */ /* 0x002fe80000100a00 */
[----:B------:R0:W-:Y:S04]  /*cb40*/  STL.64 [R1+0x1ab8], R12 ;  /* 0x001ab80c01007387 */ /* 0x0001e80000100a00 */
[----:B------:R-:W-:Y:S04]  /*cb50*/  LDSM.16.M88.4 R4, [R0+0xe000] ;  /* 0x00e000000004783b */ /* 0x000fe80000000200 */
[----:B0-----:R-:W2:Y:S04]  /*cb60*/  LDL.64 R12, [R1] ;  /* 0x00000000010c7983 */ /* 0x001ea80000100a00 */
[----:B---3--:R-:W0:Y:S04]  /*cb70*/  LDSM.16.MT88.4 R16, [R3+0x10000] ;  /* 0x010000000310783b */ /* 0x008e280000004200 */
[----:B------:R-:W1:Y:S04]  /*cb80*/  LDSM.16.MT88.4 R20, [R3+0x10080] ;  /* 0x010080000314783b */ /* 0x000e680000004200 */
[----:B--2---:R2:W-:Y:S04]  /*cb90*/  STL.64 [R1+0x1ad8], R12 ;  /* 0x001ad80c01007387 */ /* 0x0045e80000100a00 */
[----:B--2---:R-:W2:Y:S04]  /*cba0*/  LDL.64 R12, [R1+0x10] ;  /* 0x00001000010c7983 */ /* 0x004ea80000100a00 */
[----:B--2---:R2:W-:Y:S04]  /*cbb0*/  STL.64 [R1+0x1af0], R12 ;  /* 0x001af00c01007387 */ /* 0x0045e80000100a00 */
[----:B----4-:R-:W-:Y:S04]  /*cbc0*/  STL [R1+0x174c], R10 ;  /* 0x00174c0a01007387 */ /* 0x010fe80000100800 */
[----:B------:R-:W-:Y:S04]  /*cbd0*/  STL [R1+0x1748], R11 ;  /* 0x0017480b01007387 */ /* 0x000fe80000100800 */
[----:B------:R-:W-:Y:S04]  /*cbe0*/  STL.64 [R1+0x1ab0], R8 ;  /* 0x001ab00801007387 */ /* 0x000fe80000100a00 */
[----:B--2---:R-:W2:Y:S04]  /*cbf0*/  LDL.LU.64 R12, [R1+0x340] ;  /* 0x00034000010c7983 */ /* 0x004ea80000300a00 */
[----:B------:R-:W3:Y:S04]  /*cc00*/  LDL.LU.64 R14, [R1+0x348] ;  /* 0x00034800010e7983 */ /* 0x000ee80000300a00 */
[----:B---3--:R-:W-:Y:S04]  /*cc10*/  STL.64 [R1+0x1b08], R14 ;  /* 0x001b080e01007387 */ /* 0x008fe80000100a00 */
[----:B--2---:R2:W-:Y:S04]  /*cc20*/  STL.64 [R1+0x1b00], R12 ;  /* 0x001b000c01007387 */ /* 0x0045e80000100a00 */
[----:B--2---:R-:W0:Y:S04]  /*cc30*/  LDL.LU.64 R12, [R1+0x4f0] ;  /* 0x0004f000010c7983 */ /* 0x004e280000300a00 */
[----:B------:R-:W0:Y:S04]  /*cc40*/  LDL.LU.64 R14, [R1+0x4f8] ;  /* 0x0004f800010e7983 */ /* 0x000e280000300a00 */
[----:B------:R-:W2:Y:S04]  /*cc50*/  LDL.LU.64 R8, [R1+0x310] ;  /* 0x0003100001087983 */ /* 0x000ea80000300a00 */
[----:B------:R-:W3:Y:S04]  /*cc60*/  LDL.LU.64 R10, [R1+0x318] ;  /* 0x00031800010a7983 */ /* 0x000ee80000300a00 */
[----:B---3--:R-:W-:Y:S04]  /*cc70*/  STL.64 [R1+0x1ad0], R10 ;  /* 0x001ad00a01007387 */ /* 0x008fe80000100a00 */
[----:B--2---:R2:W-:Y:S04]  /*cc80*/  STL.64 [R1+0x1ac8], R8 ;  /* 0x001ac80801007387 */ /* 0x0045e80000100a00 */
[----:B--2---:R-:W2:Y:S04]  /*cc90*/  LDL.LU.64 R8, [R1+0x320] ;  /* 0x0003200001087983 */ /* 0x004ea80000300a00 */
[----:B------:R-:W3:Y:S01]  /*cca0*/  LDL.LU.64 R10, [R1+0x328] ;  /* 0x00032800010a7983 */ /* 0x000ee20000300a00 */
[----:B0-----:R-:W-:Y:S01]  /*ccb0*/  HMMA.16816.F32.BF16 R12, R16, R24, R12 ;  /* 0x00000018100c723c */ /* 0x001fe2000004180c */
[----:B------:R-:W-:-:S02]  /*ccc0*/  IMAD.MOV.U32 R2, RZ, RZ, R24 ;  /* 0x000000ffff027224 */ /* 0x000fc400078e0018 */
[----:B------:R-:W-:Y:S01]  /*ccd0*/  IMAD.MOV.U32 R0, RZ, RZ, R25 ;  /* 0x000000ffff007224 */ /* 0x000fe200078e0019 */
[----:B---3--:R-:W-:Y:S04]  /*cce0*/  STL.64 [R1+0x1ae8], R10 ;  /* 0x001ae80a01007387 */ /* 0x008fe80000100a00 */
[----:B--2---:R0:W-:Y:S04]  /*ccf0*/  STL.64 [R1+0x1ae0], R8 ;  /* 0x001ae00801007387 */ /* 0x0041e80000100a00 */
[----:B0-----:R-:W2:Y:S04]  /*cd00*/  LDL.LU.64 R8, [R1+0x330] ;  /* 0x0003300001087983 */ /* 0x001ea80000300a00 */
[----:B------:R-:W2:Y:S04]  /*cd10*/  LDL.LU.64 R10, [R1+0x338] ;  /* 0x00033800010a7983 */ /* 0x000ea80000300a00 */
[----:B------:R-:W-:Y:S04]  /*cd20*/  STL [R1+0x1734], R6 ;  /* 0x0017340601007387 */ /* 0x000fe80000100800 */
[----:B------:R-:W-:Y:S04]  /*cd30*/  STL [R1+0x1730], R7 ;  /* 0x0017300701007387 */ /* 0x000fe80000100800 */
[----:B-1----:R-:W-:Y:S04]  /*cd40*/  STL.64 [R1+0x1aa8], R22 ;  /* 0x001aa81601007387 */ /* 0x002fe80000100a00 */
[----:B------:R0:W-:Y:S04]  /*cd50*/  STL.64 [R1+0x1aa0], R20 ;  /* 0x001aa01401007387 */ /* 0x0001e80000100a00 */
[----:B0-----:R-:W3:Y:S04]  /*cd60*/  LDL.LU.64 R20, [R1+0x4e0] ;  /* 0x0004e00001147983 */ /* 0x001ee80000300a00 */
[----:B------:R-:W3:Y:S04]  /*cd70*/  LDL.LU.64 R22, [R1+0x4e8] ;  /* 0x0004e80001167983 */ /* 0x000ee80000300a00 */
[----:B------:R-:W-:Y:S04]  /*cd80*/  STL.64 [R1+0x360], R12 ;  /* 0x0003600c01007387 */ /* 0x000fe80000100a00 */
[----:B------:R0:W-:Y:S04]  /*cd90*/  STL.64 [R1+0x368], R14 ;  /* 0x0003680e01007387 */ /* 0x0001e80000100a00 */
[----:B0-----:R-:W4:Y:S04]  /*cda0*/  LDL.LU.64 R14, [R1+0x1b08] ;  /* 0x001b0800010e7983 */ /* 0x001f280000300a00 */
[----:B------:R-:W4:Y:S04]  /*cdb0*/  LDL.LU.64 R12, [R1+0x1b00] ;  /* 0x001b0000010c7983 */ /* 0x000f280000300a00 */
[----:B------:R-:W3:Y:S02]  /*cdc0*/  LDL.LU.64 R24, [R1+0x1af8] ;  /* 0x001af80001187983 */ /* 0x000ee40000300a00 */
[C---:B---3--:R-:W-:Y:S11]  /*cdd0*/  HMMA.16816.F32.BF16 R20, R16.reuse, R24, R20 ;  /* 0x000000181014723c */ /* 0x048ff60000041814 */
[----:B------:R-:W-:Y:S11]  /*cde0*/  @!UPT UIADD3 URZ, URZ, URZ, URZ ;  /* 0x0000003f3f3ff290 */ /* 0x000ff6000fffe03f */
[----:B------:R-:W-:Y:S01]  /*cdf0*/  @!UPT UIADD3 URZ, URZ, URZ, URZ ;  /* 0x0000003f3f3ff290 */ /* 0x000fe2000fffe03f */
[----:B------:R0:W-:Y:S04]  /*ce00*/  STL.64 [R1+0x350], R20 ;  /* 0x0003501401007387 */ /* 0x0001e80000100a00 */
[----:B------:R1:W-:Y:S04]  /*ce10*/  STL.64 [R1+0x358], R22 ;  /* 0x0003581601007387 */ /* 0x0003e80000100a00 */
[----:B0-----:R-:W3:Y:S04]  /*ce20*/  LDL.LU.64 R20, [R1+0x300] ;  /* 0x0003000001147983 */ /* 0x001ee80000300a00 */
[----:B-1----:R-:W3:Y:S04]  /*ce30*/  LDL.LU.64 R22, [R1+0x308] ;  /* 0x0003080001167983 */ /* 0x002ee80000300a00 */
[----:B------:R0:W-:Y:S04]  /*ce40*/  STL.64 [R1+0x1a90], R24 ;  /* 0x001a901801007387 */ /* 0x0001e80000100a00 */
[----:B0-----:R-:W4:Y:S02]  /*ce50*/  LDL.64 R24, [R1+0x20] ;  /* 0x0000200001187983 */ /* 0x001f240000100a00 */
[C---:B----4-:R-:W-:Y:S11]  /*ce60*/  HMMA.16816.F32.BF16 R12, R16.reuse, R24, R12 ;  /* 0x00000018100c723c */ /* 0x050ff6000004180c */
[----:B------:R-:W-:Y:S11]  /*ce70*/  @!UPT UIADD3 URZ, URZ, URZ, URZ ;  /* 0x0000003f3f3ff290 */ /* 0x000ff6000fffe03f */
[----:B------:R-:W-:Y:S01]  /*ce80*/  @!UPT UIADD3 URZ, URZ, URZ, URZ ;  /* 0x0000003f3f3ff290 */ /* 0x000fe2000fffe03f */
[----:B------:R0:W-:Y:S04]  /*ce90*/  STL.64 [R1+0x340], R12 ;  /* 0x0003400c01007387 */ /* 0x0001e80000100a00 */
[----:B------:R-:W-:Y:S04]  /*cea0*/  STL.64 [R1+0x348], R14 ;  /* 0x0003480e01007387 */ /* 0x000fe80000100a00 */
[----:B0-----:R-:W2:Y:S02]  /*ceb0*/  LDL.LU.64 R12, [R1+0x1af0] ;  /* 0x001af000010c7983 */ /* 0x001ea40000300a00 */
[----:B--2---:R-:W-:Y:S01]  /*cec0*/  HMMA.16816.F32.BF16 R8, R16, R12, R8 ;  /* 0x0000000c1008723c */ /* 0x004fe20000041808 */
[----:B------:R-:W-:-:S02]  /*ced0*/  IMAD.MOV.U32 R27, RZ, RZ, R12 ;  /* 0x000000ffff1b7224 */ /* 0x000fc400078e000c */
[----:B------:R-:W-:Y:S11]  /*cee0*/  IMAD.MOV.U32 R26, RZ, RZ, R13 ;  /* 0x000000ffff1a7224 */ /* 0x000ff600078e000d */
[----:B------:R-:W-:Y:S09]  /*cef0*/  @!UPT UIADD3 URZ, URZ, URZ, URZ ;  /* 0x0000003f3f3ff290 */ /* 0x000ff2000fffe03f */
[----:B------:R-:W-:Y:S04]  /*cf00*/  STL.64 [R1+0x330], R8 ;  /* 0x0003300801007387 */ /* 0x000fe80000100a00 */
[----:B------:R0:W-:Y:S04]  /*cf10*/  STL.64 [R1+0x338], R10 ;  /* 0x0003380a01007387 */ /* 0x0001e80000100a00 */
[----:B0-----:R-:W2:Y:S04]  /*cf20*/  LDL.LU.64 R10, [R1+0x1ae8] ;  /* 0x001ae800010a7983 */ /* 0x001ea80000300a00 */
[----:B------:R-:W2:Y:S04]  /*cf30*/  LDL.LU.64 R8, [R1+0x1ae0] ;  /* 0x001ae00001087983 */ /* 0x000ea80000300a00 */
[----:B------:R-:W2:Y:S01]  /*cf40*/  LDL.LU.64 R12, [R1+0x1ad8] ;  /* 0x001ad800010c7983 */ /* 0x000ea20000300a00 */
[----:B------:R-:W-:-:S02]  /*cf50*/  IMAD.MOV.U32 R7, RZ, RZ, R24 ;  /* 0x000000ffff077224 */ /* 0x000fc400078e0018 */
[----:B------:R-:W-:Y:S02]  /*cf60*/  IMAD.MOV.U32 R6, RZ, RZ, R25 ;  /* 0x000000ffff067224 */ /* 0x000fe400078e0019 */
[----:B------:R-:W-:Y:S02]  /*cf70*/  IMAD.MOV.U32 R24, RZ, RZ, R2 ;  /* 0x000000ffff187224 */ /* 0x000fe400078e0002 */
[----:B------:R-:W-:Y:S01]  /*cf80*/  IMAD.MOV.U32 R25, RZ, RZ, R0 ;  /* 0x000000ffff197224 */ /* 0x000fe200078e0000 */
[C---:B--2---:R-:W-:Y:S01]  /*cf90*/  HMMA.16816.F32.BF16 R8, R16.reuse, R12, R8 ;  /* 0x0000000c1008723c */ /* 0x044fe20000041808 */
[----:B------:R-:W-:Y:S02]  /*cfa0*/  IMAD.MOV.U32 R2, RZ, RZ, R12 ;  /* 0x000000ffff027224 */ /* 0x000fe400078e000c */
[----:B------:R-:W-:Y:S11]  /*cfb0*/  IMAD.MOV.U32 R0, RZ, RZ, R13 ;  /* 0x000000ffff007224 */ /* 0x000ff600078e000d */
[----:B------:R-:W-:Y:S09]  /*cfc0*/  @!UPT UIADD3 URZ, URZ, URZ, URZ ;  /* 0x0000003f3f3ff290 */ /* 0x000ff2000fffe03f */
[----:B------:R-:W-:Y:S04]  /*cfd0*/  STL.64 [R1+0x320], R8 ;  /* 0x0003200801007387 */ /* 0x000fe80000100a00 */
[----:B------:R0:W-:Y:S04]  /*cfe0*/  STL.64 [R1+0x328], R10 ;  /* 0x0003280a01007387 */ /* 0x0001e80000100a00 */
[----:B0-----:R-:W2:Y:S04]  /*cff0*/  LDL.LU.64 R10, [R1+0x1ad0] ;  /* 0x001ad000010a7983 */ /* 0x001ea80000300a00 */
[----:B------:R-:W2:Y:S04]  /*d000*/  LDL.LU.64 R8, [R1+0x1ac8] ;  /* 0x001ac80001087983 */ /* 0x000ea80000300a00 */
[----:B------:R-:W4:Y:S04]  /*d010*/  LDL.LU.64 R14, [R1+0x1ac0] ;  /* 0x001ac000010e7983 */ /* 0x000f280000300a00 */
[----:B------:R-:W2:Y:S02]  /*d020*/  LDL.LU.64 R12, [R1+0x1ab8] ;  /* 0x001ab800010c7983 */ /* 0x000ea40000300a00 */
[C---:B--2---:R-:W-:Y:S11]  /*d030*/  HMMA.16816.F32.BF16 R8, R16.reuse, R12, R8 ;  /* 0x0000000c1008723c */ /* 0x044ff60000041808 */
[----:B------:R-:W-:Y:S11]  /*d040*/  @!UPT UIADD3 URZ, URZ, URZ, URZ ;  /* 0x0000003f3f3ff290 */ /* 0x000ff6000fffe03f */
[----:B------:R-:W-:Y:S01]  /*d050*/  @!UPT UIADD3 URZ, URZ, URZ, URZ ;  /* 0x0000003f3f3ff290 */ /* 0x000fe2000fffe03f */
[----:B------:R0:W-:Y:S04]  /*d060*/  STL.64 [R1+0x310], R8 ;  /* 0x0003100801007387 */ /* 0x0001e80000100a00 */
[----:B------:R-:W-:Y:S04]  /*d070*/  STL.64 [R1+0x318], R10 ;  /* 0x0003180a01007387 */ /* 0x000fe80000100a00 */
[----:B0-----:R-:W3:Y:S04]  /*d080*/  LDL.LU.64 R8, [R1+0x1ab0] ;  /* 0x001ab00001087983 */ /* 0x001ee80000300a00 */
[----:B----4-:R-:W-:Y:S04]  /*d090*/  STL.64 [R1+0x1a50], R14 ;  /* 0x001a500e01007387 */ /* 0x010fe80000100a00 */
[----:B------:R0:W-:Y:S04]  /*d0a0*/  STL.64 [R1+0x1a48], R12 ;  /* 0x001a480c01007387 */ /* 0x0001e80000100a00 */
[----:B0-----:R-:W2:Y:S04]  /*d0b0*/  LDL.LU.64 R12, [R1+0x4d0] ;  /* 0x0004d000010c7983 */ /* 0x001ea80000300a00 */
[----:B------:R-:W2:Y:S01]  /*d0c0*/  LDL.LU.64 R14, [R1+0x4d8] ;  /* 0x0004d800010e7983 */ /* 0x000ea20000300a00 */
[C---:B---3--:R-:W-:Y:S08]  /*d0d0*/  HMMA.16816.F32.BF16 R20, R16.reuse, R8, R20 ;  /* 0x000000081014723c */ /* 0x048ff00000041814 */
[----:B--2---:R-:W-:Y:S11]  /*d0e0*/  HMMA.16816.F32.BF16 R12, R16, R4, R12 ;  /* 0x00000004100c723c */ /* 0x004ff6000004180c */
[----:B------:R-:W-:Y:S04]  /*d0f0*/  @!UPT UIADD3 URZ, URZ, URZ, URZ ;  /* 0x0000003f3f3ff290 */ /* 0x000fe8000fffe03f */
[----:B------:R-:W-:Y:S04]  /*d100*/  STL.64 [R1+0x300], R20 ;  /* 0x0003001401007387 */ /* 0x000fe80000100a00 */
[----:B------:R0:W-:Y:S04]  /*d110*/  STL.64 [R1+0x308], R22 ;  /* 0x0003081601007387 */ /* 0x0001e80000100a00 */
[----:B0-----:R-:W2:Y:S04]  /*d120*/  LDL.LU.64 R22, [R1+0x1aa8] ;  /* 0x001aa80001167983 */ /* 0x001ea80000300a00 */
[----:B------:R-:W2:Y:S04]  /*d130*/  LDL.LU.64 R20, [R1+0x1aa0] ;  /* 0x001aa00001147983 */ /* 0x000ea80000300a00 */
[----:B------:R0:W-:Y:S04]  /*d140*/  STL.64 [R1+0x1a98], R8 ;  /* 0x001a980801007387 */ /* 0x0001e80000100a00 */
[----:B0-----:R-:W2:Y:S04]  /*d150*/  LDL.LU.64 R8, [R1+0x4a0] ;  /* 0x0004a00001087983 */ /* 0x001ea80000300a00 */
[----:B------:R-:W2:Y:S04]  /*d160*/  LDL.LU.64 R10, [R1+0x4a8] ;  /* 0x0004a800010a7983 */ /* 0x000ea80000300a00 */
[----:B------:R-:W-:Y:S04]  /*d170*/  STL.64 [R1+0x1f0], R12 ;  /* 0x0001f00c01007387 */ /* 0x000fe80000100a00 */
[----:B------:R-:W-:Y:S04]  /*d180*/  STL.64 [R1+0x1f8], R14 ;  /* 0x0001f80e01007387 */ /* 0x000fe80000100a00 */
[----:B------:R0:W-:Y:S02]  /*d190*/  STL.64 [R1+0x1a58], R4 ;  /* 0x001a580401007387 */ /* 0x0001e40000100a00 */
[----:B0-----:R-:W-:-:S02]  /*d1a0*/  IMAD.MOV.U32 R4, RZ, RZ, R27 ;  /* 0x000000ffff047224 */ /* 0x001fc400078e001b */
[----:B------:R-:W-:-:S05]  /*d1b0*/  IMAD.MOV.U32 R5, RZ, RZ, R26 ;  /* 0x000000ffff057224 */ /* 0x000fca00078e001a */
[----:B------:R0:W-:Y:S02]  /*d1c0*/  STL.64 [R1+0x1a70], R4 ;  /* 0x001a700401007387 */ /* 0x0001e40000100a00 */
[----:B0-----:R-:W-:Y:S02]  /*d1d0*/  IMAD.MOV.U32 R4, RZ, RZ, R7 ;  /* 0x000000ffff047224 */ /* 0x001fe400078e0007 */
[----:B------:R-:W-:-:S05]  /*d1e0*/  IMAD.MOV.U32 R5, RZ, RZ, R6 ;  /* 0x000000ffff057224 */ /* 0x000fca00078e0006 */
[----:B------:R0:W-:Y:S04]  /*d1f0*/  STL.64 [R1+0x1a88], R4 ;  /* 0x001a880401007387 */ /* 0x0001e80000100a00 */
[----:B0-----:R-:W3:Y:S04]  /*d200*/  LDL.LU.64 R4, [R1+0x490] ;  /* 0x0004900001047983 */ /* 0x001ee80000300a00 */
[----:B------:R-:W3:Y:S04]  /*d210*/  LDL.LU.64 R6, [R1+0x498] ;  /* 0x0004980001067983 */ /* 0x000ee80000300a00 */
[----:B------:R-:W4:Y:S04]  /*d220*/  LDL.LU.64 R12, [R1+0x130] ;  /* 0x00013000010c7983 */ /* 0x000f280000300a00 */
[----:B------:R-:W2:Y:S04]  /*d230*/  LDL.LU.64 R14, [R1+0x138] ;  /* 0x00013800010e7983 */ /* 0x000ea80000300a00 */
[----:B--2---:R-:W-:Y:S04]  /*d240*/  STL.64 [R1+0x1a68], R14 ;  /* 0x001a680e01007387 */ /* 0x004fe80000100a00 */
[----:B----4-:R0:W-:Y:S04]  /*d250*/  STL.64 [R1+0x1a60], R12 ;  /* 0x001a600c01007387 */ /* 0x0101e80000100a00 */
[----:B0-----:R-:W2:Y:S04]  /*d260*/  LDL.LU.64 R12, [R1+0x140] ;  /* 0x00014000010c7983 */ /* 0x001ea80000300a00 */
[----:B------:R-:W4:Y:S01]  /*d270*/  LDL.LU.64 R14, [R1+0x148] ;  /* 0x00014800010e7983 */ /* 0x000f220000300a00 */
[C---:B------:R-:W-:Y:S03]  /*d280*/  HMMA.16816.F32.BF16 R24, R20.reuse, R24, R8 ;  /* 0x000000181418723c */ /* 0x040fe60000041808 */
[----:B----4-:R-:W-:Y:S04]  /*d290*/  STL.64 [R1+0x1a80], R14 ;  /* 0x001a800e01007387 */ /* 0x010fe80000100a00 */
[----:B--2---:R0:W-:Y:S04]  /*d2a0*/  STL.64 [R1+0x1a78], R12 ;  /* 0x001a780c01007387 */ /* 0x0041e80000100a00 */
[----:B0-----:R-:W2:Y:S04]  /*d2b0*/  LDL.LU.64 R12, [R1+0x150] ;  /* 0x00015000010c7983 */ /* 0x001ea80000300a00 */
[----:B------:R-:W2:Y:S04]  /*d2c0*/  LDL.LU.64 R14, [R1+0x158] ;  /* 0x00015800010e7983 */ /* 0x000ea80000300a00 */
[----:B------:R-:W4:Y:S04]  /*d2d0*/  LDL.LU.64 R16, [R1+0x120] ;  /* 0x0001200001107983 */ /* 0x000f280000300a00 */
[----:B------:R-:W4:Y:S04]  /*d2e0*/  LDL.LU.64 R18, [R1+0x128] ;  /* 0x0001280001127983 */ /* 0x000f280000300a00 */
[----:B------:R-:W2:Y:S04]  /*d2f0*/  LDL.LU.64 R8, [R1+0x1a98] ;  /* 0x001a980001087983 */ /* 0x000ea80000300a00 */
[----:B------:R0:W-:Y:S04]  /*d300*/  STL.64 [R1+0x170], R24 ;  /* 0x0001701801007387 */ /* 0x0001e80000100a00 */
[----:B------:R-:W-:Y:S04]  /*d310*/  STL.64 [R1+0x178], R26 ;  /* 0x0001781a01007387 */ /* 0x000fe80000100a00 */
[----:B0-----:R-:W3:Y:S02]  /*d320*/  LDL.LU.64 R24, [R1+0x1a90] ;  /* 0x001a900001187983 */ /* 0x001ee40000300a00 */
[C---:B---3--:R-:W-:Y:S11]  /*d330*/  HMMA.16816.F32.BF16 R4, R20.reuse, R24, R4 ;  /* 0x000000181404723c */ /* 0x048ff60000041804 */
[----:B------:R-:W-:Y:S11]  /*d340*/  @!UPT UIADD3 URZ, URZ, URZ, URZ ;  /* 0x0000003f3f3ff290 */ /* 0x000ff6000fffe03f */
[----:B------:R-:W-:Y:S01]  /*d350*/  @!UPT UIADD3 URZ, URZ, URZ, URZ ;  /* 0x0000003f3f3ff290 */ /* 0x000fe2000fffe03f */
[----:B------:R0:W-:Y:S04]  /*d360*/  STL.64 [R1+0x160], R4 ;  /* 0x0001600401007387 */ /* 0x0001e80000100a00 */
[----:B0-----:R-:W2:Y:S01]  /*d370*/  LDL.LU.64 R4, [R1+0x1a88] ;  /* 0x001a880001047983 */ /* 0x001ea20000300a00 */
[----:B------:R-:W-:Y:S02]  /*d380*/  IMAD.MOV.U32 R10, RZ, RZ, R6 ;  /* 0x000000ffff0a7224 */ /* 0x000fe400078e0006 */
[----:B------:R-:W-:Y:S01]  /*d390*/  IMAD.MOV.U32 R11, RZ, RZ, R7 ;  /* 0x000000ffff0b7224 */ /* 0x000fe200078e0007 */
[----:B------:R-:W-:Y:S04]  /*d3a0*/  STL.64 [R1+0x1a40], R24 ;  /* 0x001a401801007387 */ /* 0x000fe80000100a00 */
[----:B------:R-:W-:Y:S04]  /*d3b0*/  STL [R1+0x1754], R11 ;  /* 0x0017540b01007387 */ /* 0x000fe80000100800 */
[----:B------:R-:W-:Y:S01]  /*d3c0*/  STL [R1+0x1750], R10 ;  /* 0x0017500a01007387 */ /* 0x000fe20000100800 */
[C---:B--2---:R-:W-:Y:S03]  /*d3d0*/  HMMA.16816.F32.BF16 R4, R20.reuse, R4, R12 ;  /* 0x000000041404723c */ /* 0x044fe6000004180c */
[----:B------:R-:W2:Y:S04]  /*d3e0*/  LDL.LU.64 R14, [R1+0x1a80] ;  /* 0x001a8000010e7983 */ /* 0x000ea80000300a00 */
[----:B------:R-:W2:Y:S11]  /*d3f0*/  LDL.LU.64 R12, [R1+0x1a78] ;  /* 0x001a7800010c7983 */ /* 0x000eb60000300a00 */
[----:B------:R-:W-:Y:S05]  /*d400*/  @!UPT UIADD3 URZ, URZ, URZ, URZ ;  /* 0x0000003f3f3ff290 */ /* 0x000fea000fffe03f */
[----:B------:R0:W-:Y:S04]  /*d410*/  STL.64 [R1+0x150], R4 ;  /* 0x0001500401007387 */ /* 0x0001e80000100a00 */
[----:B------:R2:W-:Y:S04]  /*d420*/  STL.64 [R1+0x158], R6 ;  /* 0x0001580601007387 */ /* 0x0005e80000100a00 */
[----:B0-----:R-:W2:Y:S01]  /*d430*/  LDL.LU.64 R4, [R1+0x1a70] ;  /* 0x001a700001047983 */ /* 0x001ea20000300a00 */
[----:B------:R-:W-:Y:S02]  /*d440*/  IMAD.MOV.U32 R24, RZ, RZ, R2 ;  /* 0x000000ffff187224 */ /* 0x000fe400078e0002 */
[----:B------:R-:W-:Y:S01]  /*d450*/  IMAD.MOV.U32 R25, RZ, RZ, R0 ;  /* 0x000000ffff197224 */ /* 0x000fe200078e0000 */
[C---:B--2---:R-:W-:Y:S01]  /*d460*/  HMMA.16816.F32.BF16 R4, R20.reuse, R4, R12 ;  /* 0x000000041404723c */ /* 0x044fe2000004180c */
[----:B------:R-:W2:Y:S04]  /*d470*/  LDL.LU.64 R14, [R1+0x1a68] ;  /* 0x001a6800010e7983 */ /* 0x000ea80000300a00 */
[----:B------:R-:W2:Y:S11]  /*d480*/  LDL.LU.64 R12, [R1+0x1a60] ;  /* 0x001a6000010c7983 */ /* 0x000eb60000300a00 */
[----:B------:R-:W-:Y:S08]  /*d490*/  @!UPT UIADD3 URZ, URZ, URZ, URZ ;  /* 0x0000003f3f3ff290 */ /* 0x000ff0000fffe03f */
[----:B------:R-:W-:Y:S02]  /*d4a0*/  IMAD.MOV.U32 R10, RZ, RZ, R7 ;  /* 0x000000ffff0a7224 */ /* 0x000fe400078e0007 */
[----:B------:R-:W-:Y:S01]  /*d4b0*/  IMAD.MOV.U32 R11, RZ, RZ, R6 ;  /* 0x000000ffff0b7224 */ /* 0x000fe200078e0006 */
[----:B------:R0:W-:Y:S04]  /*d4c0*/  STL.64 [R1+0x140], R4 ;  /* 0x0001400401007387 */ /* 0x0001e80000100a00 */
[----:B0-----:R-:W3:Y:S04]  /*d4d0*/  LDL.LU.64 R4, [R1+0x1a58] ;  /* 0x001a580001047983 */ /* 0x001ee80000300a00 */
[----:B------:R-:W-:Y:S04]  /*d4e0*/  STL [R1+0x1828], R10 ;  /* 0x0018280a01007387 */ /* 0x000fe80000100800 */
[----:B------:R-:W-:Y:S01]  /*d4f0*/  STL [R1+0x1824], R11 ;  /* 0x0018240b01007387 */ /* 0x000fe20000100800 */
[C---:B--2---:R-:W-:Y:S03]  /*d500*/  HMMA.16816.F32.BF16 R24, R20.reuse, R24, R12 ;  /* 0x000000181418723c */ /* 0x044fe6000004180c */
[----:B------:R-:W2:Y:S04]  /*d510*/  LDL.LU.64 R14, [R1+0x1a50] ;  /* 0x001a5000010e7983 */ /* 0x000ea80000300a00 */
[----:B------:R-:W4:Y:S11]  /*d520*/  LDL.LU.64 R12, [R1+0x1a48] ;  /* 0x001a4800010c7983 */ /* 0x000f360000300a00 */
[----:B------:R-:W-:Y:S05]  /*d530*/  @!UPT UIADD3 URZ, URZ, URZ, URZ ;  /* 0x0000003f3f3ff290 */ /* 0x000fea000fffe03f */
[----:B------:R0:W-:Y:S04]  /*d540*/  STL.64 [R1+0x130], R24 ;  /* 0x0001301801007387 */ /* 0x0001e80000100a00 */
[----:B------:R1:W-:Y:S04]  /*d550*/  STL.64 [R1+0x138], R26 ;  /* 0x0001381a01007387 */ /* 0x0003e80000100a00 */
[----:B0-----:R-:W2:Y:S04]  /*d560*/  LDL.LU.64 R24, [R1+0x110] ;  /* 0x0001100001187983 */ /* 0x001ea80000300a00 */
[----:B-1----:R-:W2:Y:S01]  /*d570*/  LDL.LU.64 R26, [R1+0x118] ;  /* 0x00011800011a7983 */ /* 0x002ea20000300a00 */
[C---:B----4-:R-:W-:Y:S11]  /*d580*/  HMMA.16816.F32.BF16 R16, R20.reuse, R12, R16 ;  /* 0x0000000c1410723c */ /* 0x050ff60000041810 */
[----:B------:R-:W-:Y:S11]  /*d590*/  @!UPT UIADD3 URZ, URZ, URZ, URZ ;  /* 0x0000003f3f3ff290 */ /* 0x000ff6000fffe03f */
[----:B------:R-:W-:Y:S01]  /*d5a0*/  @!UPT UIADD3 URZ, URZ, URZ, URZ ;  /* 0x0000003f3f3ff290 */ /* 0x000fe2000fffe03f */
[----:B------:R0:W-:Y:S01]  /*d5b0*/  STL.64 [R1+0x120], R16 ;  /* 0x0001201001007387 */ /* 0x0001e20000100a00 */
[----:B------:R-:W-:Y:S02]  /*d5c0*/  IMAD.MOV.U32 R6, RZ, RZ, R18 ;  /* 0x000000ffff067224 */ /* 0x000fe400078e0012 */
[----:B------:R-:W-:Y:S01]  /*d5d0*/  IMAD.MOV.U32 R7, RZ, RZ, R19 ;  /* 0x000000ffff077224 */ /* 0x000fe200078e0013 */
[----:B0-----:R-:W3:Y:S04]  /*d5e0*/  LDL.LU.64 R16, [R1+0x480] ;  /* 0x0004800001107983 */ /* 0x001ee80000300a00 */
[----:B------:R-:W3:Y:S04]  /*d5f0*/  LDL.LU.64 R18, [R1+0x488] ;  /* 0x0004880001127983 */ /* 0x000ee80000300a00 */
[----:B--2---:R-:W-:Y:S04]  /*d600*/  STL.64 [R1+0x19f8], R14 ;  /* 0x0019f80e01007387 */ /* 0x004fe80000100a00 */
[----:B------:R0:W-:Y:S04]  /*d610*/  STL.64 [R1+0x19f0], R12 ;  /* 0x0019f00c01007387 */ /* 0x0001e80000100a00 */
[----:B0-----:R-:W2:Y:S04]  /*d620*/  LDL.64 R12, [R1] ;  /* 0x00000000010c7983 */ /* 0x001ea80000100a00 */
[----:B--2---:R0:W-:Y:S04]  /*d630*/  STL.64 [R1+0x1a10], R12 ;  /* 0x001a100c01007387 */ /* 0x0041e80000100a00 */
[----:B0-----:R-:W2:Y:S01]  /*d640*/  LDL.64 R12, [R1+0x10] ;  /* 0x00001000010c7983 */ /* 0x001ea20000100a00 */
[C---:B------:R-:W-:Y:S03]  /*d650*/  HMMA.16816.F32.BF16 R24, R20.reuse, R8, R24 ;  /* 0x000000081418723c */ /* 0x040fe60000041818 */
[----:B--2---:R0:W-:Y:S04]  /*d660*/  STL.64 [R1+0x1a28], R12 ;  /* 0x001a280c01007387 */ /* 0x0041e80000100a00 */
[----:B0-----:R-:W2:Y:S01]  /*d670*/  LDL.64 R12, [R1+0x20] ;  /* 0x00002000010c7983 */ /* 0x001ea20000100a00 */
[----:B---3--:R-:W-:Y:S03]  /*d680*/  HMMA.16816.F32.BF16 R20, R20, R4, R16 ;  /* 0x000000041414723c */ /* 0x008fe60000041810 */
[----:B------:R-:W-:Y:S04]  /*d690*/  LDSM.16.MT88.4 R16, [R3+0x10100] ;  /* 0x010100000310783b */ /* 0x000fe80000004200 */
[----:B--2---:R0:W-:Y:S04]  /*d6a0*/  STL.64 [R1+0x1a38], R12 ;  /* 0x001a380c01007387 */ /* 0x0041e80000100a00 */
[----:B0-----:R-:W2:Y:S04]  /*d6b0*/  LDL.64 R12, [R1+0x40] ;  /* 0x00004000010c7983 */ /* 0x001ea80000100a00 */
[----:B------:R-:W-:Y:S04]  /*d6c0*/  STL [R1+0x182c], R7 ;  /* 0x00182c0701007387 */ /* 0x000fe80000100800 */
[----:B------:R-:W-:Y:S04]  /*d6d0*/  STL [R1+0x1820], R6 ;  /* 0x0018200601007387 */ /* 0x000fe80000100800 */
[----:B------:R0:W-:Y:S04]  /*d6e0*/  STL.64 [R1+0x110], R24 ;  /* 0x0001101801007387 */ /* 0x0001e80000100a00 */
[----:B------:R-:W-:Y:S04]  /*d6f0*/  STL.64 [R1+0x118], R26 ;  /* 0x0001181a01007387 */ /* 0x000fe80000100a00 */
[----:B0-----:R-:W3:Y:S04]  /*d700*/  LDL.LU.64 R24, [R1+0x1a40] ;  /* 0x001a400001187983 */ /* 0x001ee80000300a00 */
[----:B------:R0:W-:Y:S04]  /*d710*/  STL.64 [R1+0x1a30], R8 ;  /* 0x001a300801007387 */ /* 0x0001e80000100a00 */
[----:B0-----:R-:W4:Y:S04]  /*d720*/  LDL.LU.64 R8, [R1+0x470] ;  /* 0x0004700001087983 */ /* 0x001f280000300a00 */
[----:B------:R-:W4:Y:S04]  /*d730*/  LDL.LU.64 R10, [R1+0x478] ;  /* 0x00047800010a7983 */ /* 0x000f280000300a00 */
[----:B------:R-:W-:Y:S04]  /*d740*/  STL.64 [R1+0x60], R20 ;  /* 0x0000601401007387 */ /* 0x000fe80000100a00 */
[----:B------:R-:W-:Y:S04]  /*d750*/  STL.64 [R1+0x68], R22 ;  /* 0x0000681601007387 */ /* 0x000fe80000100a00 */
[----:B------:R-:W0:Y:S04]  /*d760*/  LDSM.16.MT88.4 R20, [R3+0x10180] ;  /* 0x010180000314783b */ /* 0x000e280000004200 */
[----:B0-----:R-:W-:Y:S04]  /*d770*/  STL.64 [R1+0x19d8], R22 ;  /* 0x0019d81601007387 */ /* 0x001fe80000100a00 */
[----:B------:R-:W-:Y:S01]  /*d780*/  STL.64 [R1+0x19d0], R20 ;  /* 0x0019d01401007387 */ /* 0x000fe20000100a00 */
[----:B--2---:R-:W-:-:S02]  /*d790*/  IMAD.MOV.U32 R7, RZ, RZ, R12 ;  /* 0x000000ffff077224 */ /* 0x004fc400078e000c */
[----:B------:R-:W-:Y:S01]  /*d7a0*/  IMAD.MOV.U32 R6, RZ, RZ, R13 ;  /* 0x000000ffff067224 */ /* 0x000fe200078e000d */
[C---:B----4-:R-:W-:Y:S11]  /*d7b0*/  HMMA.16816.F32.BF16 R8, R16.reuse, R12, R8 ;  /* 0x0000000c1008723c */ /* 0x050ff60000041808 */
[----:B------:R-:W-:Y:S11]  /*d7c0*/  @!UPT UIADD3 URZ, URZ, URZ, URZ ;  /* 0x0000003f3f3ff290 */ /* 0x000ff6000fffe03f */
[----:B------:R-:W-:Y:S01]  /*d7d0*/  @!UPT UIADD3 URZ, URZ, URZ, URZ ;  /* 0x0000003f3f3ff290 */ /* 0x000fe2000fffe03f */
[----:B------:R0:W-:Y:S04]  /*d7e0*/  STL.64 [R1+0x3d0], R8 ;  /* 0x0003d00801007387 */ /* 0x0001e80000100a00 */
[----:B------:R1:W-:Y:S04]  /*d7f0*/  STL.64 [R1+0x3d8], R10 ;  /* 0x0003d80a01007387 */ /* 0x0003e80000100a00 */
[----:B------:R-:W3:Y:S04]  /*d800*/  LDL.LU.64 R12, [R1+0x3c0] ;  /* 0x0003c000010c7983 */ /* 0x000ee80000300a00 */
[----:B------:R-:W3:Y:S04]  /*d810*/  LDL.LU.64 R14, [R1+0x3c8] ;  /* 0x0003c800010e7983 */ /* 0x000ee80000300a00 */
[----:B0-----:R-:W2:Y:S04]  /*d820*/  LDL.LU.64 R8, [R1+0x3b0] ;  /* 0x0003b00001087983 */ /* 0x001ea80000300a00 */
[----:B-1----:R-:W2:Y:S04]  /*d830*/  LDL.LU.64 R10, [R1+0x3b8] ;  /* 0x0003b800010a7983 */ /* 0x002ea80000300a00 */
[----:B------:R-:W-:Y:S04]  /*d840*/  STL.64 [R1+0x19e8], R6 ;  /* 0x0019e80601007387 */ /* 0x000fe80000100a00 */
[----:B------:R0:W-:Y:S04]  /*d850*/  STL.64 [R1+0x19e0], R4 ;  /* 0x0019e00401007387 */ /* 0x0001e80000100a00 */
[----:B0-----:R-:W4:Y:S04]  /*d860*/  LDL.LU.64 R4, [R1+0x380] ;  /* 0x0003800001047983 */ /* 0x001f280000300a00 */
[----:B------:R-:W2:Y:S04]  /*d870*/  LDL.LU.64 R6, [R1+0x388] ;  /* 0x0003880001067983 */ /* 0x000ea80000300a00 */
[----:B--2---:R-:W-:Y:S04]  /*d880*/  STL.64 [R1+0x1a08], R6 ;  /* 0x001a080601007387 */ /* 0x004fe80000100a00 */
[----:B----4-:R0:W-:Y:S04]  /*d890*/  STL.64 [R1+0x1a00], R4 ;  /* 0x001a000401007387 */ /* 0x0101e80000100a00 */
[----:B0-----:R-:W2:Y:S04]  /*d8a0*/  LDL.LU.64 R4, [R1+0x390] ;  /* 0x0003900001047983 */ /* 0x001ea80000300a00 */
[----:B------:R-:W4:Y:S01]  /*d8b0*/  LDL.LU.64 R6, [R1+0x398] ;  /* 0x0003980001067983 */ /* 0x000f220000300a00 */
[C---:B---3--:R-:W-:Y:S03]  /*d8c0*/  HMMA.16816.F32.BF16 R12, R16.reuse, R24, R12 ;  /* 0x00000018100c723c */ /* 0x048fe6000004180c */
[----:B----4-:R-:W-:Y:S04]  /*d8d0*/  STL.64 [R1+0x1a20], R6 ;  /* 0x001a200601007387 */ /* 0x010fe80000100a00 */
[----:B--2---:R0:W-:Y:S04]  /*d8e0*/  STL.64 [R1+0x1a18], R4 ;  /* 0x001a180401007387 */ /* 0x0041e80000100a00 */
[----:B0-----:R-:W2:Y:S04]  /*d8f0*/  LDL.LU.64 R4, [R1+0x3a0] ;  /* 0x0003a00001047983 */ /* 0x001ea80000300a00 */
[----:B------:R-:W2:Y:S04]  /*d900*/  LDL.LU.64 R6, [R1+0x3a8] ;  /* 0x0003a80001067983 */ /* 0x000ea80000300a00 */
[----:B------:R-:W3:Y:S04]  /*d910*/  LDL.LU.64 R20, [R1+0x370] ;  /* 0x0003700001147983 */ /* 0x000ee80000300a00 */
[----:B------:R-:W3:Y:S04]  /*d920*/  LDL.LU.64 R22, [R1+0x378] ;  /* 0x0003780001167983 */ /* 0x000ee80000300a00 */
[----:B------:R-:W4:Y:S04]  /*d930*/  LDL R0, [R1+0x7a8] ;  /* 0x0007a80001007983 */ /* 0x000f280000100800 */
[----:B------:R0:W-:Y:S04]  /*d940*/  STL.64 [R1+0x3c0], R12 ;  /* 0x0003c00c01007387 */ /* 0x0001e80000100a00 */
[----:B------:R-:W-:Y:S04]  /*d950*/  STL.64 [R1+0x3c8], R14 ;  /* 0x0003c80e01007387 */ /* 0x000fe80000100a00 */
[----:B0-----:R-:W2:Y:S02]  /*d960*/  LDL.LU.64 R12, [R1+0x1a38] ;  /* 0x001a3800010c7983 */ /* 0x001ea40000300a00 */
[----:B--2---:R-:W-:Y:S11]  /*d970*/  HMMA.16816.F32.BF16 R8, R16, R12, R8 ;  /* 0x0000000c1008723c */ /* 0x004ff60000041808 */
[----:B------:R-:W-:Y:S11]  /*d980*/  @!UPT UIADD3 URZ, URZ, URZ, URZ ;  /* 0x0000003f3f3ff290 */ /* 0x000ff6000fffe03f */
[----:B------:R-:W-:Y:S01]  /*d990*/  @!UPT UIADD3 URZ, URZ, URZ, URZ ;  /* 0x0000003f3f3ff290 */ /* 0x000fe2000fffe03f */
[----:B------:R0:W-:Y:S04]  /*d9a0*/  STL.64 [R1+0x3b0], R8 ;  /* 0x0003b00801007387 */ /* 0x0001e80000100a00 */
[----:B------:R1:W-:Y:S04]  /*d9b0*/  STL.64 [R1+0x3b8], R10 ;  /* 0x0003b80a01007387 */ /* 0x0003e80000100a00 */
[----:B0-----:R-:W3:Y:S01]  /*d9c0*/  LDL.LU.64 R8, [R1+0x1a30] ;  /* 0x001a300001087983 */ /* 0x001ee20000300a00 */
[----:B-1----:R-:W-:Y:S02]  /*d9d0*/  IMAD.MOV.U32 R11, RZ, RZ, R12 ;  /* 0x000000ffff0b7224 */ /* 0x002fe400078e000c */
[----:B------:R-:W-:-:S02]  /*d9e0*/  IMAD.MOV.U32 R10, RZ, RZ, R13 ;  /* 0x000000ffff0a7224 */ /* 0x000fc400078e000d */
[----:B------:R-:W2:Y:S02]  /*d9f0*/  LDL.LU.64 R12, [R1+0x1a28] ;  /* 0x001a2800010c7983 */ /* 0x000ea40000300a00 */
        /* <DEDUP_REMOVED lines=8> */
[----:B------:R-:W2:Y:S02]  /*da80*/  LDL.LU.64 R12, [R1+0x1a10] ;  /* 0x001a1000010c7983 */ /* 0x000ea40000300a00 */
        /* <DEDUP_REMOVED lines=8> */
[----:B------:R-:W2:Y:S04]  /*db10*/  LDL.LU.64 R14, [R1+0x19f8] ;  /* 0x0019f800010e7983 */ /* 0x000ea80000300a00 */
[----:B------:R-:W2:Y:S04]  /*db20*/  LDL.LU.64 R12, [R1+0x19f0] ;  /* 0x0019f000010c7983 */ /* 0x000ea80000300a00 */
[----:B------:R-:W-:Y:S04]  /*db30*/  STL [R1+0x19c8], R26 ;  /* 0x0019c81a01007387 */ /* 0x000fe80000100800 */
[----:B------:R-:W-:Y:S01]  /*db40*/  STL.64 [R1+0x19c0], R24 ;  /* 0x0019c01801007387 */ /* 0x000fe20000100a00 */
[C---:B--2---:R-:W-:Y:S11]  /*db50*/  HMMA.16816.F32.BF16 R4, R16.reuse, R12, R4 ;  /* 0x0000000c1004723c */ /* 0x044ff60000041804 */
[----:B------:R-:W-:Y:S11]  /*db60*/  @!UPT UIADD3 URZ, URZ, URZ, URZ ;  /* 0x0000003f3f3ff290 */ /* 0x000ff6000fffe03f */
[----:B------:R-:W-:Y:S01]  /*db70*/  @!UPT UIADD3 URZ, URZ, URZ, URZ ;  /* 0x0000003f3f3ff290 */ /* 0x000fe2000fffe03f */
[----:B------:R-:W-:Y:S04]  /*db80*/  STL.64 [R1+0x380], R4 ;  /* 0x0003800401007387 */ /* 0x000fe80000100a00 */
[----:B------:R0:W-:Y:S04]  /*db90*/  STL.64 [R1+0x388], R6 ;  /* 0x0003880601007387 */ /* 0x0001e80000100a00 */
[----:B0-----:R-:W2:Y:S04]  /*dba0*/  LDL.LU.64 R6, [R1+0x19e8] ;  /* 0x0019e80001067983 */ /* 0x001ea80000300a00 */
[----:B------:R-:W2:Y:S04]  /*dbb0*/  LDL.LU.64 R4, [R1+0x19e0] ;  /* 0x0019e00001047983 */ /* 0x000ea80000300a00 */
[----:B------:R-:W-:Y:S04]  /*dbc0*/  STL.64 [R1+0x1980], R14 ;  /* 0x0019800e01007387 */ /* 0x000fe80000100a00 */
[----:B------:R3:W-:Y:S02]  /*dbd0*/  STL.64 [R1+0x1978], R12 ;  /* 0x0019780c01007387 */ /* 0x0007e40000100a00 */
[----:B---3--:R-:W-:Y:S02]  /*dbe0*/  HMMA.16816.F32.BF16 R12, R16, R8, R20 ;  /* 0x00000008100c723c */ /* 0x008fe40000041814 */
[----:B------:R-:W2:Y:S04]  /*dbf0*/  LDL.LU.64 R20, [R1+0x2e0] ;  /* 0x0002e00001147983 */ /* 0x000ea80000300a00 */
[----:B------:R-:W2:Y:S11]  /*dc00*/  LDL.LU.64 R22, [R1+0x2e8] ;  /* 0x0002e80001167983 */ /* 0x000eb60000300a00 */
[----:B------:R-:W-:Y:S06]  /*dc10*/  @!UPT UIADD3 URZ, URZ, URZ, URZ ;  /* 0x0000003f3f3ff290 */ /* 0x000fec000fffe03f */
[----:B------:R0:W-:Y:S04]  /*dc20*/  STL.64 [R1+0x370], R12 ;  /* 0x0003700c01007387 */ /* 0x0001e80000100a00 */
[----:B------:R1:W-:Y:S04]  /*dc30*/  STL.64 [R1+0x378], R14 ;  /* 0x0003780e01007387 */ /* 0x0003e80000100a00 */
[----:B0-----:R-:W3:Y:S04]  /*dc40*/  LDL.LU.64 R12, [R1+0x210] ;  /* 0x00021000010c7983 */ /* 0x001ee80000300a00 */
[----:B-1----:R-:W2:Y:S04]  /*dc50*/  LDL.LU.64 R14, [R1+0x218] ;  /* 0x00021800010e7983 */ /* 0x002ea80000300a00 */
[----:B--2---:R-:W-:Y:S04]  /*dc60*/  STL.64 [R1+0x1990], R14 ;  /* 0x0019900e01007387 */ /* 0x004fe80000100a00 */
[----:B---3--:R0:W-:Y:S02]  /*dc70*/  STL.64 [R1+0x1988], R12 ;  /* 0x0019880c01007387 */ /* 0x0081e40000100a00 */
[----:B0-----:R-:W-:-:S02]  /*dc80*/  IMAD.MOV.U32 R12, RZ, RZ, R28 ;  /* 0x000000ffff0c7224 */ /* 0x001fc400078e001c */
[----:B------:R-:W-:-:S05]  /*dc90*/  IMAD.MOV.U32 R13, RZ, RZ, R27 ;  /* 0x000000ffff0d7224 */ /* 0x000fca00078e001b */
[----:B------:R0:W-:Y:S04]  /*dca0*/  STL.64 [R1+0x19a8], R12 ;  /* 0x0019a80c01007387 */ /* 0x0001e80000100a00 */
[----:B------:R-:W2:Y:S04]  /*dcb0*/  LDL.LU.64 R24, [R1+0x2c0] ;  /* 0x0002c00001187983 */ /* 0x000ea80000300a00 */
[----:B------:R-:W2:Y:S04]  /*dcc0*/  LDL.LU.64 R26, [R1+0x2c8] ;  /* 0x0002c800011a7983 */ /* 0x000ea80000300a00 */
[----:B------:R1:W-:Y:S01]  /*dcd0*/  STL.64 [R1+0x1970], R8 ;  /* 0x0019700801007387 */ /* 0x0003e20000100a00 */
[----:B0-----:R-:W-:-:S02]  /*dce0*/  IMAD.MOV.U32 R12, RZ, RZ, R11 ;  /* 0x000000ffff0c7224 */ /* 0x001fc400078e000b */
[----:B------:R-:W-:Y:S01]  /*dcf0*/  IMAD.MOV.U32 R13, RZ, RZ, R10 ;  /* 0x000000ffff0d7224 */ /* 0x000fe200078e000a */
[----:B-1----:R-:W3:Y:S04]  /*dd00*/  LDL.LU.64 R8, [R1+0x200] ;  /* 0x0002000001087983 */ /* 0x002ee80000300a00 */
[----:B------:R-:W2:Y:S04]  /*dd10*/  LDL.LU.64 R10, [R1+0x208] ;  /* 0x00020800010a7983 */ /* 0x000ea80000300a00 */
[----:B--2---:R-:W-:Y:S04]  /*dd20*/  STL.64 [R1+0x19a0], R10 ;  /* 0x0019a00a01007387 */ /* 0x004fe80000100a00 */
[----:B---3--:R0:W-:Y:S04]  /*dd30*/  STL.64 [R1+0x1998], R8 ;  /* 0x0019980801007387 */ /* 0x0081e80000100a00 */
[----:B0-----:R-:W2:Y:S04]  /*dd40*/  LDL.LU.64 R8, [R1+0x220] ;  /* 0x0002200001087983 */ /* 0x001ea80000300a00 */
[----:B------:R-:W3:Y:S01]  /*dd50*/  LDL.LU.64 R10, [R1+0x228] ;  /* 0x00022800010a7983 */ /* 0x000ee20000300a00 */
[----:B------:R-:W-:Y:S03]  /*dd60*/  HMMA.16816.F32.BF16 R16, R16, R4, R20 ;  /* 0x000000041010723c */ /* 0x000fe60000041814 */
[----:B---3--:R-:W-:Y:S04]  /*dd70*/  STL.64 [R1+0x19b8], R10 ;  /* 0x0019b80a01007387 */ /* 0x008fe80000100a00 */
[----:B--2---:R0:W-:Y:S04]  /*dd80*/  STL.64 [R1+0x19b0], R8 ;  /* 0x0019b00801007387 */ /* 0x0041e80000100a00 */
[----:B0-----:R-:W2:Y:S04]  /*dd90*/  LDL.LU.64 R8, [R1+0x230] ;  /* 0x0002300001087983 */ /* 0x001ea80000300a00 */
[----:B------:R-:W2:Y:S04]  /*dda0*/  LDL.LU.64 R10, [R1+0x238] ;  /* 0x00023800010a7983 */ /* 0x000ea80000300a00 */
[----:B------:R-:W3:Y:S04]  /*ddb0*/  LDL.LU.64 R22, [R1+0x19d8] ;  /* 0x0019d80001167983 */ /* 0x000ee80000300a00 */
[----:B------:R-:W3:Y:S04]  /*ddc0*/  LDL.LU.64 R20, [R1+0x19d0] ;  /* 0x0019d00001147983 */ /* 0x000ee80000300a00 */
[----:B------:R0:W-:Y:S04]  /*ddd0*/  STL.64 [R1+0x2e0], R16 ;  /* 0x0002e01001007387 */ /* 0x0001e80000100a00 */
[----:B------:R1:W-:Y:S04]  /*dde0*/  STL.64 [R1+0x2e8], R18 ;  /* 0x0002e81201007387 */ /* 0x0003e80000100a00 */
[----:B0-----:R-:W4:Y:S04]  /*ddf0*/  LDL.LU.64 R16, [R1+0x240] ;  /* 0x0002400001107983 */ /* 0x001f280000300a00 */
[----:B-1----:R-:W4:Y:S04]  /*de00*/  LDL.LU.64 R18, [R1+0x248] ;  /* 0x0002480001127983 */ /* 0x002f280000300a00 */
[----:B------:R0:W-:Y:S02]  /*de10*/  STL.64 [R1+0x1968], R4 ;  /* 0x0019680401007387 */ /* 0x0001e40000100a00 */
[----:B0-----:R-:W-:-:S02]  /*de20*/  IMAD.MOV.U32 R4, RZ, RZ, R7 ;  /* 0x000000ffff047224 */ /* 0x001fc400078e0007 */
[----:B------:R-:W-:-:S07]  /*de30*/  IMAD.MOV.U32 R5, RZ, RZ, R6 ;  /* 0x000000ffff057224 */ /* 0x000fce00078e0006 */
[C---:B---3--:R-:W-:Y:S01]  /*de40*/  HMMA.16816.F32.BF16 R4, R20.reuse, R4, R24 ;  /* 0x000000041404723c */ /* 0x048fe20000041818 */
[----:B------:R-:W3:Y:S04]  /*de50*/  LDL.LU R26, [R1+0x19c8] ;  /* 0x0019c800011a7983 */ /* 0x000ee80000300800 */
[----:B------:R-:W4:Y:S03]  /*de60*/  LDL.LU.64 R24, [R1+0x19c0] ;  /* 0x0019c00001187983 */ /* 0x000f260000300a00 */
[C---:B--2---:R-:W-:Y:S11]  /*de70*/  HMMA.16816.F32.BF16 R12, R20.reuse, R12, R8 ;  /* 0x0000000c140c723c */ /* 0x044ff60000041808 */
[----:B------:R-:W-:Y:S04]  /*de80*/  @!UPT UIADD3 URZ, URZ, URZ, URZ ;  /* 0x0000003f3f3ff290 */ /* 0x000fe8000fffe03f */
[----:B------:R0:W-:Y:S04]  /*de90*/  STL.64 [R1+0x260], R4 ;  /* 0x0002600401007387 */ /* 0x0001e80000100a00 */
[----:B------:R1:W-:Y:S04]  /*dea0*/  STL.64 [R1+0x268], R6 ;  /* 0x0002680601007387 */ /* 0x0003e80000100a00 */
[----:B0-----:R-:W2:Y:S04]  /*deb0*/  LDL.LU.64 R4, [R1+0x1d0] ;  /* 0x0001d00001047983 */ /* 0x001ea80000300a00 */
[----:B-1----:R-:W2:Y:S01]  /*dec0*/  LDL.LU.64 R6, [R1+0x1d8] ;  /* 0x0001d80001067983 */ /* 0x002ea20000300a00 */
[C---:B----4-:R-:W-:Y:S11]  /*ded0*/  HMMA.16816.F32.BF16 R16, R20.reuse, R24, R16 ;  /* 0x000000181410723c */ /* 0x050ff60000041810 */
[----:B------:R-:W-:Y:S11]  /*dee0*/  @!UPT UIADD3 URZ, URZ, URZ, URZ ;  /* 0x0000003f3f3ff290 */ /* 0x000ff6000fffe03f */
[----:B------:R-:W-:Y:S01]  /*def0*/  @!UPT UIADD3 URZ, URZ, URZ, URZ ;  /* 0x0000003f3f3ff290 */ /* 0x000fe2000fffe03f */
[----:B------:R0:W-:Y:S04]  /*df00*/  STL.64 [R1+0x250], R16 ;  /* 0x0002501001007387 */ /* 0x0001e80000100a00 */
[----:B------:R1:W-:Y:S04]  /*df10*/  STL.64 [R1+0x258], R18 ;  /* 0x0002581201007387 */ /* 0x0003e80000100a00 */
[----:B0-----:R-:W4:Y:S04]  /*df20*/  LDL.LU.64 R16, [R1+0xf0] ;  /* 0x0000f00001107983 */ /* 0x001f280000300a00 */
[----:B-1----:R-:W4:Y:S04]  /*df30*/  LDL.LU.64 R18, [R1+0xf8] ;  /* 0x0000f80001127983 */ /* 0x002f280000300a00 */
[----:B------:R-:W-:Y:S04]  /*df40*/  STL.64 [R1+0x1960], R24 ;  /* 0x0019601801007387 */ /* 0x000fe80000100a00 */
[----:B------:R-:W2:Y:S04]  /*df50*/  LDL.LU.64 R10, [R1+0x19b8] ;  /* 0x0019b800010a7983 */ /* 0x000ea80000300a00 */
[----:B------:R-:W2:Y:S04]  /*df60*/  LDL.LU.64 R8, [R1+0x19b0] ;  /* 0x0019b00001087983 */ /* 0x000ea80000300a00 */
[----:B------:R0:W-:Y:S04]  /*df70*/  STL.64 [R1+0x240], R12 ;  /* 0x0002400c01007387 */ /* 0x0001e80000100a00 */
[----:B------:R2:W-:Y:S04]  /*df80*/  STL.64 [R1+0x248], R14 ;  /* 0x0002480e01007387 */ /* 0x0005e80000100a00 */
[----:B0-----:R-:W2:Y:S02]  /*df90*/  LDL.LU.64 R12, [R1+0x19a8] ;  /* 0x0019a800010c7983 */ /* 0x001ea40000300a00 */
[----:B--2---:R-:W-:Y:S02]  /*dfa0*/  HMMA.16816.F32.BF16 R12, R20, R12, R8 ;  /* 0x0000000c140c723c */ /* 0x004fe40000041808 */
[----:B------:R-:W2:Y:S04]  /*dfb0*/  LDL.LU.64 R10, [R1+0x19a0] ;  /* 0x0019a000010a7983 */ /* 0x000ea80000300a00 */
[----:B------:R-:W2:Y:S11]  /*dfc0*/  LDL.LU.64 R8, [R1+0x1998] ;  /* 0x0019980001087983 */ /* 0x000eb60000300a00 */
[----:B------:R-:W-:Y:S06]  /*dfd0*/  @!UPT UIADD3 URZ, URZ, URZ, URZ ;  /* 0x0000003f3f3ff290 */ /* 0x000fec000fffe03f */
[----:B------:R-:W-:Y:S04]  /*dfe0*/  STL.64 [R1+0x230], R12 ;  /* 0x0002300c01007387 */ /* 0x000fe80000100a00 */
[----:B------:R0:W-:Y:S04]  /*dff0*/  STL.64 [R1+0x238], R14 ;  /* 0x0002380e01007387 */ /* 0x0001e80000100a00 */
[----:B0-----:R-:W2:Y:S04]  /*e000*/  LDL.LU.64 R14, [R1+0x1990] ;  /* 0x00199000010e7983 */ /* 0x001ea80000300a00 */
[----:B------:R-:W2:Y:S01]  /*e010*/  LDL.LU.64 R12, [R1+0x1988] ;  /* 0x00198800010c7983 */ /* 0x000ea20000300a00 */
[----:B---3--:R-:W-:-:S02]  /*e020*/  IMAD.MOV.U32 R24, RZ, RZ, R26 ;  /* 0x000000ffff187224 */ /* 0x008fc400078e001a */
[----:B------:R-:W-:-:S07]  /*e030*/  IMAD.MOV.U32 R25, RZ, RZ, R2 ;  /* 0x000000ffff197224 */ /* 0x000fce00078e0002 */
[C---:B--2---:R-:W-:Y:S01]  /*e040*/  HMMA.16816.F32.BF16 R24, R20.reuse, R24, R12 ;  /* 0x000000181418723c */ /* 0x044fe2000004180c */
[----:B------:R-:W2:Y:S04]  /*e050*/  LDL.LU.64 R14, [R1+0x1980] ;  /* 0x00198000010e7983 */ /* 0x000ea80000300a00 */
[----:B------:R-:W3:Y:S11]  /*e060*/  LDL.LU.64 R12, [R1+0x1978] ;  /* 0x00197800010c7983 */ /* 0x000ef60000300a00 */
[----:B------:R-:W-:Y:S07]  /*e070*/  @!UPT UIADD3 URZ, URZ, URZ, URZ ;  /* 0x0000003f3f3ff290 */ /* 0x000fee000fffe03f */
[----:B------:R0:W-:Y:S04]  /*e080*/  STL.64 [R1+0x220], R24 ;  /* 0x0002201801007387 */ /* 0x0001e80000100a00 */
[----:B------:R1:W-:Y:S04]  /*e090*/  STL.64 [R1+0x228], R26 ;  /* 0x0002281a01007387 */ /* 0x0003e80000100a00 */
[----:B0-----:R-:W2:Y:S04]  /*e0a0*/  LDL.LU.64 R24, [R1+0x1e0] ;  /* 0x0001e00001187983 */ /* 0x001ea80000300a00 */
[----:B-1----:R-:W2:Y:S01]  /*e0b0*/  LDL.LU.64 R26, [R1+0x1e8] ;  /* 0x0001e800011a7983 */ /* 0x002ea20000300a00 */
[C---:B---3--:R-:W-:Y:S11]  /*e0c0*/  HMMA.16816.F32.BF16 R8, R20.reuse, R12, R8 ;  /* 0x0000000c1408723c */ /* 0x048ff60000041808 */
[----:B------:R-:W-:Y:S11]  /*e0d0*/  @!UPT UIADD3 URZ, URZ, URZ, URZ ;  /* 0x0000003f3f3ff290 */ /* 0x000ff6000fffe03f */
[----:B------:R-:W-:Y:S01]  /*e0e0*/  @!UPT UIADD3 URZ, URZ, URZ, URZ ;  /* 0x0000003f3f3ff290 */ /* 0x000fe2000fffe03f */
[----:B------:R0:W-:Y:S04]  /*e0f0*/  STL.64 [R1+0x210], R8 ;  /* 0x0002100801007387 */ /* 0x0001e80000100a00 */
[----:B------:R-:W-:Y:S04]  /*e100*/  STL.64 [R1+0x218], R10 ;  /* 0x0002180a01007387 */ /* 0x000fe80000100a00 */
[----:B0-----:R-:W3:Y:S04]  /*e110*/  LDL.LU.64 R8, [R1+0x1970] ;  /* 0x0019700001087983 */ /* 0x001ee80000300a00 */
[----:B--2---:R-:W-:Y:S04]  /*e120*/  STL.64 [R1+0x1928], R14 ;  /* 0x0019280e01007387 */ /* 0x004fe80000100a00 */
[----:B------:R0:W-:Y:S04]  /*e130*/  STL.64 [R1+0x1920], R12 ;  /* 0x0019200c01007387 */ /* 0x0001e80000100a00 */
[----:B0-----:R-:W2:Y:S04]  /*e140*/  LDL.64 R12, [R1] ;  /* 0x00000000010c7983 */ /* 0x001ea80000100a00 */
[----:B--2---:R0:W-:Y:S04]  /*e150*/  STL.64 [R1+0x1940], R12 ;  /* 0x0019400c01007387 */ /* 0x0041e80000100a00 */
[----:B0-----:R-:W2:Y:S01]  /*e160*/  LDL.64 R12, [R1+0x10] ;  /* 0x00001000010c7983 */ /* 0x001ea20000100a00 */
[C---:B---3--:R-:W-:Y:S03]  /*e170*/  HMMA.16816.F32.BF16 R4, R20.reuse, R8, R4 ;  /* 0x000000081404723c */ /* 0x048fe60000041804 */
[----:B--2---:R0:W-:Y:S04]  /*e180*/  STL.64 [R1+0x1958], R12 ;  /* 0x0019580c01007387 */ /* 0x0041e80000100a00 */
[----:B0-----:R-:W2:Y:S04]  /*e190*/  LDL.LU.64 R12, [R1+0x4c0] ;  /* 0x0004c000010c7983 */ /* 0x001ea80000300a00 */
[----:B------:R-:W2:Y:S11]  /*e1a0*/  LDL.LU.64 R14, [R1+0x4c8] ;  /* 0x0004c800010e7983 */ /* 0x000eb60000300a00 */
[----:B------:R-:W-:Y:S01]  /*e1b0*/  @!UPT UIADD3 URZ, URZ, URZ, URZ ;  /* 0x0000003f3f3ff290 */ /* 0x000fe2000fffe03f */
[----:B------:R0:W-:Y:S04]  /*e1c0*/  STL.64 [R1+0x200], R4 ;  /* 0x0002000401007387 */ /* 0x0001e80000100a00 */
[----:B------:R-:W-:Y:S04]  /*e1d0*/  STL.64 [R1+0x208], R6 ;  /* 0x0002080601007387 */ /* 0x000fe80000100a00 */
[----:B0-----:R-:W4:Y:S02]  /*e1e0*/  LDL.LU.64 R4, [R1+0x1968] ;  /* 0x0019680001047983 */ /* 0x001f240000300a00 */
[----:B----4-:R-:W-:Y:S02]  /*e1f0*/  HMMA.16816.F32.BF16 R20, R20, R4, R16 ;  /* 0x000000041414723c */ /* 0x010fe40000041810 */
[----:B------:R-:W-:Y:S11]  /*e200*/  LDSM.16.MT88.4 R16, [R0+0x10000] ;  /* 0x010000000010783b */ /* 0x000ff60000004200 */
[----:B------:R-:W-:Y:S10]  /*e210*/  @!UPT UIADD3 URZ, URZ, URZ, URZ ;  /* 0x0000003f3f3ff290 */ /* 0x000ff4000fffe03f */
[----:B------:R-:W-:Y:S04]  /*e220*/  STL.64 [R1+0xf0], R20 ;  /* 0x0000f01401007387 */ /* 0x000fe80000100a00 */
[----:B------:R-:W-:Y:S04]  /*e230*/  STL.64 [R1+0xf8], R22 ;  /* 0x0000f81601007387 */ /* 0x000fe80000100a00 */
[----:B------:R-:W0:Y:S04]  /*e240*/  LDSM.16.MT88.4 R20, [R0+0x10080] ;  /* 0x010080000014783b */ /* 0x000e280000004200 */
[----:B0-----:R-:W-:Y:S04]  /*e250*/  STL.64 [R1+0x1908], R22 ;  /* 0x0019081601007387 */ /* 0x001fe80000100a00 */
[----:B------:R0:W-:Y:S04]  /*e260*/  STL.64 [R1+0x1900], R20 ;  /* 0x0019001401007387 */ /* 0x0001e80000100a00 */
[----:B0-----:R-:W3:Y:S02]  /*e270*/  LDL.64 R20, [R1+0x40] ;  /* 0x0000400001147983 */ /* 0x001ee40000100a00 */
[----:B---3--:R-:W-:Y:S11]  /*e280*/  HMMA.16816.F32.BF16 R24, R16, R20, R24 ;  /* 0x000000141018723c */ /* 0x008ff60000041818 */
[----:B------:R-:W-:Y:S11]  /*e290*/  @!UPT UIADD3 URZ, URZ, URZ, URZ ;  /* 0x0000003f3f3ff290 */ /* 0x000ff6000fffe03f */
[----:B------:R-:W-:Y:S01]  /*e2a0*/  @!UPT UIADD3 URZ, URZ, URZ, URZ ;  /* 0x0000003f3f3ff290 */ /* 0x000fe2000fffe03f */
[----:B------:R0:W-:Y:S04]  /*e2b0*/  STL.64 [R1+0x1e0], R24 ;  /* 0x0001e01801007387 */ /* 0x0001e80000100a00 */
[----:B------:R-:W-:Y:S04]  /*e2c0*/  STL.64 [R1+0x1e8], R26 ;  /* 0x0001e81a01007387 */ /* 0x000fe80000100a00 */
[----:B0-----:R-:W2:Y:S01]  /*e2d0*/  LDL.LU.64 R24, [R1+0x1960] ;  /* 0x0019600001187983 */ /* 0x001ea20000300a00 */
[----:B------:R-:W-:Y:S02]  /*e2e0*/  IMAD.MOV.U32 R6, RZ, RZ, R20 ;  /* 0x000000ffff067224 */ /* 0x000fe400078e0014 */
[----:B------:R-:W-:-:S02]  /*e2f0*/  IMAD.MOV.U32 R2, RZ, RZ, R21 ;  /* 0x000000ffff027224 */ /* 0x000fc400078e0015 */
[C---:B--2---:R-:W-:Y:S01]  /*e300*/  HMMA.16816.F32.BF16 R20, R16.reuse, R24, R12 ;  /* 0x000000181014723c */ /* 0x044fe2000004180c */
[----:B------:R-:W2:Y:S04]  /*e310*/  LDL.LU.64 R12, [R1+0x1c0] ;  /* 0x0001c000010c7983 */ /* 0x000ea80000300a00 */
[----:B------:R-:W2:Y:S11]  /*e320*/  LDL.LU.64 R14, [R1+0x1c8] ;  /* 0x0001c800010e7983 */ /* 0x000eb60000300a00 */
[----:B------:R-:W-:Y:S07]  /*e330*/  @!UPT UIADD3 URZ, URZ, URZ, URZ ;  /* 0x0000003f3f3ff290 */ /* 0x000fee000fffe03f */
[----:B------:R0:W-:Y:S04]  /*e340*/  STL.64 [R1+0x1d0], R20 ;  /* 0x0001d01401007387 */ /* 0x0001e80000100a00 */
[----:B------:R1:W-:Y:S04]  /*e350*/  STL.64 [R1+0x1d8], R22 ;  /* 0x0001d81601007387 */ /* 0x0003e80000100a00 */
[----:B0-----:R-:W3:Y:S04]  /*e360*/  LDL.LU.64 R20, [R1+0x180] ;  /* 0x0001800001147983 */ /* 0x001ee80000300a00 */
[----:B-1----:R-:W4:Y:S04]  /*e370*/  LDL.LU.64 R22, [R1+0x188] ;  /* 0x0001880001167983 */ /* 0x002f280000300a00 */
[----:B----4-:R-:W-:Y:S04]  /*e380*/  STL.64 [R1+0x1918], R22 ;  /* 0x0019181601007387 */ /* 0x010fe80000100a00 */
[----:B---3--:R0:W-:Y:S04]  /*e390*/  STL.64 [R1+0x1910], R20 ;  /* 0x0019101401007387 */ /* 0x0081e80000100a00 */
[----:B0-----:R-:W3:Y:S04]  /*e3a0*/  LDL.LU.64 R20, [R1+0x190] ;  /* 0x0001900001147983 */ /* 0x001ee80000300a00 */
[----:B------:R-:W4:Y:S04]  /*e3b0*/  LDL.LU.64 R22, [R1+0x198] ;  /* 0x0001980001167983 */ /* 0x000f280000300a00 */
[----:B----4-:R-:W-:Y:S04]  /*e3c0*/  STL.64 [R1+0x1938], R22 ;  /* 0x0019381601007387 */ /* 0x010fe80000100a00 */
[----:B---3--:R0:W-:Y:S04]  /*e3d0*/  STL.64 [R1+0x1930], R20 ;  /* 0x0019301401007387 */ /* 0x0081e80000100a00 */
[----:B0-----:R-:W3:Y:S04]  /*e3e0*/  LDL.LU.64 R20, [R1+0x1a0] ;  /* 0x0001a00001147983 */ /* 0x001ee80000300a00 */
[----:B------:R-:W4:Y:S04]  /*e3f0*/  LDL.LU.64 R22, [R1+0x1a8] ;  /* 0x0001a80001167983 */ /* 0x000f280000300a00 */
[----:B----4-:R-:W-:Y:S04]  /*e400*/  STL.64 [R1+0x1950], R22 ;  /* 0x0019501601007387 */ /* 0x010fe80000100a00 */
[----:B---3--:R0:W-:Y:S04]  /*e410*/  STL.64 [R1+0x1948], R20 ;  /* 0x0019481401007387 */ /* 0x0081e80000100a00 */
[----:B0-----:R-:W3:Y:S04]  /*e420*/  LDL.LU.64 R20, [R1+0x1b0] ;  /* 0x0001b00001147983 */ /* 0x001ee80000300a00 */
[----:B------:R-:W3:Y:S04]  /*e430*/  LDL.LU.64 R22, [R1+0x1b8] ;  /* 0x0001b80001167983 */ /* 0x000ee80000300a00 */
[----:B------:R0:W-:Y:S04]  /*e440*/  STL.64 [R1+0x18f0], R24 ;  /* 0x0018f01801007387 */ /* 0x0001e80000100a00 */
[----:B0-----:R-:W2:Y:S02]  /*e450*/  LDL.64 R24, [R1+0x20] ;  /* 0x0000200001187983 */ /* 0x001ea40000100a00 */
[----:B--2---:R-:W-:Y:S11]  /*e460*/  HMMA.16816.F32.BF16 R12, R16, R24, R12 ;  /* 0x00000018100c723c */ /* 0x004ff6000004180c */
[----:B------:R-:W-:Y:S11]  /*e470*/  @!UPT UIADD3 URZ, URZ, URZ, URZ ;  /* 0x0000003f3f3ff290 */ /* 0x000ff6000fffe03f */
[----:B------:R-:W-:Y:S01]  /*e480*/  @!UPT UIADD3 URZ, URZ, URZ, URZ ;  /* 0x0000003f3f3ff290 */ /* 0x000fe2000fffe03f */
[----:B------:R0:W-:Y:S04]  /*e490*/  STL.64 [R1+0x1c0], R12 ;  /* 0x0001c00c01007387 */ /* 0x0001e80000100a00 */
[----:B------:R-:W-:Y:S04]  /*e4a0*/  STL.64 [R1+0x1c8], R14 ;  /* 0x0001c80e01007387 */ /* 0x000fe80000100a00 */
[----:B0-----:R-:W3:Y:S01]  /*e4b0*/  LDL.LU.64 R12, [R1+0x1958] ;  /* 0x00195800010c7983 */ /* 0x001ee20000300a00 */
[----:B------:R-:W-:Y:S02]  /*e4c0*/  IMAD.MOV.U32 R10, RZ, RZ, R24 ;  /* 0x000000ffff0a7224 */ /* 0x000fe400078e0018 */
[----:B------:R-:W-:-:S02]  /*e4d0*/  IMAD.MOV.U32 R7, RZ, RZ, R25 ;  /* 0x000000ffff077224 */ /* 0x000fc400078e0019 */
[----:B------:R-:W-:Y:S02]  /*e4e0*/  IMAD.MOV.U32 R24, RZ, RZ, R6 ;  /* 0x000000ffff187224 */ /* 0x000fe400078e0006 */
[----:B------:R-:W-:Y:S01]  /*e4f0*/  IMAD.MOV.U32 R25, RZ, RZ, R2 ;  /* 0x000000ffff197224 */ /* 0x000fe200078e0002 */
[C---:B---3--:R-:W-:Y:S01]  /*e500*/  HMMA.16816.F32.BF16 R20, R16.reuse, R12, R20 ;  /* 0x0000000c1014723c */ /* 0x048fe20000041814 */
        /* <DEDUP_REMOVED lines=16> */
[----:B------:R-:W3:Y:S04]  /*e610*/  LDL.LU.64 R14, [R1+0x1928] ;  /* 0x00192800010e7983 */ /* 0x000ee80000300a00 */
[----:B------:R-:W2:Y:S02]  /*e620*/  LDL.LU.64 R12, [R1+0x1920] ;  /* 0x00192000010c7983 */ /* 0x000ea40000300a00 */
[----:B--2---:R-:W-:Y:S11]  /*e630*/  HMMA.16816.F32.BF16 R20, R16, R12, R20 ;  /* 0x0000000c1014723c */ /* 0x004ff60000041814 */
[----:B------:R-:W-:Y:S11]  /*e640*/  @!UPT UIADD3 URZ, URZ, URZ, URZ ;  /* 0x0000003f3f3ff290 */ /* 0x000ff6000fffe03f */
[----:B------:R-:W-:Y:S01]  /*e650*/  @!UPT UIADD3 URZ, URZ, URZ, URZ ;  /* 0x0000003f3f3ff290 */ /* 0x000fe2000fffe03f */
[----:B------:R-:W-:Y:S04]  /*e660*/  STL.64 [R1+0x190], R20 ;  /* 0x0001901401007387 */ /* 0x000fe80000100a00 */
[----:B------:R0:W-:Y:S04]  /*e670*/  STL.64 [R1+0x198], R22 ;  /* 0x0001981601007387 */ /* 0x0001e80000100a00 */
[----:B0-----:R-:W2:Y:S04]  /*e680*/  LDL.LU.64 R22, [R1+0x1918] ;  /* 0x0019180001167983 */ /* 0x001ea80000300a00 */
[----:B------:R-:W2:Y:S04]  /*e690*/  LDL.LU.64 R20, [R1+0x1910] ;  /* 0x0019100001147983 */ /* 0x000ea80000300a00 */
[----:B---3--:R-:W-:Y:S04]  /*e6a0*/  STL.64 [R1+0x18b0], R14 ;  /* 0x0018b00e01007387 */ /* 0x008fe80000100a00 */
[----:B------:R0:W-:Y:S02]  /*e6b0*/  STL.64 [R1+0x18a8], R12 ;  /* 0x0018a80c01007387 */ /* 0x0001e40000100a00 */
[----:B0-----:R-:W-:-:S02]  /*e6c0*/  IMAD.MOV.U32 R12, RZ, RZ, R26 ;  /* 0x000000ffff0c7224 */ /* 0x001fc400078e001a */
[----:B------:R-:W-:-:S05]  /*e6d0*/  IMAD.MOV.U32 R13, RZ, RZ, R11 ;  /* 0x000000ffff0d7224 */ /* 0x000fca00078e000b */
[----:B------:R2:W-:Y:S02]  /*e6e0*/  STL.64 [R1+0x18c8], R12 ;  /* 0x0018c80c01007387 */ /* 0x0005e40000100a00 */
[----:B--2---:R-:W-:Y:S02]  /*e6f0*/  HMMA.16816.F32.BF16 R12, R16, R8, R20 ;  /* 0x00000008100c723c */ /* 0x004fe40000041814 */
[----:B------:R-:W2:Y:S04]  /*e700*/  LDL.LU.64 R20, [R1+0x4b0] ;  /* 0x0004b00001147983 */ /* 0x000ea80000300a00 */
[----:B------:R-:W2:Y:S11]  /*e710*/  LDL.LU.64 R22, [R1+0x4b8] ;  /* 0x0004b80001167983 */ /* 0x000eb60000300a00 */
[----:B------:R-:W-:Y:S06]  /*e720*/  @!UPT UIADD3 URZ, URZ, URZ, URZ ;  /* 0x0000003f3f3ff290 */ /* 0x000fec000fffe03f */
[----:B------:R0:W-:Y:S04]  /*e730*/  STL.64 [R1+0x180], R12 ;  /* 0x0001800c01007387 */ /* 0x0001e80000100a00 */
[----:B------:R1:W-:Y:S04]  /*e740*/  STL.64 [R1+0x188], R14 ;  /* 0x0001880e01007387 */ /* 0x0003e80000100a00 */
[----:B0-----:R-:W3:Y:S04]  /*e750*/  LDL.LU.64 R12, [R1+0x400] ;  /* 0x00040000010c7983 */ /* 0x001ee80000300a00 */
[----:B-1----:R-:W4:Y:S04]  /*e760*/  LDL.LU.64 R14, [R1+0x408] ;  /* 0x00040800010e7983 */ /* 0x002f280000300a00 */
[----:B----4-:R-:W-:Y:S04]  /*e770*/  STL.64 [R1+0x18d8], R14 ;  /* 0x0018d80e01007387 */ /* 0x010fe80000100a00 */
[----:B---3--:R0:W-:Y:S02]  /*e780*/  STL.64 [R1+0x18d0], R12 ;  /* 0x0018d00c01007387 */ /* 0x0081e40000100a00 */
[----:B0-----:R-:W-:-:S02]  /*e790*/  IMAD.MOV.U32 R12, RZ, RZ, R10 ;  /* 0x000000ffff0c7224 */ /* 0x001fc400078e000a */
[----:B------:R-:W-:-:S05]  /*e7a0*/  IMAD.MOV.U32 R13, RZ, RZ, R7 ;  /* 0x000000ffff0d7224 */ /* 0x000fca00078e0007 */
[----:B------:R0:W-:Y:S04]  /*e7b0*/  STL.64 [R1+0x18f8], R12 ;  /* 0x0018f80c01007387 */ /* 0x0001e80000100a00 */
[----:B0-----:R-:W3:Y:S04]  /*e7c0*/  LDL.LU.64 R12, [R1+0x430] ;  /* 0x00043000010c7983 */ /* 0x001ee80000300a00 */
[----:B------:R-:W3:Y:S04]  /*e7d0*/  LDL.LU.64 R14, [R1+0x438] ;  /* 0x00043800010e7983 */ /* 0x000ee80000300a00 */
[----:B------:R0:W-:Y:S04]  /*e7e0*/  STL.64 [R1+0x18a0], R8 ;  /* 0x0018a00801007387 */ /* 0x0001e80000100a00 */
[----:B0-----:R-:W4:Y:S04]  /*e7f0*/  LDL.LU.64 R8, [R1+0x3e0] ;  /* 0x0003e00001087983 */ /* 0x001f280000300a00 */
[----:B------:R-:W2:Y:S04]  /*e800*/  LDL.LU.64 R10, [R1+0x3e8] ;  /* 0x0003e800010a7983 */ /* 0x000ea80000300a00 */
[----:B--2---:R-:W-:Y:S04]  /*e810*/  STL.64 [R1+0x18c0], R10 ;  /* 0x0018c00a01007387 */ /* 0x004fe80000100a00 */
[----:B----4-:R0:W-:Y:S04]  /*e820*/  STL.64 [R1+0x18b8], R8 ;  /* 0x0018b80801007387 */ /* 0x0101e80000100a00 */
[----:B0-----:R-:W2:Y:S04]  /*e830*/  LDL.LU.64 R8, [R1+0x3f0] ;  /* 0x0003f00001087983 */ /* 0x001ea80000300a00 */
[----:B------:R-:W4:Y:S01]  /*e840*/  LDL.LU.64 R10, [R1+0x3f8] ;  /* 0x0003f800010a7983 */ /* 0x000f220000300a00 */
[----:B------:R-:W-:Y:S03]  /*e850*/  HMMA.16816.F32.BF16 R16, R16, R4, R20 ;  /* 0x000000041010723c */ /* 0x000fe60000041814 */
[----:B----4-:R-:W-:Y:S04]  /*e860*/  STL.64 [R1+0x18e8], R10 ;  /* 0x0018e80a01007387 */ /* 0x010fe80000100a00 */
        /* <DEDUP_REMOVED lines=8> */
[----:B-1----:R-:W4:Y:S01]  /*e8f0*/  LDL.LU.64 R18, [R1+0x428] ;  /* 0x0004280001127983 */ /* 0x002f220000300a00 */
[C---:B---3--:R-:W-:Y:S03]  /*e900*/  HMMA.16816.F32.BF16 R24, R20.reuse, R24, R12 ;  /* 0x000000181418723c */ /* 0x048fe6000004180c */
[----:B------:R-:W2:Y:S11]  /*e910*/  LDL.LU.64 R12, [R1+0x18f8] ;  /* 0x0018f800010c7983 */ /* 0x000eb60000300a00 */
[----:B------:R-:W-:Y:S09]  /*e920*/  @!UPT UIADD3 URZ, URZ, URZ, URZ ;  /* 0x0000003f3f3ff290 */ /* 0x000ff2000fffe03f */
[----:B------:R0:W-:Y:S04]  /*e930*/  STL.64 [R1+0x440], R24 ;  /* 0x0004401801007387 */ /* 0x0001e80000100a00 */
[----:B------:R-:W-:Y:S04]  /*e940*/  STL.64 [R1+0x448], R26 ;  /* 0x0004481a01007387 */ /* 0x000fe80000100a00 */
[----:B0-----:R-:W4:Y:S01]  /*e950*/  LDL.LU.64 R24, [R1+0x18f0] ;  /* 0x0018f00001187983 */ /* 0x001f220000300a00 */
[C---:B--2---:R-:W-:Y:S08]  /*e960*/  HMMA.16816.F32.BF16 R12, R20.reuse, R12, R8 ;  /* 0x0000000c140c723c */ /* 0x044ff00000041808 */
[----:B----4-:R-:W-:Y:S11]  /*e970*/  HMMA.16816.F32.BF16 R16, R20, R24, R16 ;  /* 0x000000181410723c */ /* 0x010ff60000041810 */
[----:B------:R-:W-:Y:S11]  /*e980*/  @!UPT UIADD3 URZ, URZ, URZ, URZ ;  /* 0x0000003f3f3ff290 */ /* 0x000ff6000fffe03f */
[----:B------:R-:W-:Y:S01]  /*e990*/  @!UPT UIADD3 URZ, URZ, URZ, URZ ;  /* 0x0000003f3f3ff290 */ /* 0x000fe2000fffe03f */
[----:B------:R0:W-:Y:S04]  /*e9a0*/  STL.64 [R1+0x430], R16 ;  /* 0x0004301001007387 */ /* 0x0001e80000100a00 */
[----:B------:R1:W-:Y:S04]  /*e9b0*/  STL.64 [R1+0x438], R18 ;  /* 0x0004381201007387 */ /* 0x0003e80000100a00 */
[----:B0-----:R-:W2:Y:S04]  /*e9c0*/  LDL.LU.64 R16, [R1+0x100] ;  /* 0x0001000001107983 */ /* 0x001ea80000300a00 */
[----:B-1----:R-:W2:Y:S04]  /*e9d0*/  LDL.LU.64 R18, [R1+0x108] ;  /* 0x0001080001127983 */ /* 0x002ea80000300a00 */
[----:B------:R-:W-:Y:S04]  /*e9e0*/  STL.64 [R1+0x1888], R24 ;  /* 0x0018881801007387 */ /* 0x000fe80000100a00 */
[----:B------:R-:W3:Y:S04]  /*e9f0*/  LDL.LU.64 R10, [R1+0x18e8] ;  /* 0x0018e800010a7983 */ /* 0x000ee80000300a00 */
[----:B------:R-:W3:Y:S04]  /*ea00*/  LDL.LU.64 R8, [R1+0x18e0] ;  /* 0x0018e00001087983 */ /* 0x000ee80000300a00 */
[----:B------:R-:W-:Y:S04]  /*ea10*/  STL.64 [R1+0x420], R12 ;  /* 0x0004200c01007387 */ /* 0x000fe80000100a00 */
[----:B------:R0:W-:Y:S04]  /*ea20*/  STL.64 [R1+0x428], R14 ;  /* 0x0004280e01007387 */ /* 0x0001e80000100a00 */
[----:B0-----:R-:W4:Y:S04]  /*ea30*/  LDL.LU.64 R14, [R1+0x18d8] ;  /* 0x0018d800010e7983 */ /* 0x001f280000300a00 */
[----:B------:R-:W4:Y:S01]  /*ea40*/  LDL.LU.64 R12, [R1+0x18d0] ;  /* 0x0018d000010c7983 */ /* 0x000f220000300a00 */
[----:B------:R-:W-:-:S02]  /*ea50*/  IMAD.MOV.U32 R24, RZ, RZ, R6 ;  /* 0x000000ffff187224 */ /* 0x000fc400078e0006 */
[----:B------:R-:W-:-:S07]  /*ea60*/  IMAD.MOV.U32 R25, RZ, RZ, R2 ;  /* 0x000000ffff197224 */ /* 0x000fce00078e0002 */
[C---:B----4-:R-:W-:Y:S01]  /*ea70*/  HMMA.16816.F32.BF16 R24, R20.reuse, R24, R12 ;  /* 0x000000181418723c */ /* 0x050fe2000004180c */
[----:B------:R-:W3:Y:S11]  /*ea80*/  LDL.LU.64 R12, [R1+0x18c8] ;  /* 0x0018c800010c7983 */ /* 0x000ef60000300a00 */
[----:B------:R-:W-:Y:S11]  /*ea90*/  @!UPT UIADD3 URZ, URZ, URZ, URZ ;  /* 0x0000003f3f3ff290 */ /* 0x000ff6000fffe03f */
[----:B------:R0:W-:Y:S04]  /*eaa0*/  STL.64 [R1+0x410], R24 ;  /* 0x0004101801007387 */ /* 0x0001e80000100a00 */
[----:B------:R-:W-:Y:S04]  /*eab0*/  STL.64 [R1+0x418], R26 ;  /* 0x0004181a01007387 */ /* 0x000fe80000100a00 */
[----:B0-----:R-:W4:Y:S01]  /*eac0*/  LDL.LU.64 R24, [R1+0x40] ;  /* 0x0000400001187983 */ /* 0x001f220000300a00 */
[C---:B---3--:R-:W-:Y:S03]  /*ead0*/  HMMA.16816.F32.BF16 R12, R20.reuse, R12, R8 ;  /* 0x0000000c140c723c */ /* 0x048fe60000041808 */
[----:B------:R-:W3:Y:S04]  /*eae0*/  LDL.LU.64 R10, [R1+0x18c0] ;  /* 0x0018c000010a7983 */ /* 0x000ee80000300a00 */
[----:B------:R-:W3:Y:S11]  /*eaf0*/  LDL.LU.64 R8, [R1+0x18b8] ;  /* 0x0018b80001087983 */ /* 0x000ef60000300a00 */
[----:B------:R-:W-:Y:S05]  /*eb00*/  @!UPT UIADD3 URZ, URZ, URZ, URZ ;  /* 0x0000003f3f3ff290 */ /* 0x000fea000fffe03f */
[----:B------:R-:W-:Y:S04]  /*eb10*/  STL.64 [R1+0x400], R12 ;  /* 0x0004000c01007387 */ /* 0x000fe80000100a00 */
[----:B------:R0:W-:Y:S04]  /*eb20*/  STL.64 [R1+0x408], R14 ;  /* 0x0004080e01007387 */ /* 0x0001e80000100a00 */
[----:B0-----:R-:W2:Y:S04]  /*eb30*/  LDL.LU.64 R14, [R1+0x18b0] ;  /* 0x0018b000010e7983 */ /* 0x001ea80000300a00 */
[----:B------:R-:W3:Y:S02]  /*eb40*/  LDL.LU.64 R12, [R1+0x18a8] ;  /* 0x0018a800010c7983 */ /* 0x000ee40000300a00 */
        /* <DEDUP_REMOVED lines=8> */
[----:B0-----:R-:W2:Y:S04]  /*ebd0*/  LDL.LU.64 R12, [R1] ;  /* 0x00000000010c7983 */ /* 0x001ea80000300a00 */
[----:B--2---:R0:W-:Y:S04]  /*ebe0*/  STL.64 [R1+0x1860], R12 ;  /* 0x0018600c01007387 */ /* 0x0041e80000100a00 */
[----:B0-----:R-:W2:Y:S04]  /*ebf0*/  LDL.LU.64 R12, [R1+0x10] ;  /* 0x00001000010c7983 */ /* 0x001ea80000300a00 */
[----:B--2---:R0:W-:Y:S04]  /*ec00*/  STL.64 [R1+0x1870], R12 ;  /* 0x0018700c01007387 */ /* 0x0041e80000100a00 */
[----:B0-----:R-:W2:Y:S04]  /*ec10*/  LDL.LU.64 R12, [R1+0x20] ;  /* 0x00002000010c7983 */ /* 0x001ea80000300a00 */
[----:B--2---:R0:W-:Y:S04]  /*ec20*/  STL.64 [R1+0x1880], R12 ;  /* 0x0018800c01007387 */ /* 0x0041e80000100a00 */
[----:B0-----:R-:W2:Y:S04]  /*ec30*/  LDL.LU.64 R12, [R1+0x2f0] ;  /* 0x0002f000010c7983 */ /* 0x001ea80000300a00 */
[----:B------:R-:W2:Y:S04]  /*ec40*/  LDL.LU.64 R14, [R1+0x2f8] ;  /* 0x0002f800010e7983 */ /* 0x000ea80000300a00 */
[----:B---3--:R-:W-:Y:S01]  /*ec50*/  STL.64 [R1+0x1868], R8 ;  /* 0x0018680801007387 */ /* 0x008fe20000100a00 */
[C---:B--2---:R-:W-:Y:S11]  /*ec60*/  HMMA.16816.F32.BF16 R12, R20.reuse, R8, R12 ;  /* 0x00000008140c723c */ /* 0x044ff6000004180c */
[----:B------:R-:W-:Y:S11]  /*ec70*/  @!UPT UIADD3 URZ, URZ, URZ, URZ ;  /* 0x0000003f3f3ff290 */ /* 0x000ff6000fffe03f */
[----:B------:R-:W-:Y:S01]  /*ec80*/  @!UPT UIADD3 URZ, URZ, URZ, URZ ;  /* 0x0000003f3f3ff290 */ /* 0x000fe2000fffe03f */
[----:B------:R0:W-:Y:S04]  /*ec90*/  STL.64 [R1+0x3e0], R12 ;  /* 0x0003e00c01007387 */ /* 0x0001e80000100a00 */
[----:B------:R1:W-:Y:S04]  /*eca0*/  STL.64 [R1+0x3e8], R14 ;  /* 0x0003e80e01007387 */ /* 0x0003e80000100a00 */
[----:B0-----:R-:W2:Y:S04]  /*ecb0*/  LDL.LU.64 R12, [R1+0x460] ;  /* 0x00046000010c7983 */ /* 0x001ea80000300a00 */
[----:B-1----:R-:W3:Y:S01]  /*ecc0*/  LDL.LU.64 R14, [R1+0x468] ;  /* 0x00046800010e7983 */ /* 0x002ee20000300a00 */
[----:B------:R-:W-:Y:S03]  /*ecd0*/  HMMA.16816.F32.BF16 R8, R20, R4, R16 ;  /* 0x000000041408723c */ /* 0x000fe60000041810 */
[----:B------:R-:W0:Y:S04]  /*ece0*/  LDSM.16.MT88.4 R16, [R0+0x10180] ;  /* 0x010180000010783b */ /* 0x000e280000004200 */
[----:B------:R-:W1:Y:S11]  /*ecf0*/  LDSM.16.MT88.4 R20, [R0+0x10100] ;  /* 0x010100000014783b */ /* 0x000e760000004200 */
[----:B------:R-:W-:Y:S05]  /*ed00*/  @!UPT UIADD3 URZ, URZ, URZ, URZ ;  /* 0x0000003f3f3ff290 */ /* 0x000fea000fffe03f */
[----:B------:R-:W-:Y:S04]  /*ed10*/  STL.64 [R1+0x2f0], R8 ;  /* 0x0002f00801007387 */ /* 0x000fe80000100a00 */
[----:B------:R-:W-:Y:S04]  /*ed20*/  STL.64 [R1+0x2f8], R10 ;  /* 0x0002f80a01007387 */ /* 0x000fe80000100a00 */
[----:B---3--:R-:W-:Y:S04]  /*ed30*/  STL.64 [R1+0x1898], R14 ;  /* 0x0018980e01007387 */ /* 0x008fe80000100a00 */
[----:B--2---:R2:W-:Y:S04]  /*ed40*/  STL.64 [R1+0x1890], R12 ;  /* 0x0018900c01007387 */ /* 0x0045e80000100a00 */
[----:B--2---:R-:W1:Y:S04]  /*ed50*/  LDL.LU.64 R12, [R1+0x2d0] ;  /* 0x0002d000010c7983 */ /* 0x004e680000300a00 */
[----:B------:R-:W1:Y:S04]  /*ed60*/  LDL.LU.64 R14, [R1+0x2d8] ;  /* 0x0002d800010e7983 */ /* 0x000e680000300a00 */
[----:B------:R2:W-:Y:S04]  /*ed70*/  STL.64 [R1+0x1878], R4 ;  /* 0x0018780401007387 */ /* 0x0005e80000100a00 */
[----:B--2---:R-:W2:Y:S04]  /*ed80*/  LDL.LU.64 R4, [R1+0x2b0] ;  /* 0x0002b00001047983 */ /* 0x004ea80000300a00 */
[----:B------:R-:W2:Y:S04]  /*ed90*/  LDL.LU.64 R6, [R1+0x2b8] ;  /* 0x0002b80001067983 */ /* 0x000ea80000300a00 */
[----:B------:R-:W3:Y:S04]  /*eda0*/  LDL.LU.64 R8, [R1+0x2a0] ;  /* 0x0002a00001087983 */ /* 0x000ee80000300a00 */
[----:B------:R-:W3:Y:S04]  /*edb0*/  LDL.LU.64 R10, [R1+0x2a8] ;  /* 0x0002a800010a7983 */ /* 0x000ee80000300a00 */
[----:B0-----:R-:W-:Y:S04]  /*edc0*/  STL.64 [R1+0x1838], R18 ;  /* 0x0018381201007387 */ /* 0x001fe80000100a00 */
[----:B------:R0:W-:Y:S04]  /*edd0*/  STL.64 [R1+0x1830], R16 ;  /* 0x0018301001007387 */ /* 0x0001e80000100a00 */
[----:B0-----:R-:W2:Y:S04]  /*ede0*/  LDL.LU.64 R16, [R1+0x280] ;  /* 0x0002800001107983 */ /* 0x001ea80000300a00 */
[----:B------:R-:W2:Y:S01]  /*edf0*/  LDL.LU.64 R18, [R1+0x288] ;  /* 0x0002880001127983 */ /* 0x000ea20000300a00 */
[----:B----4-:R-:W-:-:S02]  /*ee00*/  IMAD.MOV.U32 R29, RZ, RZ, R24 ;  /* 0x000000ffff1d7224 */ /* 0x010fc400078e0018 */
[----:B------:R-:W-:Y:S01]  /*ee10*/  IMAD.MOV.U32 R28, RZ, RZ, R25 ;  /* 0x000000ffff1c7224 */ /* 0x000fe200078e0019 */
[C---:B-1----:R-:W-:Y:S01]  /*ee20*/  HMMA.16816.F32.BF16 R12, R20.reuse, R24, R12 ;  /* 0x00000018140c723c */ /* 0x042fe2000004180c */
[----:B--2---:R-:W-:Y:S04]  /*ee30*/  STL.64 [R1+0x1858], R18 ;  /* 0x0018581201007387 */ /* 0x004fe80000100a00 */
[----:B------:R0:W-:Y:S04]  /*ee40*/  STL.64 [R1+0x1850], R16 ;  /* 0x0018501001007387 */ /* 0x0001e80000100a00 */
[----:B0-----:R-:W2:Y:S04]  /*ee50*/  LDL.LU.64 R16, [R1+0x290] ;  /* 0x0002900001107983 */ /* 0x001ea80000300a00 */
[----:B------:R-:W2:Y:S10]  /*ee60*/  LDL.LU.64 R18, [R1+0x298] ;  /* 0x0002980001127983 */ /* 0x000eb40000300a00 */
[----:B------:R-:W-:Y:S04]  /*ee70*/  STL.64 [R1+0x2d0], R12 ;  /* 0x0002d00c01007387 */ /* 0x000fe80000100a00 */
[----:B------:R0:W-:Y:S04]  /*ee80*/  STL.64 [R1+0x2d8], R14 ;  /* 0x0002d80e01007387 */ /* 0x0001e80000100a00 */
[----:B0-----:R-:W4:Y:S04]  /*ee90*/  LDL.LU.64 R14, [R1+0x1898] ;  /* 0x00189800010e7983 */ /* 0x001f280000300a00 */
[----:B------:R-:W4:Y:S04]  /*eea0*/  LDL.LU.64 R12, [R1+0x1890] ;  /* 0x00189000010c7983 */ /* 0x000f280000300a00 */
[----:B------:R-:W4:Y:S02]  /*eeb0*/  LDL.LU.64 R24, [R1+0x1888] ;  /* 0x0018880001187983 */ /* 0x000f240000300a00 */
[C---:B----4-:R-:W-:Y:S11]  /*eec0*/  HMMA.16816.F32.BF16 R12, R20.reuse, R24, R12 ;  /* 0x00000018140c723c */ /* 0x050ff6000004180c */
[----:B------:R-:W-:Y:S11]  /*eed0*/  @!UPT UIADD3 URZ, URZ, URZ, URZ ;  /* 0x0000003f3f3ff290 */ /* 0x000ff6000fffe03f */
[----:B------:R-:W-:Y:S01]  /*eee0*/  @!UPT UIADD3 URZ, URZ, URZ, URZ ;  /* 0x0000003f3f3ff290 */ /* 0x000fe2000fffe03f */
[----:B------:R0:W-:Y:S04]  /*eef0*/  STL.64 [R1+0x2c0], R12 ;  /* 0x0002c00c01007387 */ /* 0x0001e80000100a00 */
[----:B------:R-:W-:Y:S04]  /*ef00*/  STL.64 [R1+0x2c8], R14 ;  /* 0x0002c80e01007387 */ /* 0x000fe80000100a00 */
[----:B0-----:R-:W4:Y:S04]  /*ef10*/  LDL.LU.64 R12, [R1+0x1880] ;  /* 0x00188000010c7983 */ /* 0x001f280000300a00 */
[----:B------:R0:W-:Y:S04]  /*ef20*/  STL.64 [R1+0x1818], R24 ;  /* 0x0018181801007387 */ /* 0x0001e80000100a00 */
[----:B0-----:R-:W2:Y:S04]  /*ef30*/  LDL.LU.64 R24, [R1+0x270] ;  /* 0x0002700001187983 */ /* 0x001ea80000300a00 */
[----:B------:R-:W2:Y:S01]  /*ef40*/  LDL.LU.64 R26, [R1+0x278] ;  /* 0x00027800011a7983 */ /* 0x000ea20000300a00 */
[----:B----4-:R-:W-:Y:S01]  /*ef50*/  HMMA.16816.F32.BF16 R4, R20, R12, R4 ;  /* 0x0000000c1404723c */ /* 0x010fe20000041804 */
[----:B------:R-:W-:-:S02]  /*ef60*/  IMAD.MOV.U32 R2, RZ, RZ, R12 ;  /* 0x000000ffff027224 */ /* 0x000fc400078e000c */
[----:B------:R-:W-:Y:S11]  /*ef70*/  IMAD.MOV.U32 R0, RZ, RZ, R13 ;  /* 0x000000ffff007224 */ /* 0x000ff600078e000d */
[----:B------:R-:W-:Y:S09]  /*ef80*/  @!UPT UIADD3 URZ, URZ, URZ, URZ ;  /* 0x0000003f3f3ff290 */ /* 0x000ff2000fffe03f */
[----:B------:R0:W-:Y:S04]  /*ef90*/  STL.64 [R1+0x2b0], R4 ;  /* 0x0002b00401007387 */ /* 0x0001e80000100a00 */
[----:B------:R1:W-:Y:S04]  /*efa0*/  STL.64 [R1+0x2b8], R6 ;  /* 0x0002b80601007387 */ /* 0x0003e80000100a00 */
[----:B0-----:R-:W4:Y:S04]  /*efb0*/  LDL.LU.64 R4, [R1+0x1878] ;  /* 0x0018780001047983 */ /* 0x001f280000300a00 */
[----:B------:R-:W3:Y:S02]  /*efc0*/  LDL.LU.64 R12, [R1+0x1870] ;  /* 0x00187000010c7983 */ /* 0x000ee40000300a00 */
[----:B---3--:R-:W-:Y:S01]  /*efd0*/  HMMA.16816.F32.BF16 R8, R20, R12, R8 ;  /* 0x0000000c1408723c */ /* 0x008fe20000041808 */
[----:B-1----:R-:W-:Y:S11]  /*efe0*/  IMAD.MOV.U32 R6, RZ, RZ, R13 ;  /* 0x000000ffff067224 */ /* 0x002ff600078e000d */
[----:B------:R-:W-:Y:S11]  /*eff0*/  @!UPT UIADD3 URZ, URZ, URZ, URZ ;  /* 0x0000003f3f3ff290 */ /* 0x000ff6000fffe03f */
[----:B------:R0:W-:Y:S04]  /*f000*/  STL.64 [R1+0x2a0], R8 ;  /* 0x0002a00801007387 */ /* 0x0001e80000100a00 */
[----:B------:R1:W-:Y:S04]  /*f010*/  STL.64 [R1+0x2a8], R10 ;  /* 0x0002a80a01007387 */ /* 0x0003e80000100a00 */
[----:B0-----:R-:W3:Y:S01]  /*f020*/  LDL.LU.64 R8, [R1+0x1868] ;  /* 0x0018680001087983 */ /* 0x001ee20000300a00 */
[----:B-1----:R-:W-:-:S03]  /*f030*/  IMAD.MOV.U32 R11, RZ, RZ, R12 ;  /* 0x000000ffff0b7224 */ /* 0x002fc600078e000c */
        /* <DEDUP_REMOVED lines=9> */
[----:B------:R-:W2:Y:S04]  /*f0d0*/  LDL.LU.64 R14, [R1+0x1848] ;  /* 0x00184800010e7983 */ /* 0x000ea80000300a00 */
        /* <DEDUP_REMOVED lines=10> */
[----:B0-----:R-:W-:-:S02]  /*f180*/  IMAD.MOV.U32 R12, RZ, RZ, R7 ;  /* 0x000000ffff0c7224 */ /* 0x001fc400078e0007 */
[----:B------:R-:W-:Y:S01]  /*f190*/  IMAD.MOV.U32 R13, RZ, RZ, R10 ;  /* 0x000000ffff0d7224 */ /* 0x000fe200078e000a */
[----:B------:R-:W2:Y:S04]  /*f1a0*/  LDL.LU R7, [R1+0x182c] ;  /* 0x00182c0001077983 */ /* 0x000ea80000300800 */
[----:B------:R-:W2:Y:S04]  /*f1b0*/  LDL.LU R10, [R1+0x1828] ;  /* 0x00182800010a7983 */ /* 0x000ea80000300800 */
[----:B------:R0:W-:Y:S02]  /*f1c0*/  STL.64 [R1+0x17f8], R12 ;  /* 0x0017f80c01007387 */ /* 0x0001e40000100a00 */
[----:B0-----:R-:W-:-:S02]  /*f1d0*/  IMAD.MOV.U32 R12, RZ, RZ, R11 ;  /* 0x000000ffff0c7224 */ /* 0x001fc400078e000b */
[----:B------:R-:W-:Y:S01]  /*f1e0*/  IMAD.MOV.U32 R13, RZ, RZ, R6 ;  /* 0x000000ffff0d7224 */ /* 0x000fe200078e0006 */
[----:B------:R-:W2:Y:S04]  /*f1f0*/  LDL.LU R11, [R1+0x1824] ;  /* 0x00182400010b7983 */ /* 0x000ea80000300800 */
[----:B------:R-:W4:Y:S04]  /*f200*/  LDL.LU R6, [R1+0x1820] ;  /* 0x0018200001067983 */ /* 0x000f280000300800 */
[----:B------:R0:W-:Y:S04]  /*f210*/  STL.64 [R1+0x1810], R12 ;  /* 0x0018100c01007387 */ /* 0x0001e80000100a00 */
[----:B0-----:R-:W4:Y:S04]  /*f220*/  LDL.LU.64 R12, [R1+0xe0] ;  /* 0x0000e000010c7983 */ /* 0x001f280000300a00 */
[----:B------:R-:W4:Y:S01]  /*f230*/  LDL.LU.64 R14, [R1+0xe8] ;  /* 0x0000e800010e7983 */ /* 0x000f220000300a00 */
[C---:B---3--:R-:W-:Y:S11]  /*f240*/  HMMA.16816.F32.BF16 R24, R20.reuse, R8, R24 ;  /* 0x000000081418723c */ /* 0x048ff60000041818 */
[----:B------:R-:W-:Y:S11]  /*f250*/  @!UPT UIADD3 URZ, URZ, URZ, URZ ;  /* 0x0000003f3f3ff290 */ /* 0x000ff6000fffe03f */
[----:B------:R-:W-:Y:S01]  /*f260*/  @!UPT UIADD3 URZ, URZ, URZ, URZ ;  /* 0x0000003f3f3ff290 */ /* 0x000fe2000fffe03f */
[----:B------:R0:W-:Y:S04]  /*f270*/  STL.64 [R1+0x270], R24 ;  /* 0x0002701801007387 */ /* 0x0001e80000100a00 */
[----:B------:R1:W-:Y:S04]  /*f280*/  STL.64 [R1+0x278], R26 ;  /* 0x0002781a01007387 */ /* 0x0003e80000100a00 */
[----:B0-----:R-:W3:Y:S04]  /*f290*/  LDL.LU.64 R24, [R1+0xd0] ;  /* 0x0000d00001187983 */ /* 0x001ee80000300a00 */
[----:B-1----:R-:W3:Y:S04]  /*f2a0*/  LDL.LU.64 R26, [R1+0xd8] ;  /* 0x0000d800011a7983 */ /* 0x002ee80000300a00 */
[----:B--2---:R-:W-:Y:S04]  /*f2b0*/  STL.64 [R1+0x17d0], R10 ;  /* 0x0017d00a01007387 */ /* 0x004fe80000100a00 */
[----:B------:R-:W-:Y:S01]  /*f2c0*/  STL.64 [R1+0x17c8], R8 ;  /* 0x0017c80801007387 */ /* 0x000fe20000100a00 */
[----:B----4-:R-:W-:Y:S03]  /*f2d0*/  HMMA.16816.F32.BF16 R12, R20, R4, R12 ;  /* 0x00000004140c723c */ /* 0x010fe6000004180c */
[----:B------:R-:W2:Y:S04]  /*f2e0*/  LDL.LU.64 R20, [R1+0xc0] ;  /* 0x0000c00001147983 */ /* 0x000ea80000300a00 */
[----:B------:R-:W2:Y:S11]  /*f2f0*/  LDL.LU.64 R22, [R1+0xc8] ;  /* 0x0000c80001167983 */ /* 0x000eb60000300a00 */
[----:B------:R-:W-:Y:S05]  /*f300*/  @!UPT UIADD3 URZ, URZ, URZ, URZ ;  /* 0x0000003f3f3ff290 */ /* 0x000fea000fffe03f */
[----:B------:R0:W-:Y:S04]  /*f310*/  STL.64 [R1+0x100], R12 ;  /* 0x0001000c01007387 */ /* 0x0001e80000100a00 */
[----:B------:R1:W-:Y:S04]  /*f320*/  STL.64 [R1+0x108], R14 ;  /* 0x0001080e01007387 */ /* 0x0003e80000100a00 */
[----:B0-----:R-:W4:Y:S04]  /*f330*/  LDL.LU.64 R12, [R1+0x450] ;  /* 0x00045000010c7983 */ /* 0x001f280000300a00 */
[----:B-1----:R-:W4:Y:S04]  /*f340*/  LDL.LU.64 R14, [R1+0x458] ;  /* 0x00045800010e7983 */ /* 0x002f280000300a00 */
[----:B------:R-:W-:Y:S04]  /*f350*/  STL.64 [R1+0x17f0], R6 ;  /* 0x0017f00601007387 */ /* 0x000fe80000100a00 */
[----:B------:R0:W-:Y:S04]  /*f360*/  STL.64 [R1+0x17e8], R4 ;  /* 0x0017e80401007387 */ /* 0x0001e80000100a00 */
[----:B0-----:R-:W2:Y:S04]  /*f370*/  LDL.LU.64 R4, [R1+0xa0] ;  /* 0x0000a00001047983 */ /* 0x001ea80000300a00 */
[----:B------:R-:W2:Y:S01]  /*f380*/  LDL.LU.64 R6, [R1+0xa8] ;  /* 0x0000a80001067983 */ /* 0x000ea20000300a00 */
[----:B------:R-:W-:-:S02]  /*f390*/  IMAD.MOV.U32 R8, RZ, RZ, R29 ;  /* 0x000000ffff087224 */ /* 0x000fc400078e001d */
[----:B------:R-:W-:-:S07]  /*f3a0*/  IMAD.MOV.U32 R9, RZ, RZ, R28 ;  /* 0x000000ffff097224 */ /* 0x000fce00078e001c */
[C---:B---3--:R-:W-:Y:S01]  /*f3b0*/  HMMA.16816.F32.BF16 R8, R16.reuse, R8, R24 ;  /* 0x000000081008723c */ /* 0x048fe20000041818 */
[----:B--2---:R-:W-:Y:S04]  /*f3c0*/  STL.64 [R1+0x1808], R6 ;  /* 0x0018080601007387 */ /* 0x004fe80000100a00 */
[----:B------:R0:W-:Y:S04]  /*f3d0*/  STL.64 [R1+0x1800], R4 ;  /* 0x0018000401007387 */ /* 0x0001e80000100a00 */
[----:B0-----:R-:W2:Y:S04]  /*f3e0*/  LDL.LU.64 R4, [R1+0xb0] ;  /* 0x0000b00001047983 */ /* 0x001ea80000300a00 */
[----:B------:R-:W2:Y:S04]  /*f3f0*/  LDL.LU.64 R6, [R1+0xb8] ;  /* 0x0000b80001067983 */ /* 0x000ea80000300a00 */
[----:B------:R-:W3:Y:S07]  /*f400*/  LDL.LU.64 R24, [R1+0x1818] ;  /* 0x0018180001187983 */ /* 0x000eee0000300a00 */
[----:B------:R-:W-:Y:S01]  /*f410*/  IMAD.MOV.U32 R29, RZ, RZ, R11 ;  /* 0x000000ffff1d7224 */ /* 0x000fe200078e000b */
[----:B------:R0:W-:Y:S04]  /*f420*/  STL.64 [R1+0xe0], R8 ;  /* 0x0000e00801007387 */ /* 0x0001e80000100a00 */
[----:B------:R1:W-:Y:S04]  /*f430*/  STL [R1+0xe8], R10 ;  /* 0x0000e80a01007387 */ /* 0x0003e80000100800 */
[----:B0-----:R-:W2:Y:S04]  /*f440*/  LDL.LU.64 R8, [R1+0x90] ;  /* 0x0000900001087983 */ /* 0x001ea80000300a00 */
[----:B-1----:R-:W2:Y:S04]  /*f450*/  LDL.LU.64 R10, [R1+0x98] ;  /* 0x00009800010a7983 */ /* 0x002ea80000300a00 */
[----:B------:R-:W-:Y:S01]  /*f460*/  STL [R1+0x1438], R29 ;  /* 0x0014381d01007387 */ /* 0x000fe20000100800 */
[----:B---3--:R-:W-:Y:S03]  /*f470*/  HMMA.16816.F32.BF16 R24, R16, R24, R20 ;  /* 0x000000181018723c */ /* 0x008fe60000041814 */
[----:B------:R-:W-:Y:S11]  /*f480*/  LDSM.16.MT88.4 R20, [R3+0x12000] ;  /* 0x012000000314783b */ /* 0x000ff60000004200 */
[----:B------:R-:W-:Y:S09]  /*f490*/  @!UPT UIADD3 URZ, URZ, URZ, URZ ;  /* 0x0000003f3f3ff290 */ /* 0x000ff2000fffe03f */
[----:B------:R-:W-:Y:S04]  /*f4a0*/  STL.64 [R1+0xd0], R24 ;  /* 0x0000d01801007387 */ /* 0x000fe80000100a00 */
[----:B------:R-:W-:Y:S04]  /*f4b0*/  STL.64 [R1+0xd8], R26 ;  /* 0x0000d81a01007387 */ /* 0x000fe80000100a00 */
[----:B------:R-:W0:Y:S04]  /*f4c0*/  LDSM.16.MT88.4 R24, [R3+0x12080] ;  /* 0x012080000318783b */ /* 0x000e280000004200 */
[----:B0-----:R-:W-:Y:S04]  /*f4d0*/  STL.64 [R1+0x1728], R26 ;  /* 0x0017281a01007387 */ /* 0x001fe80000100a00 */
[----:B------:R0:W-:Y:S02]  /*f4e0*/  STL.64 [R1+0x1720], R24 ;  /* 0x0017201801007387 */ /* 0x0001e40000100a00 */
[----:B0-----:R-:W-:-:S02]  /*f4f0*/  IMAD.MOV.U32 R24, RZ, RZ, R2 ;  /* 0x000000ffff187224 */ /* 0x001fc400078e0002 */
[----:B------:R-:W-:-:S07]  /*f500*/  IMAD.MOV.U32 R25, RZ, RZ, R0 ;  /* 0x000000ffff197224 */ /* 0x000fce00078e0000 */
[----:B----4-:R-:W-:Y:S01]  /*f510*/  HMMA.16816.F32.BF16 R24, R16, R24, R12 ;  /* 0x000000181018723c */ /* 0x010fe2000004180c */
[----:B------:R-:W2:Y:S11]  /*f520*/  LDL.LU.64 R12, [R1+0x1810] ;  /* 0x00181000010c7983 */ /* 0x000eb60000300a00 */
[----:B------:R-:W-:Y:S11]  /*f530*/  @!UPT UIADD3 URZ, URZ, URZ, URZ ;  /* 0x0000003f3f3ff290 */ /* 0x000ff6000fffe03f */
[----:B------:R0:W-:Y:S01]  /*f540*/  STL.64 [R1+0xc0], R24 ;  /* 0x0000c01801007387 */ /* 0x0001e20000100a00 */
[----:B------:R-:W-:-:S03]  /*f550*/  IMAD.MOV.U32 R29, RZ, RZ, R27 ;  /* 0x000000ffff1d7224 */ /* 0x000fc600078e001b */
[----:B------:R1:W-:Y:S04]  /*f560*/  STL [R1+0xc8], R26 ;  /* 0x0000c81a01007387 */ /* 0x0003e80000100800 */
[----:B0-----:R-:W3:Y:S04]  /*f570*/  LDL.LU.64 R24, [R1+0x50] ;  /* 0x0000500001187983 */ /* 0x001ee80000300a00 */
[----:B-1----:R-:W3:Y:S04]  /*f580*/  LDL.LU.64 R26, [R1+0x58] ;  /* 0x00005800011a7983 */ /* 0x002ee80000300a00 */
[----:B------:R-:W-:Y:S01]  /*f590*/  STL [R1+0x143c], R29 ;  /* 0x00143c1d01007387 */ /* 0x000fe20000100800 */
[C---:B--2---:R-:W-:Y:S03]  /*f5a0*/  HMMA.16816.F32.BF16 R12, R16.reuse, R12, R4 ;  /* 0x0000000c100c723c */ /* 0x044fe60000041804 */
[----:B------:R-:W2:Y:S04]  /*f5b0*/  LDL.LU.64 R6, [R1+0x1808] ;  /* 0x0018080001067983 */ /* 0x000ea80000300a00 */
[----:B------:R-:W2:Y:S11]  /*f5c0*/  LDL.LU.64 R4, [R1+0x1800] ;  /* 0x0018000001047983 */ /* 0x000eb60000300a00 */
[----:B------:R-:W-:Y:S05]  /*f5d0*/  @!UPT UIADD3 URZ, URZ, URZ, URZ ;  /* 0x0000003f3f3ff290 */ /* 0x000fea000fffe03f */
[----:B------:R0:W-:Y:S04]  /*f5e0*/  STL.64 [R1+0xb0], R12 ;  /* 0x0000b00c01007387 */ /* 0x0001e80000100a00 */
[----:B------:R2:W-:Y:S04]  /*f5f0*/  STL.64 [R1+0xb8], R14 ;  /* 0x0000b80e01007387 */ /* 0x0005e80000100a00 */
[----:B0-----:R-:W2:Y:S02]  /*f600*/  LDL.LU.64 R12, [R1+0x17f8] ;  /* 0x0017f800010c7983 */ /* 0x001ea40000300a00 */
[----:B--2---:R-:W-:Y:S02]  /*f610*/  HMMA.16816.F32.BF16 R12, R16, R12, R4 ;  /* 0x0000000c100c723c */ /* 0x004fe40000041804 */
[----:B------:R-:W2:Y:S04]  /*f620*/  LDL.LU.64 R6, [R1+0x17f0] ;  /* 0x0017f00001067983 */ /* 0x000ea80000300a00 */
[----:B------:R-:W3:Y:S11]  /*f630*/  LDL.LU.64 R4, [R1+0x17e8] ;  /* 0x0017e80001047983 */ /* 0x000ef60000300a00 */
[----:B------:R-:W-:Y:S06]  /*f640*/  @!UPT UIADD3 URZ, URZ, URZ, URZ ;  /* 0x0000003f3f3ff290 */ /* 0x000fec000fffe03f */
[----:B------:R-:W-:Y:S01]  /*f650*/  STL.64 [R1+0xa0], R12 ;  /* 0x0000a00c01007387 */ /* 0x000fe20000100a00 */
[----:B------:R-:W-:-:S03]  /*f660*/  IMAD.MOV.U32 R29, RZ, RZ, R15 ;  /* 0x000000ffff1d7224 */ /* 0x000fc600078e000f */
[----:B------:R0:W-:Y:S04]  /*f670*/  STL [R1+0xa8], R14 ;  /* 0x0000a80e01007387 */ /* 0x0001e80000100800 */
[----:B0-----:R-:W4:Y:S04]  /*f680*/  LDL.LU.64 R14, [R1+0x17e0] ;  /* 0x0017e000010e7983 */ /* 0x001f280000300a00 */
[----:B------:R-:W2:Y:S04]  /*f690*/  LDL.LU.64 R12, [R1+0x17d8] ;  /* 0x0017d800010c7983 */ /* 0x000ea80000300a00 */
[----:B------:R-:W-:Y:S01]  /*f6a0*/  STL [R1+0x14a0], R29 ;  /* 0x0014a01d01007387 */ /* 0x000fe20000100800 */
[C---:B--2---:R-:W-:Y:S11]  /*f6b0*/  HMMA.16816.F32.BF16 R8, R16.reuse, R12, R8 ;  /* 0x0000000c1008723c */ /* 0x044ff60000041808 */
[----:B------:R-:W-:Y:S11]  /*f6c0*/  @!UPT UIADD3 URZ, URZ, URZ, URZ ;  /* 0x0000003f3f3ff290 */ /* 0x000ff6000fffe03f */
[----:B------:R-:W-:Y:S01]  /*f6d0*/  @!UPT UIADD3 URZ, URZ, URZ, URZ ;  /* 0x0000003f3f3ff290 */ /* 0x000fe2000fffe03f */
[----:B------:R-:W-:Y:S04]  /*f6e0*/  STL.64 [R1+0x90], R8 ;  /* 0x0000900801007387 */ /* 0x000fe80000100a00 */
[----:B------:R0:W-:Y:S04]  /*f6f0*/  STL.64 [R1+0x98], R10 ;  /* 0x0000980a01007387 */ /* 0x0001e80000100a00 */
[----:B0-----:R-:W2:Y:S04]  /*f700*/  LDL.LU.64 R10, [R1+0x17d0] ;  /* 0x0017d000010a7983 */ /* 0x001ea80000300a00 */
[----:B------:R-:W3:Y:S04]  /*f710*/  LDL.LU.64 R8, [R1+0x17c8] ;  /* 0x0017c80001087983 */ /* 0x000ee80000300a00 */
[----:B----4-:R0:W-:Y:S04]  /*f720*/  STL.64 [R1+0x17a8], R14 ;  /* 0x0017a80e01007387 */ /* 0x0101e80000100a00 */
[----:B------:R-:W3:Y:S04]  /*f730*/  LDL.LU.64 R12, [R1+0x80] ;  /* 0x00008000010c7983 */ /* 0x000ee80000300a00 */
[----:B0-----:R-:W3:Y:S04]  /*f740*/  LDL.LU.64 R14, [R1+0x88] ;  /* 0x00008800010e7983 */ /* 0x001ee80000300a00 */
[----:B--2---:R0:W-:Y:S04]  /*f750*/  STL.64 [R1+0x1798], R10 ;  /* 0x0017980a01007387 */ /* 0x0041e80000100a00 */
[----:B------:R-:W2:Y:S01]  /*f760*/  LDL R29, [R1+0x7a8] ;  /* 0x0007a800011d7983 */ /* 0x000ea20000100800 */
[C---:B---3--:R-:W-:Y:S08]  /*f770*/  HMMA.16816.F32.BF16 R12, R16.reuse, R8, R12 ;  /* 0x00000008100c723c */ /* 0x048ff0000004180c */
[----:B0-----:R-:W-:Y:S11]  /*f780*/  HMMA.16816.F32.BF16 R8, R16, R4, R24 ;  /* 0x000000041008723c */ /* 0x001ff60000041818 */
[----:B------:R-:W-:Y:S05]  /*f790*/  @!UPT UIADD3 URZ, URZ, URZ, URZ ;  /* 0x0000003f3f3ff290 */ /* 0x000fea000fffe03f */
[----:B------:R-:W-:-:S05]  /*f7a0*/  IMAD.MOV.U32 R28, RZ, RZ, R12 ;  /* 0x000000ffff1c7224 */ /* 0x000fca00078e000c */
[----:B------:R-:W-:Y:S01]  /*f7b0*/  STL [R1+0x14a4], R28 ;  /* 0x0014a41c01007387 */ /* 0x000fe20000100800 */
[----:B------:R-:W-:-:S03]  /*f7c0*/  IMAD.MOV.U32 R3, RZ, RZ, R13 ;  /* 0x000000ffff037224 */ /* 0x000fc600078e000d */
[----:B------:R0:W-:Y:S01]  /*f7d0*/  STL.64 [R1+0x17b0], R6 ;  /* 0x0017b00601007387 */ /* 0x0001e20000100a00 */
[----:B------:R-:W-:-:S03]  /*f7e0*/  IMAD.MOV.U32 R2, RZ, RZ, R14 ;  /* 0x000000ffff027224 */ /* 0x000fc600078e000e */
[----:B------:R-:W3:Y:S01]  /*f7f0*/  LDL.LU R12, [R1+0x350] ;  /* 0x00035000010c7983 */ /* 0x000ee20000300800 */
[----:B------:R-:W-:-:S03]  /*f800*/  IMAD.MOV.U32 R0, RZ, RZ, R15 ;  /* 0x000000ffff007224 */ /* 0x000fc600078e000f */
[----:B------:R-:W-:Y:S04]  /*f810*/  STL.64 [R1+0x50], R8 ;  /* 0x0000500801007387 */ /* 0x000fe80000100a00 */
[----:B------:R1:W-:Y:S04]  /*f820*/  STL.64 [R1+0x58], R10 ;  /* 0x0000580a01007387 */ /* 0x0003e80000100a00 */
[----:B------:R-:W3:Y:S04]  /*f830*/  LDL.LU R13, [R1+0x354] ;  /* 0x00035400010d7983 */ /* 0x000ee80000300800 */
[----:B------:R-:W4:Y:S04]  /*f840*/  LDL.LU R14, [R1+0x358] ;  /* 0x00035800010e7983 */ /* 0x000f280000300800 */
[----:B------:R-:W4:Y:S04]  /*f850*/  LDL.LU R15, [R1+0x35c] ;  /* 0x00035c00010f7983 */ /* 0x000f280000300800 */
[----:B------:R-:W2:Y:S04]  /*f860*/  LDL.LU R4, [R1+0x360] ;  /* 0x0003600001047983 */ /* 0x000ea80000300800 */
[----:B------:R-:W2:Y:S04]  /*f870*/  LDL.LU R5, [R1+0x364] ;  /* 0x0003640001057983 */ /* 0x000ea80000300800 */
[----:B0-----:R-:W2:Y:S04]  /*f880*/  LDL.LU R6, [R1+0x368] ;  /* 0x0003680001067983 */ /* 0x001ea80000300800 */
[----:B------:R-:W2:Y:S04]  /*f890*/  LDL.LU R7, [R1+0x36c] ;  /* 0x00036c0001077983 */ /* 0x000ea80000300800 */
[----:B----4-:R0:W-:Y:S04]  /*f8a0*/  STL.64 [R1+0x17c0], R14 ;  /* 0x0017c00e01007387 */ /* 0x0101e80000100a00 */
[----:B---3--:R-:W-:Y:S04]  /*f8b0*/  STL.64 [R1+0x17b8], R12 ;  /* 0x0017b80c01007387 */ /* 0x008fe80000100a00 */
[----:B-1----:R-:W3:Y:S04]  /*f8c0*/  LDL.64 R10, [R1+0x28] ;  /* 0x00002800010a7983 */ /* 0x002ee80000100a00 */
[----:B0-----:R-:W2:Y:S04]  /*f8d0*/  LDL.64 R14, [R1+0x48] ;  /* 0x00004800010e7983 */ /* 0x001ea80000100a00 */
[----:B---3--:R0:W-:Y:S04]  /*f8e0*/  STL.64 [R1+0x17a0], R10 ;  /* 0x0017a00a01007387 */ /* 0x0081e80000100a00 */
[----:B0-----:R-:W3:Y:S04]  /*f8f0*/  LDL.64 R10, [R1+0x38] ;  /* 0x00003800010a7983 */ /* 0x001ee80000100a00 */
[----:B------:R-:W4:Y:S04]  /*f900*/  LDL.LU R24, [R1+0x310] ;  /* 0x0003100001187983 */ /* 0x000f280000300800 */
[----:B------:R-:W4:Y:S04]  /*f910*/  LDL.LU R25, [R1+0x314] ;  /* 0x0003140001197983 */ /* 0x000f280000300800 */
[----:B------:R-:W2:Y:S04]  /*f920*/  LDL.LU R26, [R1+0x318] ;  /* 0x00031800011a7983 */ /* 0x000ea80000300800 */
[----:B------:R-:W2:Y:S04]  /*f930*/  LDL.LU R27, [R1+0x31c] ;  /* 0x00031c00011b7983 */ /* 0x000ea80000300800 */
[----:B--2---:R-:W-:Y:S04]  /*f940*/  STL.64 [R1+0x1760], R26 ;  /* 0x0017601a01007387 */ /* 0x004fe80000100a00 */
[----:B----4-:R0:W-:Y:S04]  /*f950*/  STL.64 [R1+0x1758], R24 ;  /* 0x0017581801007387 */ /* 0x0101e80000100a00 */
[----:B0-----:R-:W2:Y:S04]  /*f960*/  LDL.LU R24, [R1+0x320] ;  /* 0x0003200001187983 */ /* 0x001ea80000300800 */
[----:B------:R-:W2:Y:S04]  /*f970*/  LDL.LU R25, [R1+0x324] ;  /* 0x0003240001197983 */ /* 0x000ea80000300800 */
[----:B------:R-:W4:Y:S04]  /*f980*/  LDL.LU R26, [R1+0x328] ;  /* 0x00032800011a7983 */ /* 0x000f280000300800 */
[----:B------:R-:W4:Y:S04]  /*f990*/  LDL.LU R27, [R1+0x32c] ;  /* 0x00032c00011b7983 */ /* 0x000f280000300800 */
[----:B----4-:R-:W-:Y:S04]  /*f9a0*/  STL.64 [R1+0x1780], R26 ;  /* 0x0017801a01007387 */ /* 0x010fe80000100a00 */
[----:B--2---:R0:W-:Y:S04]  /*f9b0*/  STL.64 [R1+0x1778], R24 ;  /* 0x0017781801007387 */ /* 0x0041e80000100a00 */
[----:B0-----:R-:W2:Y:S04]  /*f9c0*/  LDL.LU R24, [R1+0x330] ;  /* 0x0003300001187983 */ /* 0x001ea80000300800 */
[----:B------:R-:W2:Y:S04]  /*f9d0*/  LDL.LU R25, [R1+0x334] ;  /* 0x0003340001197983 */ /* 0x000ea80000300800 */
[----:B------:R-:W4:Y:S04]  /*f9e0*/  LDL.LU R26, [R1+0x338] ;  /* 0x00033800011a7983 */ /* 0x000f280000300800 */
[----:B------:R-:W4:Y:S01]  /*f9f0*/  LDL.LU R27, [R1+0x33c] ;  /* 0x00033c00011b7983 */ /* 0x000f220000300800 */
[----:B------:R-:W-:Y:S01]  /*fa00*/  HMMA.16816.F32.BF16 R4, R20, R14, R4 ;  /* 0x0000000e1404723c */ /* 0x000fe20000041804 */
[----:B------:R-:W-:-:S02]  /*fa10*/  IMAD.MOV.U32 R17, RZ, RZ, R14 ;  /* 0x000000ffff117224 */ /* 0x000fc400078e000e */
[----:B------:R-:W-:Y:S01]  /*fa20*/  IMAD.MOV.U32 R16, RZ, RZ, R15 ;  /* 0x000000ffff107224 */ /* 0x000fe200078e000f */
[----:B----4-:R-:W-:Y:S04]  /*fa30*/  STL.64 [R1+0x1790], R26 ;  /* 0x0017901a01007387 */ /* 0x010fe80000100a00 */
[----:B--2---:R0:W-:Y:S04]  /*fa40*/  STL.64 [R1+0x1788], R24 ;  /* 0x0017881801007387 */ /* 0x0041e80000100a00 */
[----:B0-----:R-:W2:Y:S04]  /*fa50*/  LDL.LU R24, [R1+0x340] ;  /* 0x0003400001187983 */ /* 0x001ea80000300800 */
[----:B------:R-:W2:Y:S04]  /*fa60*/  LDL.LU R25, [R1+0x344] ;  /* 0x0003440001197983 */ /* 0x000ea80000300800 */
[----:B------:R-:W2:Y:S04]  /*fa70*/  LDL.LU R26, [R1+0x348] ;  /* 0x00034800011a7983 */ /* 0x000ea80000300800 */
[----:B------:R-:W2:Y:S04]  /*fa80*/  LDL.LU R27, [R1+0x34c] ;  /* 0x00034c00011b7983 */ /* 0x000ea80000300800 */
[----:B------:R-:W4:Y:S04]  /*fa90*/  LDL R18, [R1+0x18] ;  /* 0x0000180001127983 */ /* 0x000f280000100800 */
[----:B------:R-:W4:Y:S04]  /*faa0*/  LDL R19, [R1+0x1c] ;  /* 0x00001c0001137983 */ /* 0x000f280000100800 */
[----:B------:R-:W2:Y:S04]  /*fab0*/  LDL.LU.64 R14, [R1+0x17c0] ;  /* 0x0017c000010e7983 */ /* 0x000ea80000300a00 */
[----:B------:R-:W2:Y:S04]  /*fac0*/  LDL.LU.64 R12, [R1+0x17b8] ;  /* 0x0017b800010c7983 */ /* 0x000ea80000300a00 */
[----:B------:R0:W-:Y:S04]  /*fad0*/  STL.64 [R1+0x790], R4 ;  /* 0x0007900401007387 */ /* 0x0001e80000100a00 */
[----:B------:R1:W-:Y:S01]  /*fae0*/  STL [R1+0x798], R6 ;  /* 0x0007980601007387 */ /* 0x0003e20000100800 */
[----:B0-----:R-:W-:-:S03]  /*faf0*/  IMAD.MOV.U32 R5, RZ, RZ, R7 ;  /* 0x000000ffff057224 */ /* 0x001fc600078e0007 */
[----:B-1----:R-:W4:Y:S01]  /*fb00*/  LDL.LU.64 R6, [R1+0x17b0] ;  /* 0x0017b00001067983 */ /* 0x002f220000300a00 */
[----:B---3--:R-:W-:-:S03]  /*fb10*/  IMAD.MOV.U32 R4, RZ, RZ, R11 ;  /* 0x000000ffff047224 */ /* 0x008fc600078e000b */
[----:B------:R-:W-:Y:S01]  /*fb20*/  STL [R1+0x1380], R5 ;  /* 0x0013800501007387 */ /* 0x000fe20000100800 */
[----:B--2---:R-:W-:Y:S11]  /*fb30*/  HMMA.16816.F32.BF16 R12, R20, R10, R12 ;  /* 0x0000000a140c723c */ /* 0x004ff6000004180c */
[----:B------:R-:W-:Y:S11]  /*fb40*/  @!UPT UIADD3 URZ, URZ, URZ, URZ ;  /* 0x0000003f3f3ff290 */ /* 0x000ff6000fffe03f */
[----:B------:R-:W-:Y:S01]  /*fb50*/  @!UPT UIADD3 URZ, URZ, URZ, URZ ;  /* 0x0000003f3f3ff290 */ /* 0x000fe2000fffe03f */
[----:B------:R0:W-:Y:S04]  /*fb60*/  STL.64 [R1+0x780], R12 ;  /* 0x0007800c01007387 */ /* 0x0001e80000100a00 */
[----:B------:R1:W-:Y:S01]  /*fb70*/  STL.64 [R1+0x788], R14 ;  /* 0x0007880e01007387 */ /* 0x0003e20000100a00 */
[----:B0-----:R-:W-:-:S03]  /*fb80*/  IMAD.MOV.U32 R12, RZ, RZ, R10 ;  /* 0x000000ffff0c7224 */ /* 0x001fc600078e000a */
[----:B-1----:R-:W2:Y:S04]  /*fb90*/  LDL.LU.64 R14, [R1+0x17a8] ;  /* 0x0017a800010e7983 */ /* 0x002ea80000300a00 */
[----:B------:R-:W3:Y:S02]  /*fba0*/  LDL.LU.64 R10, [R1+0x17a0] ;  /* 0x0017a000010a7983 */ /* 0x000ee40000300a00 */
[----:B---3--:R-:W-:Y:S02]  /*fbb0*/  HMMA.16816.F32.BF16 R24, R20, R10, R24 ;  /* 0x0000000a1418723c */ /* 0x008fe40000041818 */
[----:B--2---:R0:W-:Y:S01]  /*fbc0*/  STL.64 [R1+0x1770], R14 ;  /* 0x0017700e01007387 */ /* 0x0041e20000100a00 */
[----:B------:R-:W-:-:S03]  /*fbd0*/  IMAD.MOV.U32 R13, RZ, RZ, R10 ;  /* 0x000000ffff0d7224 */ /* 0x000fc600078e000a */
[----:B------:R1:W-:Y:S04]  /*fbe0*/  STL [R1+0x1768], R12 ;  /* 0x0017680c01007387 */ /* 0x0003e80000100800 */
[----:B0-----:R-:W2:Y:S01]  /*fbf0*/  LDL.64 R14, [R1+0x8] ;  /* 0x00000800010e7983 */ /* 0x001ea20000100a00 */
[----:B-1----:R-:W-:-:S03]  /*fc00*/  IMAD.MOV.U32 R12, RZ, RZ, R11 ;  /* 0x000000ffff0c7224 */ /* 0x002fc600078e000b */
[----:B------:R-:W3:Y:S09]  /*fc10*/  LDL.LU.64 R10, [R1+0x1798] ;  /* 0x00179800010a7983 */ /* 0x000ef20000300a00 */
[----:B------:R0:W-:Y:S01]  /*fc20*/  STL [R1+0x770], R24 ;  /* 0x0007701801007387 */ /* 0x0001e20000100800 */
[----:B------:R-:W-:-:S02]  /*fc30*/  IMAD.MOV.U32 R9, RZ, RZ, R26 ;  /* 0x000000ffff097224 */ /* 0x000fc400078e001a */
[----:B------:R-:W-:Y:S02]  /*fc40*/  IMAD.MOV.U32 R8, RZ, RZ, R27 ;  /* 0x000000ffff087224 */ /* 0x000fe400078e001b */
[----:B------:R-:W-:Y:S01]  /*fc50*/  IMAD.MOV.U32 R5, RZ, RZ, R25 ;  /* 0x000000ffff057224 */ /* 0x000fe200078e0019 */
[----:B------:R-:W4:Y:S04]  /*fc60*/  LDL.LU.64 R26, [R1+0x1790] ;  /* 0x00179000011a7983 */ /* 0x000f280000300a00 */
[----:B0-----:R-:W4:Y:S04]  /*fc70*/  LDL.LU.64 R24, [R1+0x1788] ;  /* 0x0017880001187983 */ /* 0x001f280000300a00 */
[----:B------:R-:W-:Y:S04]  /*fc80*/  STL [R1+0x138c], R8 ;  /* 0x00138c0801007387 */ /* 0x000fe80000100800 */
[----:B------:R-:W-:Y:S04]  /*fc90*/  STL [R1+0x1388], R5 ;  /* 0x0013880501007387 */ /* 0x000fe80000100800 */
[----:B------:R-:W-:Y:S01]  /*fca0*/  STL [R1+0x1384], R9 ;  /* 0x0013840901007387 */ /* 0x000fe20000100800 */
[----:B----4-:R-:W-:Y:S11]  /*fcb0*/  HMMA.16816.F32.BF16 R24, R20, R18, R24 ;  /* 0x000000121418723c */ /* 0x010ff60000041818 */
[----:B------:R-:W-:Y:S11]  /*fcc0*/  @!UPT UIADD3 URZ, URZ, URZ, URZ ;  /* 0x0000003f3f3ff290 */ /* 0x000ff6000fffe03f */
[----:B------:R-:W-:Y:S01]  /*fcd0*/  @!UPT UIADD3 URZ, URZ, URZ, URZ ;  /* 0x0000003f3f3ff290 */ /* 0x000fe2000fffe03f */
[----:B------:R-:W-:Y:S04]  /*fce0*/  STL.64 [R1+0x760], R24 ;  /* 0x0007601801007387 */ /* 0x000fe80000100a00 */
[----:B------:R0:W-:Y:S04]  /*fcf0*/  STL.64 [R1+0x768], R26 ;  /* 0x0007681a01007387 */ /* 0x0001e80000100a00 */
[----:B0-----:R-:W4:Y:S04]  /*fd00*/  LDL.LU.64 R26, [R1+0x1780] ;  /* 0x00178000011a7983 */ /* 0x001f280000300a00 */
[----:B------:R-:W4:Y:S04]  /*fd10*/  LDL.LU.64 R24, [R1+0x1778] ;  /* 0x0017780001187983 */ /* 0x000f280000300a00 */
[----:B------:R0:W-:Y:S02]  /*fd20*/  STL.64 [R1+0x16d8], R18 ;  /* 0x0016d81201007387 */ /* 0x0001e40000100a00 */
[----:B0-----:R-:W-:-:S02]  /*fd30*/  IMAD.MOV.U32 R18, RZ, RZ, R13 ;  /* 0x000000ffff127224 */ /* 0x001fc400078e000d */
[----:B------:R-:W-:Y:S02]  /*fd40*/  IMAD.MOV.U32 R19, RZ, RZ, R12 ;  /* 0x000000ffff137224 */ /* 0x000fe400078e000c */
[----:B--2---:R-:W-:-:S03]  /*fd50*/  IMAD.MOV.U32 R13, RZ, RZ, R15 ;  /* 0x000000ffff0d7224 */ /* 0x004fc600078e000f */
[----:B------:R0:W-:Y:S02]  /*fd60*/  STL.64 [R1+0x16f0], R18 ;  /* 0x0016f01201007387 */ /* 0x0001e40000100a00 */
[----:B0-----:R-:W-:Y:S01]  /*fd70*/  IMAD.MOV.U32 R18, RZ, RZ, R14 ;  /* 0x000000ffff127224 */ /* 0x001fe200078e000e */
[----:B----4-:R-:W-:Y:S01]  /*fd80*/  HMMA.16816.F32.BF16 R24, R20, R14, R24 ;  /* 0x0000000e1418723c */ /* 0x010fe20000041818 */
[----:B------:R-:W2:Y:S04]  /*fd90*/  LDL.LU.64 R14, [R1+0x1770] ;  /* 0x00177000010e7983 */ /* 0x000ea80000300a00 */
[----:B------:R-:W4:Y:S11]  /*fda0*/  LDL.LU R12, [R1+0x1768] ;  /* 0x00176800010c7983 */ /* 0x000f360000300800 */
[----:B------:R-:W-:Y:S07]  /*fdb0*/  @!UPT UIADD3 URZ, URZ, URZ, URZ ;  /* 0x0000003f3f3ff290 */ /* 0x000fee000fffe03f */
[----:B------:R0:W-:Y:S01]  /*fdc0*/  STL [R1+0x75c], R27 ;  /* 0x00075c1b01007387 */ /* 0x0001e20000100800 */
[----:B------:R-:W-:Y:S02]  /*fdd0*/  IMAD.MOV.U32 R9, RZ, RZ, R26 ;  /* 0x000000ffff097224 */ /* 0x000fe400078e001a */
[----:B------:R-:W-:Y:S02]  /*fde0*/  IMAD.MOV.U32 R8, RZ, RZ, R24 ;  /* 0x000000ffff087224 */ /* 0x000fe400078e0018 */
[----:B------:R-:W-:Y:S01]  /*fdf0*/  IMAD.MOV.U32 R5, RZ, RZ, R25 ;  /* 0x000000ffff057224 */ /* 0x000fe200078e0019 */
[----:B0-----:R-:W3:Y:S04]  /*fe00*/  LDL.LU.64 R26, [R1+0x1760] ;  /* 0x00176000011a7983 */ /* 0x001ee80000300a00 */
[----:B------:R-:W3:Y:S04]  /*fe10*/  LDL.LU.64 R24, [R1+0x1758] ;  /* 0x0017580001187983 */ /* 0x000ee80000300a00 */
[----:B------:R-:W-:Y:S01]  /*fe20*/  STL.64 [R1+0x1740], R6 ;  /* 0x0017400601007387 */ /* 0x000fe20000100a00 */
[----:B------:R-:W-:-:S03]  /*fe30*/  IMAD.MOV.U32 R19, RZ, RZ, R4 ;  /* 0x000000ffff137224 */ /* 0x000fc600078e0004 */
[----:B------:R-:W-:Y:S04]  /*fe40*/  STL [R1+0x1738], R5 ;  /* 0x0017380501007387 */ /* 0x000fe80000100800 */
[----:B--2---:R0:W-:Y:S01]  /*fe50*/  STL.64 [R1+0x16b8], R14 ;  /* 0x0016b80e01007387 */ /* 0x0041e20000100a00 */
[----:B---3--:R-:W-:Y:S07]  /*fe60*/  HMMA.16816.F32.BF16 R24, R20, R14, R24 ;  /* 0x0000000e1418723c */ /* 0x008fee0000041818 */
[----:B0-----:R-:W-:-:S02]  /*fe70*/  IMAD.MOV.U32 R14, RZ, RZ, R18 ;  /* 0x000000ffff0e7224 */ /* 0x001fc400078e0012 */
[----:B----4-:R-:W-:Y:S02]  /*fe80*/  IMAD.MOV.U32 R18, RZ, RZ, R12 ;  /* 0x000000ffff127224 */ /* 0x010fe400078e000c */
[----:B------:R-:W-:Y:S11]  /*fe90*/  IMAD.MOV.U32 R15, RZ, RZ, R13 ;  /* 0x000000ffff0f7224 */ /* 0x000ff600078e000d */
[----:B------:R-:W-:Y:S01]  /*fea0*/  @!UPT UIADD3 URZ, URZ, URZ, URZ ;  /* 0x0000003f3f3ff290 */ /* 0x000fe2000fffe03f */
[----:B------:R-:W-:Y:S04]  /*feb0*/  STL.64 [R1+0x740], R24 ;  /* 0x0007401801007387 */ /* 0x000fe80000100a00 */
[----:B------:R-:W-:Y:S04]  /*fec0*/  STL.64 [R1+0x748], R26 ;  /* 0x0007481a01007387 */ /* 0x000fe80000100a00 */
[----:B------:R-:W2:Y:S04]  /*fed0*/  LDL.LU R4, [R1+0x300] ;  /* 0x0003000001047983 */ /* 0x000ea80000300800 */
[----:B------:R-:W2:Y:S04]  /*fee0*/  LDL.LU R5, [R1+0x304] ;  /* 0x0003040001057983 */ /* 0x000ea80000300800 */
[----:B------:R-:W2:Y:S04]  /*fef0*/  LDL.LU R6, [R1+0x308] ;  /* 0x0003080001067983 */ /* 0x000ea80000300800 */
[----:B------:R-:W2:Y:S04]  /*ff00*/  LDL.LU R7, [R1+0x30c] ;  /* 0x00030c0001077983 */ /* 0x000ea80000300800 */
[----:B------:R-:W-:Y:S04]  /*ff10*/  STL.64 [R1+0x1708], R18 ;  /* 0x0017081201007387 */ /* 0x000fe80000100a00 */
[----:B------:R0:W-:Y:S04]  /*ff20*/  STL.64 [R1+0x16d0], R14 ;  /* 0x0016d00e01007387 */ /* 0x0001e80000100a00 */
[----:B------:R-:W3:Y:S04]  /*ff30*/  LDL.LU R12, [R1+0x140] ;  /* 0x00014000010c7983 */ /* 0x000ee80000300800 */
[----:B------:R-:W3:Y:S01]  /*ff40*/  LDL.LU R13, [R1+0x144] ;  /* 0x00014400010d7983 */ /* 0x000ee20000300800 */
[----:B0-----:R-:W-:-:S03]  /*ff50*/  IMAD.MOV.U32 R14, RZ, RZ, R11 ;  /* 0x000000ffff0e7224 */ /* 0x001fc600078e000b */
[----:B------:R-:W4:Y:S01]  /*ff60*/  LDL.LU R11, [R1+0x1754] ;  /* 0x00175400010b7983 */ /* 0x000f220000300800 */
[----:B------:R-:W-:-:S03]  /*ff70*/  IMAD.MOV.U32 R15, RZ, RZ, R10 ;  /* 0x000000ffff0f7224 */ /* 0x000fc600078e000a */
[----:B------:R-:W2:Y:S04]  /*ff80*/  LDL.LU R10, [R1+0x1750] ;  /* 0x00175000010a7983 */ /* 0x000ea80000300800 */
[----:B------:R-:W2:Y:S04]  /*ff90*/  LDL.LU R24, [R1+0x1f0] ;  /* 0x0001f00001187983 */ /* 0x000ea80000300800 */
[----:B------:R-:W2:Y:S04]  /*ffa0*/  LDL.LU R25, [R1+0x1f4] ;  /* 0x0001f40001197983 */ /* 0x000ea80000300800 */
[----:B------:R-:W2:Y:S04]  /*ffb0*/  LDL.LU R26, [R1+0x1f8] ;  /* 0x0001f800011a7983 */ /* 0x000ea80000300800 */
[----:B------:R-:W2:Y:S04]  /*ffc0*/  LDL.LU R27, [R1+0x1fc] ;  /* 0x0001fc00011b7983 */ /* 0x000ea80000300800 */
[----:B------:R-:W-:Y:S04]  /*ffd0*/  STL.64 [R1+0x16e8], R14 ;  /* 0x0016e80e01007387 */ /* 0x000fe80000100a00 */
[----:B---3--:R0:W-:Y:S04]  /*ffe0*/  STL.64 [R1+0x16e0], R12 ;  /* 0x0016e00c01007387 */ /* 0x0081e80000100a00 */
[----:B0-----:R-:W3:Y:S04]  /*fff0*/  LDL.LU R12, [R1+0x150] ;  /* 0x00015000010c7983 */ /* 0x001ee80000300800 */
[----:B------:R-:W3:Y:S04]  /*10000*/  LDL.LU R13, [R1+0x154] ;  /* 0x00015400010d7983 */ /* 0x000ee80000300800 */
[----:B------:R-:W2:Y:S04]  /*10010*/  LDL.LU R14, [R1+0x158] ;  /* 0x00015800010e7983 */ /* 0x000ea80000300800 */
[----:B------:R-:W2:Y:S04]  /*10020*/  LDL.LU R15, [R1+0x15c] ;  /* 0x00015c00010f7983 */ /* 0x000ea80000300800 */
[----:B--2---:R0:W-:Y:S04]  /*10030*/  STL.64 [R1+0x1700], R14 ;  /* 0x0017000e01007387 */ /* 0x0041e80000100a00 */
[----:B---3--:R1:W-:Y:S01]  /*10040*/  STL.64 [R1+0x16f8], R12 ;  /* 0x0016f80c01007387 */ /* 0x0083e20000100a00 */
[----:B0-----:R-:W-:-:S02]  /*10050*/  IMAD.MOV.U32 R14, RZ, RZ, R10 ;  /* 0x000000ffff0e7224 */ /* 0x001fc400078e000a */
[----:B----4-:R-:W-:Y:S01]  /*10060*/  IMAD.MOV.U32 R15, RZ, RZ, R11 ;  /* 0x000000ffff0f7224 */ /* 0x010fe200078e000b */
[----:B-1----:R-:W2:Y:S04]  /*10070*/  LDL.LU R12, [R1+0x160] ;  /* 0x00016000010c7983 */ /* 0x002ea80000300800 */
[----:B------:R-:W2:Y:S04]  /*10080*/  LDL.LU R13, [R1+0x164] ;  /* 0x00016400010d7983 */ /* 0x000ea80000300800 */
[----:B------:R-:W3:Y:S04]  /*10090*/  LDL.LU R10, [R1+0x174c] ;  /* 0x00174c00010a7983 */ /* 0x000ee80000300800 */
[----:B------:R-:W3:Y:S04]  /*100a0*/  LDL.LU R11, [R1+0x1748] ;  /* 0x00174800010b7983 */ /* 0x000ee80000300800 */
[----:B------:R-:W-:Y:S01]  /*100b0*/  STL.64 [R1+0x1718], R14 ;  /* 0x0017180e01007387 */ /* 0x000fe20000100a00 */
[----:B---3--:R-:W-:Y:S03]  /*100c0*/  HMMA.16816.F32.BF16 R4, R20, R10, R4 ;  /* 0x0000000a1404723c */ /* 0x008fe60000041804 */
[----:B--2---:R0:W-:Y:S04]  /*100d0*/  STL.64 [R1+0x1710], R12 ;  /* 0x0017100c01007387 */ /* 0x0041e80000100a00 */
[----:B0-----:R-:W2:Y:S04]  /*100e0*/  LDL.LU R12, [R1+0x170] ;  /* 0x00017000010c7983 */ /* 0x001ea80000300800 */
[----:B------:R-:W2:Y:S04]  /*100f0*/  LDL.LU R13, [R1+0x174] ;  /* 0x00017400010d7983 */ /* 0x000ea80000300800 */
[----:B------:R-:W2:Y:S04]  /*10100*/  LDL.LU R14, [R1+0x178] ;  /* 0x00017800010e7983 */ /* 0x000ea80000300800 */
[----:B------:R-:W2:Y:S04]  /*10110*/  LDL.LU R15, [R1+0x17c] ;  /* 0x00017c00010f7983 */ /* 0x000ea80000300800 */
[----:B------:R-:W-:Y:S04]  /*10120*/  STL.64 [R1+0x730], R4 ;  /* 0x0007300401007387 */ /* 0x000fe80000100a00 */
[----:B------:R0:W-:Y:S04]  /*10130*/  STL.64 [R1+0x738], R6 ;  /* 0x0007380601007387 */ /* 0x0001e80000100a00 */
[----:B0-----:R-:W3:Y:S04]  /*10140*/  LDL.LU.64 R6, [R1+0x1740] ;  /* 0x0017400001067983 */ /* 0x001ee80000300a00 */
[----:B------:R-:W4:Y:S04]  /*10150*/  LDL.LU R5, [R1+0x1738] ;  /* 0x0017380001057983 */ /* 0x000f280000300800 */
[----:B------:R-:W-:Y:S04]  /*10160*/  STL.64 [R1+0x16b0], R10 ;  /* 0x0016b00a01007387 */ /* 0x000fe80000100a00 */
[----:B------:R0:W-:Y:S04]  /*10170*/  STL.64 [R1+0x16a8], R8 ;  /* 0x0016a80801007387 */ /* 0x0001e80000100a00 */
[----:B0-----:R-:W2:Y:S04]  /*10180*/  LDL.LU R8, [R1+0x120] ;  /* 0x0001200001087983 */ /* 0x001ea80000300800 */
[----:B------:R-:W2:Y:S01]  /*10190*/  LDL.LU R9, [R1+0x124] ;  /* 0x0001240001097983 */ /* 0x000ea20000300800 */
[----:B---3--:R-:W-:-:S03]  /*101a0*/  IMAD.MOV.U32 R10, RZ, RZ, R6 ;  /* 0x000000ffff0a7224 */ /* 0x008fc600078e0006 */
[----:B------:R-:W3:Y:S01]  /*101b0*/  LDL.LU R6, [R1+0x1734] ;  /* 0x0017340001067983 */ /* 0x000ee20000300800 */
[----:B------:R-:W-:-:S03]  /*101c0*/  IMAD.MOV.U32 R11, RZ, RZ, R7 ;  /* 0x000000ffff0b7224 */ /* 0x000fc600078e0007 */
[----:B------:R-:W3:Y:S04]  /*101d0*/  LDL.LU R7, [R1+0x1730] ;  /* 0x0017300001077983 */ /* 0x000ee80000300800 */
[----:B------:R-:W-:Y:S04]  /*101e0*/  STL.64 [R1+0x16c8], R10 ;  /* 0x0016c80a01007387 */ /* 0x000fe80000100a00 */
[----:B--2---:R0:W-:Y:S04]  /*101f0*/  STL.64 [R1+0x16c0], R8 ;  /* 0x0016c00801007387 */ /* 0x0041e80000100a00 */
[----:B0-----:R-:W2:Y:S04]  /*10200*/  LDL.LU R8, [R1+0x130] ;  /* 0x0001300001087983 */ /* 0x001ea80000300800 */
[----:B------:R-:W2:Y:S04]  /*10210*/  LDL.LU R9, [R1+0x134] ;  /* 0x0001340001097983 */ /* 0x000ea80000300800 */
[----:B------:R-:W2:Y:S04]  /*10220*/  LDL.LU R10, [R1+0x138] ;  /* 0x00013800010a7983 */ /* 0x000ea80000300800 */
[----:B------:R-:W2:Y:S01]  /*10230*/  LDL.LU R11, [R1+0x13c] ;  /* 0x00013c00010b7983 */ /* 0x000ea20000300800 */
[----:B---3--:R-:W-:Y:S03]  /*10240*/  HMMA.16816.F32.BF16 R20, R20, R6, R24 ;  /* 0x000000061414723c */ /* 0x008fe60000041818 */
[----:B------:R-:W3:Y:S04]  /*10250*/  LDL.LU.64 R26, [R1+0x1728] ;  /* 0x00172800011a7983 */ /* 0x000ee80000300a00 */
[----:B------:R-:W3:Y:S01]  /*10260*/  LDL.LU.64 R24, [R1+0x1720] ;  /* 0x0017200001187983 */ /* 0x000ee20000300a00 */
[----:B------:R-:W-:-:S02]  /*10270*/  IMAD.MOV.U32 R18, RZ, RZ, R17 ;  /* 0x000000ffff127224 */ /* 0x000fc400078e0011 */
[----:B------:R-:W-:Y:S11]  /*10280*/  IMAD.MOV.U32 R19, RZ, RZ, R16 ;  /* 0x000000ffff137224 */ /* 0x000ff600078e0010 */
[----:B------:R-:W-:Y:S02]  /*10290*/  @!UPT UIADD3 URZ, URZ, URZ, URZ ;  /* 0x0000003f3f3ff290 */ /* 0x000fe4000fffe03f */
[----:B------:R0:W-:Y:S04]  /*102a0*/  STL.64 [R1+0x5d0], R20 ;  /* 0x0005d01401007387 */ /* 0x0001e80000100a00 */
[----:B------:R1:W-:Y:S04]  /*102b0*/  STL.64 [R1+0x5d8], R22 ;  /* 0x0005d81601007387 */ /* 0x0003e80000100a00 */
[----:B0-----:R-:W2:Y:S04]  /*102c0*/  LDL.LU R20, [R1+0x110] ;  /* 0x0001100001147983 */ /* 0x001ea80000300800 */
[----:B------:R-:W2:Y:S04]  /*102d0*/  LDL.LU R21, [R1+0x114] ;  /* 0x0001140001157983 */ /* 0x000ea80000300800 */
[----:B-1----:R-:W2:Y:S04]  /*102e0*/  LDL.LU R22, [R1+0x118] ;  /* 0x0001180001167983 */ /* 0x002ea80000300800 */
[----:B------:R-:W2:Y:S01]  /*102f0*/  LDL.LU R23, [R1+0x11c] ;  /* 0x00011c0001177983 */ /* 0x000ea20000300800 */
[C---:B---3--:R-:W-:Y:S03]  /*10300*/  HMMA.16816.F32.BF16 R16, R24.reuse, R18, R12 ;  /* 0x000000121810723c */ /* 0x048fe6000004180c */
[----:B------:R-:W3:Y:S04]  /*10310*/  LDL.LU.64 R14, [R1+0x1718] ;  /* 0x00171800010e7983 */ /* 0x000ee80000300a00 */
[----:B------:R-:W3:Y:S11]  /*10320*/  LDL.LU.64 R12, [R1+0x1710] ;  /* 0x00171000010c7983 */ /* 0x000ef60000300a00 */
[----:B------:R-:W-:Y:S05]  /*10330*/  @!UPT UIADD3 URZ, URZ, URZ, URZ ;  /* 0x0000003f3f3ff290 */ /* 0x000fea000fffe03f */
[----:B------:R-:W-:Y:S04]  /*10340*/  STL.64 [R1+0x5b0], R16 ;  /* 0x0005b01001007387 */ /* 0x000fe80000100a00 */
[----:B------:R0:W-:Y:S04]  /*10350*/  STL.64 [R1+0x5b8], R18 ;  /* 0x0005b81201007387 */ /* 0x0001e80000100a00 */
[----:B0-----:R-:W3:Y:S02]  /*10360*/  LDL.LU.64 R18, [R1+0x1708] ;  /* 0x0017080001127983 */ /* 0x001ee40000300a00 */
[C---:B---3--:R-:W-:Y:S02]  /*10370*/  HMMA.16816.F32.BF16 R16, R24.reuse, R18, R12 ;  /* 0x000000121810723c */ /* 0x048fe4000004180c */
[----:B------:R-:W3:Y:S04]  /*10380*/  LDL.LU.64 R14, [R1+0x1700] ;  /* 0x00170000010e7983 */ /* 0x000ee80000300a00 */
[----:B------:R-:W3:Y:S11]  /*10390*/  LDL.LU.64 R12, [R1+0x16f8] ;  /* 0x0016f800010c7983 */ /* 0x000ef60000300a00 */
[----:B------:R-:W-:Y:S06]  /*103a0*/  @!UPT UIADD3 URZ, URZ, URZ, URZ ;  /* 0x0000003f3f3ff290 */ /* 0x000fec000fffe03f */
        /* <DEDUP_REMOVED lines=11> */
[----:B------:R-:W2:Y:S11]  /*10460*/  LDL.LU.64 R14, [R1+0x16d0] ;  /* 0x0016d000010e7983 */ /* 0x000eb60000300a00 */
[----:B------:R-:W-:Y:S10]  /*10470*/  @!UPT UIADD3 URZ, URZ, URZ, URZ ;  /* 0x0000003f3f3ff290 */ /* 0x000ff4000fffe03f */
[----:B------:R0:W-:Y:S04]  /*10480*/  STL.64 [R1+0x580], R16 ;  /* 0x0005801001007387 */ /* 0x0001e80000100a00 */
[----:B------:R1:W-:Y:S04]  /*10490*/  STL.64 [R1+0x588], R18 ;  /* 0x0005881201007387 */ /* 0x0003e80000100a00 */
[----:B0-----:R-:W3:Y:S04]  /*104a0*/  LDL.LU R16, [R1+0x60] ;  /* 0x0000600001107983 */ /* 0x001ee80000300800 */
[----:B------:R-:W3:Y:S04]  /*104b0*/  LDL.LU R17, [R1+0x64] ;  /* 0x0000640001117983 */ /* 0x000ee80000300800 */
[----:B-1----:R-:W3:Y:S04]  /*104c0*/  LDL.LU R18, [R1+0x68] ;  /* 0x0000680001127983 */ /* 0x002ee80000300800 */
[----:B------:R-:W3:Y:S01]  /*104d0*/  LDL.LU R19, [R1+0x6c] ;  /* 0x00006c0001137983 */ /* 0x000ee20000300800 */
[C---:B--2---:R-:W-:Y:S03]  /*104e0*/  HMMA.16816.F32.BF16 R12, R24.reuse, R14, R8 ;  /* 0x0000000e180c723c */ /* 0x044fe60000041808 */
[----:B------:R-:W2:Y:S04]  /*104f0*/  LDL.LU.64 R10, [R1+0x16c8] ;  /* 0x0016c800010a7983 */ /* 0x000ea80000300a00 */
[----:B------:R-:W2:Y:S11]  /*10500*/  LDL.LU.64 R8, [R1+0x16c0] ;  /* 0x0016c00001087983 */ /* 0x000eb60000300a00 */
[----:B------:R-:W-:Y:S05]  /*10510*/  @!UPT UIADD3 URZ, URZ, URZ, URZ ;  /* 0x0000003f3f3ff290 */ /* 0x000fea000fffe03f */
[----:B------:R-:W-:Y:S04]  /*10520*/  STL.64 [R1+0x570], R12 ;  /* 0x0005700c01007387 */ /* 0x000fe80000100a00 */
[----:B------:R0:W-:Y:S04]  /*10530*/  STL.64 [R1+0x578], R14 ;  /* 0x0005780e01007387 */ /* 0x0001e80000100a00 */
[----:B0-----:R-:W2:Y:S02]  /*10540*/  LDL.LU.64 R14, [R1+0x16b8] ;  /* 0x0016b800010e7983 */ /* 0x001ea40000300a00 */
[C---:B--2---:R-:W-:Y:S11]  /*10550*/  HMMA.16816.F32.BF16 R8, R24.reuse, R14, R8 ;  /* 0x0000000e1808723c */ /* 0x044ff60000041808 */
[----:B------:R-:W-:Y:S11]  /*10560*/  @!UPT UIADD3 URZ, URZ, URZ, URZ ;  /* 0x0000003f3f3ff290 */ /* 0x000ff6000fffe03f */
[----:B------:R-:W-:Y:S01]  /*10570*/  @!UPT UIADD3 URZ, URZ, URZ, URZ ;  /* 0x0000003f3f3ff290 */ /* 0x000fe2000fffe03f */
[----:B------:R-:W-:Y:S04]  /*10580*/  STL.64 [R1+0x560], R8 ;  /* 0x0005600801007387 */ /* 0x000fe80000100a00 */
[----:B------:R0:W-:Y:S04]  /*10590*/  STL.64 [R1+0x568], R10 ;  /* 0x0005680a01007387 */ /* 0x0001e80000100a00 */
[----:B0-----:R-:W2:Y:S04]  /*105a0*/  LDL.LU.64 R10, [R1+0x16b0] ;  /* 0x0016b000010a7983 */ /* 0x001ea80000300a00 */
[----:B------:R-:W2:Y:S04]  /*105b0*/  LDL.LU.64 R8, [R1+0x16a8] ;  /* 0x0016a80001087983 */ /* 0x000ea80000300a00 */
[----:B------:R-:W2:Y:S04]  /*105c0*/  LDL R28, [R1+0x7a4] ;  /* 0x0007a400011c7983 */ /* 0x000ea80000100800 */
[----:B------:R0:W-:Y:S04]  /*105d0*/  STL.64 [R1+0x1678], R14 ;  /* 0x0016780e01007387 */ /* 0x0001e80000100a00 */
[----:B------:R-:W2:Y:S04]  /*105e0*/  LDL.LU R12, [R1+0x3a0] ;  /* 0x0003a000010c7983 */ /* 0x000ea80000300800 */
[----:B------:R-:W2:Y:S04]  /*105f0*/  LDL.LU R13, [R1+0x3a4] ;  /* 0x0003a400010d7983 */ /* 0x000ea80000300800 */
[----:B0-----:R-:W2:Y:S04]  /*10600*/  LDL.LU R14, [R1+0x3a8] ;  /* 0x0003a800010e7983 */ /* 0x001ea80000300800 */
[----:B------:R-:W2:Y:S04]  /*10610*/  LDL.LU R15, [R1+0x3ac] ;  /* 0x0003ac00010f7983 */ /* 0x000ea80000300800 */
[----:B--2---:R0:W-:Y:S04]  /*10620*/  STL.64 [R1+0x1688], R14 ;  /* 0x0016880e01007387 */ /* 0x0041e80000100a00 */
[----:B------:R-:W-:Y:S04]  /*10630*/  STL.64 [R1+0x1680], R12 ;  /* 0x0016800c01007387 */ /* 0x000fe80000100a00 */
[----:B0-----:R-:W2:Y:S01]  /*10640*/  LDL.64 R14, [R1+0x28] ;  /* 0x00002800010e7983 */ /* 0x001ea20000100a00 */
[C---:B------:R-:W-:Y:S03]  /*10650*/  HMMA.16816.F32.BF16 R20, R24.reuse, R10, R20 ;  /* 0x0000000a1814723c */ /* 0x040fe60000041814 */
[----:B--2---:R0:W-:Y:S04]  /*10660*/  STL.64 [R1+0x1698], R14 ;  /* 0x0016980e01007387 */ /* 0x0041e80000100a00 */
[----:B0-----:R-:W2:Y:S04]  /*10670*/  LDL.64 R14, [R1+0x38] ;  /* 0x00003800010e7983 */ /* 0x001ea80000100a00 */
[----:B--2---:R0:W-:Y:S04]  /*10680*/  STL.64 [R1+0x16a0], R14 ;  /* 0x0016a00e01007387 */ /* 0x0041e80000100a00 */
[----:B0-----:R-:W2:Y:S04]  /*10690*/  LDL.64 R14, [R1+0x48] ;  /* 0x00004800010e7983 */ /* 0x001ea80000100a00 */
[----:B------:R-:W-:Y:S04]  /*106a0*/  STL.64 [R1+0x1660], R10 ;  /* 0x0016600a01007387 */ /* 0x000fe80000100a00 */
[----:B------:R0:W-:Y:S04]  /*106b0*/  STL.64 [R1+0x1658], R8 ;  /* 0x0016580801007387 */ /* 0x0001e80000100a00 */
[----:B------:R-:W-:Y:S04]  /*106c0*/  STL.64 [R1+0x360], R20 ;  /* 0x0003601401007387 */ /* 0x000fe80000100a00 */
[----:B------:R-:W-:Y:S04]  /*106d0*/  STL.64 [R1+0x368], R22 ;  /* 0x0003681601007387 */ /* 0x000fe80000100a00 */
[----:B0-----:R-:W2:Y:S04]  /*106e0*/  LDL.LU R8, [R1+0x390] ;  /* 0x0003900001087983 */ /* 0x001ea80000300800 */
[----:B------:R-:W2:Y:S04]  /*106f0*/  LDL.LU R9, [R1+0x394] ;  /* 0x0003940001097983 */ /* 0x000ea80000300800 */
[----:B------:R-:W2:Y:S04]  /*10700*/  LDL.LU R10, [R1+0x398] ;  /* 0x00039800010a7983 */ /* 0x000ea80000300800 */
[----:B------:R-:W2:Y:S04]  /*10710*/  LDL.LU R11, [R1+0x39c] ;  /* 0x00039c00010b7983 */ /* 0x000ea80000300800 */
[----:B------:R-:W0:Y:S01]  /*10720*/  LDSM.16.MT88.4 R20, [R28+0x12180] ;  /* 0x012180001c14783b */ /* 0x000e220000004200 */
[----:B---3--:R-:W-:Y:S03]  /*10730*/  HMMA.16816.F32.BF16 R16, R24, R6, R16 ;  /* 0x000000061810723c */ /* 0x008fe60000041810 */
[----:B------:R-:W1:Y:S04]  /*10740*/  LDSM.16.MT88.4 R24, [R29+0x12000] ;  /* 0x012000001d18783b */ /* 0x000e680000004200 */
[----:B--2---:R2:W-:Y:S04]  /*10750*/  STL.64 [R1+0x1670], R10 ;  /* 0x0016700a01007387 */ /* 0x0045e80000100a00 */
[----:B------:R3:W-:Y:S04]  /*10760*/  STL.64 [R1+0x1668], R8 ;  /* 0x0016680801007387 */ /* 0x0007e80000100a00 */
[----:B--2---:R-:W2:Y:S04]  /*10770*/  LDL.64 R10, [R1+0x18] ;  /* 0x00001800010a7983 */ /* 0x004ea80000100a00 */
[----:B--2---:R2:W-:Y:S04]  /*10780*/  STL.64 [R1+0x1690], R10 ;  /* 0x0016900a01007387 */ /* 0x0045e80000100a00 */
[----:B---3--:R-:W3:Y:S04]  /*10790*/  LDL.LU R8, [R1+0x3b0] ;  /* 0x0003b00001087983 */ /* 0x008ee80000300800 */
[----:B------:R-:W3:Y:S04]  /*107a0*/  LDL.LU R9, [R1+0x3b4] ;  /* 0x0003b40001097983 */ /* 0x000ee80000300800 */
[----:B--2---:R-:W3:Y:S04]  /*107b0*/  LDL.LU R10, [R1+0x3b8] ;  /* 0x0003b800010a7983 */ /* 0x004ee80000300800 */
[----:B------:R-:W3:Y:S04]  /*107c0*/  LDL.LU R11, [R1+0x3bc] ;  /* 0x0003bc00010b7983 */ /* 0x000ee80000300800 */
[----:B------:R-:W-:Y:S04]  /*107d0*/  STL.64 [R1+0x1650], R6 ;  /* 0x0016500601007387 */ /* 0x000fe80000100a00 */
[----:B----4-:R2:W-:Y:S04]  /*107e0*/  STL [R1+0x1648], R5 ;  /* 0x0016480501007387 */ /* 0x0105e80000100800 */
[----:B------:R-:W-:Y:S04]  /*107f0*/  STL.64 [R1+0x160], R16 ;  /* 0x0001601001007387 */ /* 0x000fe80000100a00 */
[----:B------:R-:W-:Y:S04]  /*10800*/  STL.64 [R1+0x168], R18 ;  /* 0x0001681201007387 */ /* 0x000fe80000100a00 */
[----:B------:R-:W4:Y:S04]  /*10810*/  LDL.LU R4, [R1+0x3c0] ;  /* 0x0003c00001047983 */ /* 0x000f280000300800 */
[----:B--2---:R-:W4:Y:S04]  /*10820*/  LDL.LU R5, [R1+0x3c4] ;  /* 0x0003c40001057983 */ /* 0x004f280000300800 */
[----:B------:R-:W4:Y:S04]  /*10830*/  LDL.LU R6, [R1+0x3c8] ;  /* 0x0003c80001067983 */ /* 0x000f280000300800 */
[----:B------:R-:W4:Y:S04]  /*10840*/  LDL.LU R7, [R1+0x3cc] ;  /* 0x0003cc0001077983 */ /* 0x000f280000300800 */
[----:B0-----:R-:W-:Y:S04]  /*10850*/  STL.64 [R1+0x1640], R22 ;  /* 0x0016401601007387 */ /* 0x001fe80000100a00 */
[----:B------:R0:W-:Y:S04]  /*10860*/  STL.64 [R1+0x1638], R20 ;  /* 0x0016381401007387 */ /* 0x0001e80000100a00 */
[----:B------:R-:W2:Y:S04]  /*10870*/  LDSM.16.MT88.4 R16, [R28+0x12100] ;  /* 0x012100001c10783b */ /* 0x000ea80000004200 */
[----:B0-----:R-:W2:Y:S04]  /*10880*/  LDL.LU R20, [R1+0x3d0] ;  /* 0x0003d00001147983 */ /* 0x001ea80000300800 */
[----:B------:R-:W2:Y:S04]  /*10890*/  LDL.LU R21, [R1+0x3d4] ;  /* 0x0003d40001157983 */ /* 0x000ea80000300800 */
[----:B------:R-:W2:Y:S04]  /*108a0*/  LDL.LU R22, [R1+0x3d8] ;  /* 0x0003d80001167983 */ /* 0x000ea80000300800 */
[----:B------:R-:W2:Y:S04]  /*108b0*/  LDL.LU R23, [R1+0x3dc] ;  /* 0x0003dc0001177983 */ /* 0x000ea80000300800 */
[----:B-1----:R0:W-:Y:S04]  /*108c0*/  STL.64 [R1+0x15b8], R26 ;  /* 0x0015b81a01007387 */ /* 0x0021e80000100a00 */
[----:B------:R-:W-:Y:S04]  /*108d0*/  STL.64 [R1+0x15b0], R24 ;  /* 0x0015b01801007387 */ /* 0x000fe80000100a00 */
[----:B0-----:R-:W3:Y:S01]  /*108e0*/  LDL.64 R26, [R1+0x8] ;  /* 0x00000800011a7983 */ /* 0x001ee20000100a00 */
[C---:B--2---:R-:W-:Y:S11]  /*108f0*/  HMMA.16816.F32.BF16 R20, R16.reuse, R14, R20 ;  /* 0x0000000e1014723c */ /* 0x044ff60000041814 */
[----:B------:R-:W-:Y:S11]  /*10900*/  @!UPT UIADD3 URZ, URZ, URZ, URZ ;  /* 0x0000003f3f3ff290 */ /* 0x000ff6000fffe03f */
[----:B------:R-:W-:Y:S01]  /*10910*/  @!UPT UIADD3 URZ, URZ, URZ, URZ ;  /* 0x0000003f3f3ff290 */ /* 0x000fe2000fffe03f */
[----:B------:R0:W-:Y:S04]  /*10920*/  STL.64 [R1+0x6b0], R20 ;  /* 0x0006b01401007387 */ /* 0x0001e80000100a00 */
[----:B------:R-:W-:Y:S01]  /*10930*/  STL.64 [R1+0x6b8], R22 ;  /* 0x0006b81601007387 */ /* 0x000fe20000100a00 */
[----:B0-----:R-:W-:Y:S02]  /*10940*/  IMAD.MOV.U32 R21, RZ, RZ, R14 ;  /* 0x000000ffff157224 */ /* 0x001fe400078e000e */
[----:B------:R-:W-:Y:S02]  /*10950*/  IMAD.MOV.U32 R20, RZ, RZ, R15 ;  /* 0x000000ffff147224 */ /* 0x000fe400078e000f */
[----:B------:R-:W4:Y:S02]  /*10960*/  LDL.LU.64 R14, [R1+0x16a0] ;  /* 0x0016a000010e7983 */ /* 0x000f240000300a00 */
[C---:B----4-:R-:W-:Y:S11]  /*10970*/  HMMA.16816.F32.BF16 R4, R16.reuse, R14, R4 ;  /* 0x0000000e1004723c */ /* 0x050ff60000041804 */
[----:B------:R-:W-:Y:S11]  /*10980*/  @!UPT UIADD3 URZ, URZ, URZ, URZ ;  /* 0x0000003f3f3ff290 */ /* 0x000ff6000fffe03f */
[----:B------:R-:W-:Y:S01]  /*10990*/  @!UPT UIADD3 URZ, URZ, URZ, URZ ;  /* 0x0000003f3f3ff290 */ /* 0x000fe2000fffe03f */
[----:B------:R0:W-:Y:S04]  /*109a0*/  STL.64 [R1+0x6a0], R4 ;  /* 0x0006a00401007387 */ /* 0x0001e80000100a00 */
[----:B------:R1:W-:Y:S01]  /*109b0*/  STL.64 [R1+0x6a8], R6 ;  /* 0x0006a80601007387 */ /* 0x0003e20000100a00 */
[----:B0-----:R-:W-:Y:S02]  /*109c0*/  IMAD.MOV.U32 R5, RZ, RZ, R14 ;  /* 0x000000ffff057224 */ /* 0x001fe400078e000e */
[----:B------:R-:W-:Y:S02]  /*109d0*/  IMAD.MOV.U32 R4, RZ, RZ, R15 ;  /* 0x000000ffff047224 */ /* 0x000fe400078e000f */
[----:B------:R-:W3:Y:S02]  /*109e0*/  LDL.LU.64 R14, [R1+0x1698] ;  /* 0x00169800010e7983 */ /* 0x000ee40000300a00 */
[----:B---3--:R-:W-:Y:S01]  /*109f0*/  HMMA.16816.F32.BF16 R8, R16, R14, R8 ;  /* 0x0000000e1008723c */ /* 0x008fe20000041808 */
[----:B-1----:R-:W-:-:S02]  /*10a00*/  IMAD.MOV.U32 R7, RZ, RZ, R14 ;  /* 0x000000ffff077224 */ /* 0x002fc400078e000e */
[----:B------:R-:W-:Y:S11]  /*10a10*/  IMAD.MOV.U32 R6, RZ, RZ, R15 ;  /* 0x000000ffff067224 */ /* 0x000ff600078e000f */
[----:B------:R-:W-:Y:S09]  /*10a20*/  @!UPT UIADD3 URZ, URZ, URZ, URZ ;  /* 0x0000003f3f3ff290 */ /* 0x000ff2000fffe03f */
[----:B------:R-:W-:Y:S04]  /*10a30*/  STL.64 [R1+0x690], R8 ;  /* 0x0006900801007387 */ /* 0x000fe80000100a00 */
[----:B------:R0:W-:Y:S04]  /*10a40*/  STL.64 [R1+0x698], R10 ;  /* 0x0006980a01007387 */ /* 0x0001e80000100a00 */
[----:B0-----:R-:W2:Y:S04]  /*10a50*/  LDL.LU.64 R10, [R1+0x1690] ;  /* 0x00169000010a7983 */ /* 0x001ea80000300a00 */
[----:B------:R-:W2:Y:S04]  /*10a60*/  LDL.LU.64 R14, [R1+0x1688] ;  /* 0x00168800010e7983 */ /* 0x000ea80000300a00 */
[----:B------:R-:W2:Y:S02]  /*10a70*/  LDL.LU.64 R12, [R1+0x1680] ;  /* 0x00168000010c7983 */ /* 0x000ea40000300a00 */
[C---:B--2---:R-:W-:Y:S11]  /*10a80*/  HMMA.16816.F32.BF16 R12, R16.reuse, R10, R12 ;  /* 0x0000000a100c723c */ /* 0x044ff6000004180c */
[----:B------:R-:W-:Y:S11]  /*10a90*/  @!UPT UIADD3 URZ, URZ, URZ, URZ ;  /* 0x0000003f3f3ff290 */ /* 0x000ff6000fffe03f */
[----:B------:R-:W-:Y:S01]  /*10aa0*/  @!UPT UIADD3 URZ, URZ, URZ, URZ ;  /* 0x0000003f3f3ff290 */ /* 0x000fe2000fffe03f */
[----:B------:R0:W-:Y:S04]  /*10ab0*/  STL.64 [R1+0x680], R12 ;  /* 0x0006800c01007387 */ /* 0x0001e80000100a00 */
[----:B------:R1:W-:Y:S01]  /*10ac0*/  STL.64 [R1+0x688], R14 ;  /* 0x0006880e01007387 */ /* 0x0003e20000100a00 */
[----:B0-----:R-:W-:Y:S02]  /*10ad0*/  IMAD.MOV.U32 R13, RZ, RZ, R10 ;  /* 0x000000ffff0d7224 */ /* 0x001fe400078e000a */
[----:B------:R-:W-:Y:S01]  /*10ae0*/  IMAD.MOV.U32 R12, RZ, RZ, R11 ;  /* 0x000000ffff0c7224 */ /* 0x000fe200078e000b */
[----:B-1----:R-:W2:Y:S04]  /*10af0*/  LDL.LU.64 R14, [R1+0x1678] ;  /* 0x00167800010e7983 */ /* 0x002ea80000300a00 */
[----:B------:R-:W3:Y:S04]  /*10b00*/  LDL.LU.64 R10, [R1+0x1670] ;  /* 0x00167000010a7983 */ /* 0x000ee80000300a00 */
[----:B------:R-:W3:Y:S02]  /*10b10*/  LDL.LU.64 R8, [R1+0x1668] ;  /* 0x0016680001087983 */ /* 0x000ee40000300a00 */
[----:B---3--:R-:W-:Y:S11]  /*10b20*/  HMMA.16816.F32.BF16 R8, R16, R26, R8 ;  /* 0x0000001a1008723c */ /* 0x008ff60000041808 */
[----:B------:R-:W-:Y:S11]  /*10b30*/  @!UPT UIADD3 URZ, URZ, URZ, URZ ;  /* 0x0000003f3f3ff290 */ /* 0x000ff6000fffe03f */
[----:B------:R-:W-:Y:S01]  /*10b40*/  @!UPT UIADD3 URZ, URZ, URZ, URZ ;  /* 0x0000003f3f3ff290 */ /* 0x000fe2000fffe03f */
[----:B------:R-:W-:Y:S04]  /*10b50*/  STL.64 [R1+0x670], R8 ;  /* 0x0006700801007387 */ /* 0x000fe80000100a00 */
[----:B------:R0:W-:Y:S04]  /*10b60*/  STL.64 [R1+0x678], R10 ;  /* 0x0006780a01007387 */ /* 0x0001e80000100a00 */
[----:B0-----:R-:W3:Y:S04]  /*10b70*/  LDL.LU.64 R10, [R1+0x1660] ;  /* 0x00166000010a7983 */ /* 0x001ee80000300a00 */
[----:B------:R-:W4:Y:S04]  /*10b80*/  LDL.LU.64 R8, [R1+0x1658] ;  /* 0x0016580001087983 */ /* 0x000f280000300a00 */
[----:B------:R0:W-:Y:S02]  /*10b90*/  STL.64 [R1+0x15d8], R26 ;  /* 0x0015d81a01007387 */ /* 0x0001e40000100a00 */
[----:B0-----:R-:W-:-:S02]  /*10ba0*/  IMAD.MOV.U32 R26, RZ, RZ, R13 ;  /* 0x000000ffff1a7224 */ /* 0x001fc400078e000d */
[----:B------:R-:W-:-:S05]  /*10bb0*/  IMAD.MOV.U32 R27, RZ, RZ, R12 ;  /* 0x000000ffff1b7224 */ /* 0x000fca00078e000c */
[----:B------:R0:W-:Y:S02]  /*10bc0*/  STL.64 [R1+0x15f0], R26 ;  /* 0x0015f01a01007387 */ /* 0x0001e40000100a00 */
[----:B0-----:R-:W-:Y:S02]  /*10bd0*/  IMAD.MOV.U32 R26, RZ, RZ, R7 ;  /* 0x000000ffff1a7224 */ /* 0x001fe400078e0007 */
[----:B------:R-:W-:-:S05]  /*10be0*/  IMAD.MOV.U32 R27, RZ, RZ, R6 ;  /* 0x000000ffff1b7224 */ /* 0x000fca00078e0006 */
[----:B------:R0:W-:Y:S04]  /*10bf0*/  STL.64 [R1+0x1608], R26 ;  /* 0x0016081a01007387 */ /* 0x0001e80000100a00 */
[----:B------:R-:W2:Y:S04]  /*10c00*/  LDL.LU R24, [R1+0x380] ;  /* 0x0003800001187983 */ /* 0x000ea80000300800 */
[----:B------:R-:W2:Y:S04]  /*10c10*/  LDL.LU R25, [R1+0x384] ;  /* 0x0003840001197983 */ /* 0x000ea80000300800 */
[----:B0-----:R-:W2:Y:S04]  /*10c20*/  LDL.LU R26, [R1+0x388] ;  /* 0x00038800011a7983 */ /* 0x001ea80000300800 */
[----:B------:R-:W2:Y:S02]  /*10c30*/  LDL.LU R27, [R1+0x38c] ;  /* 0x00038c00011b7983 */ /* 0x000ea40000300800 */
[----:B--2---:R-:W-:Y:S11]  /*10c40*/  HMMA.16816.F32.BF16 R24, R16, R14, R24 ;  /* 0x0000000e1018723c */ /* 0x004ff60000041818 */
[----:B------:R-:W-:Y:S11]  /*10c50*/  @!UPT UIADD3 URZ, URZ, URZ, URZ ;  /* 0x0000003f3f3ff290 */ /* 0x000ff6000fffe03f */
[----:B------:R-:W-:Y:S01]  /*10c60*/  @!UPT UIADD3 URZ, URZ, URZ, URZ ;  /* 0x0000003f3f3ff290 */ /* 0x000fe2000fffe03f */
[----:B------:R-:W-:Y:S04]  /*10c70*/  STL.64 [R1+0x660], R24 ;  /* 0x0006601801007387 */ /* 0x000fe80000100a00 */
[----:B------:R0:W-:Y:S02]  /*10c80*/  STL.64 [R1+0x668], R26 ;  /* 0x0006681a01007387 */ /* 0x0001e40000100a00 */
[----:B0-----:R-:W-:Y:S02]  /*10c90*/  IMAD.MOV.U32 R26, RZ, RZ, R5 ;  /* 0x000000ffff1a7224 */ /* 0x001fe400078e0005 */
[----:B------:R-:W-:-:S05]  /*10ca0*/  IMAD.MOV.U32 R27, RZ, RZ, R4 ;  /* 0x000000ffff1b7224 */ /* 0x000fca00078e0004 */
[----:B------:R-:W-:Y:S04]  /*10cb0*/  STL.64 [R1+0x1620], R26 ;  /* 0x0016201a01007387 */ /* 0x000fe80000100a00 */
[----:B------:R0:W-:Y:S04]  /*10cc0*/  STL.64 [R1+0x15d0], R14 ;  /* 0x0015d00e01007387 */ /* 0x0001e80000100a00 */
[----:B------:R-:W2:Y:S04]  /*10cd0*/  LDL.LU R12, [R1+0x220] ;  /* 0x00022000010c7983 */ /* 0x000ea80000300800 */
[----:B------:R-:W2:Y:S04]  /*10ce0*/  LDL.LU R13, [R1+0x224] ;  /* 0x00022400010d7983 */ /* 0x000ea80000300800 */
[----:B0-----:R-:W2:Y:S04]  /*10cf0*/  LDL.LU R14, [R1+0x228] ;  /* 0x00022800010e7983 */ /* 0x001ea80000300800 */
[----:B------:R-:W2:Y:S01]  /*10d00*/  LDL.LU R15, [R1+0x22c] ;  /* 0x00022c00010f7983 */ /* 0x000ea20000300800 */
[----:B------:R-:W-:-:S03]  /*10d10*/  IMAD.MOV.U32 R27, RZ, RZ, R20 ;  /* 0x000000ffff1b7224 */ /* 0x000fc600078e0014 */
[----:B------:R-:W3:Y:S01]  /*10d20*/  LDL.LU R4, [R1+0x370] ;  /* 0x0003700001047983 */ /* 0x000ee20000300800 */
[----:B------:R-:W-:-:S03]  /*10d30*/  IMAD.MOV.U32 R26, RZ, RZ, R21 ;  /* 0x000000ffff1a7224 */ /* 0x000fc600078e0015 */
[----:B------:R-:W3:Y:S04]  /*10d40*/  LDL.LU R5, [R1+0x374] ;  /* 0x0003740001057983 */ /* 0x000ee80000300800 */
[----:B------:R-:W3:Y:S04]  /*10d50*/  LDL.LU R6, [R1+0x378] ;  /* 0x0003780001067983 */ /* 0x000ee80000300800 */
[----:B------:R-:W3:Y:S04]  /*10d60*/  LDL.LU R7, [R1+0x37c] ;  /* 0x00037c0001077983 */ /* 0x000ee80000300800 */
[----:B------:R-:W3:Y:S04]  /*10d70*/  LDL.LU R20, [R1+0x2e0] ;  /* 0x0002e00001147983 */ /* 0x000ee80000300800 */
[----:B------:R-:W3:Y:S04]  /*10d80*/  LDL.LU R21, [R1+0x2e4] ;  /* 0x0002e40001157983 */ /* 0x000ee80000300800 */
[----:B------:R-:W3:Y:S04]  /*10d90*/  LDL.LU R22, [R1+0x2e8] ;  /* 0x0002e80001167983 */ /* 0x000ee80000300800 */
[----:B------:R-:W3:Y:S04]  /*10da0*/  LDL.LU R23, [R1+0x2ec] ;  /* 0x0002ec0001177983 */ /* 0x000ee80000300800 */
[----:B--2---:R-:W-:Y:S04]  /*10db0*/  STL.64 [R1+0x15e8], R14 ;  /* 0x0015e80e01007387 */ /* 0x004fe80000100a00 */
[----:B------:R0:W-:Y:S04]  /*10dc0*/  STL.64 [R1+0x15e0], R12 ;  /* 0x0015e00c01007387 */ /* 0x0001e80000100a00 */
[----:B0-----:R-:W2:Y:S04]  /*10dd0*/  LDL.LU R12, [R1+0x230] ;  /* 0x00023000010c7983 */ /* 0x001ea80000300800 */
[----:B------:R-:W2:Y:S04]  /*10de0*/  LDL.LU R13, [R1+0x234] ;  /* 0x00023400010d7983 */ /* 0x000ea80000300800 */
[----:B------:R-:W2:Y:S04]  /*10df0*/  LDL.LU R14, [R1+0x238] ;  /* 0x00023800010e7983 */ /* 0x000ea80000300800 */
[----:B------:R-:W2:Y:S04]  /*10e00*/  LDL.LU R15, [R1+0x23c] ;  /* 0x00023c00010f7983 */ /* 0x000ea80000300800 */
[----:B--2---:R-:W-:Y:S04]  /*10e10*/  STL.64 [R1+0x1600], R14 ;  /* 0x0016000e01007387 */ /* 0x004fe80000100a00 */
[----:B------:R0:W-:Y:S04]  /*10e20*/  STL.64 [R1+0x15f8], R12 ;  /* 0x0015f80c01007387 */ /* 0x0001e80000100a00 */
[----:B0-----:R-:W2:Y:S04]  /*10e30*/  LDL.LU R12, [R1+0x240] ;  /* 0x00024000010c7983 */ /* 0x001ea80000300800 */
[----:B------:R-:W2:Y:S04]  /*10e40*/  LDL.LU R13, [R1+0x244] ;  /* 0x00024400010d7983 */ /* 0x000ea80000300800 */
[----:B------:R-:W2:Y:S04]  /*10e50*/  LDL.LU R14, [R1+0x248] ;  /* 0x00024800010e7983 */ /* 0x000ea80000300800 */
[----:B------:R-:W2:Y:S01]  /*10e60*/  LDL.LU R15, [R1+0x24c] ;  /* 0x00024c00010f7983 */ /* 0x000ea20000300800 */
[C---:B---3--:R-:W-:Y:S03]  /*10e70*/  HMMA.16816.F32.BF16 R4, R16.reuse, R10, R4 ;  /* 0x0000000a1004723c */ /* 0x048fe60000041804 */
[----:B--2---:R-:W-:Y:S04]  /*10e80*/  STL.64 [R1+0x1618], R14 ;  /* 0x0016180e01007387 */ /* 0x004fe80000100a00 */
[----:B------:R0:W-:Y:S04]  /*10e90*/  STL.64 [R1+0x1610], R12 ;  /* 0x0016100c01007387 */ /* 0x0001e80000100a00 */
[----:B0-----:R-:W2:Y:S04]  /*10ea0*/  LDL.LU R12, [R1+0x250] ;  /* 0x00025000010c7983 */ /* 0x001ea80000300800 */
[----:B------:R-:W2:Y:S04]  /*10eb0*/  LDL.LU R13, [R1+0x254] ;  /* 0x00025400010d7983 */ /* 0x000ea80000300800 */
[----:B------:R-:W3:Y:S04]  /*10ec0*/  LDL.LU R14, [R1+0x258] ;  /* 0x00025800010e7983 */ /* 0x000ee80000300800 */
[----:B------:R-:W3:Y:S04]  /*10ed0*/  LDL.LU R15, [R1+0x25c] ;  /* 0x00025c00010f7983 */ /* 0x000ee80000300800 */
[----:B---3--:R-:W-:Y:S04]  /*10ee0*/  STL.64 [R1+0x1630], R14 ;  /* 0x0016300e01007387 */ /* 0x008fe80000100a00 */
        /* <DEDUP_REMOVED lines=8> */
[----:B------:R-:W2:Y:S04]  /*10f70*/  LDL.LU R5, [R1+0x1648] ;  /* 0x0016480001057983 */ /* 0x000ea80000300800 */
[----:B------:R-:W-:Y:S04]  /*10f80*/  STL.64 [R1+0x15c8], R10 ;  /* 0x0015c80a01007387 */ /* 0x000fe80000100a00 */
[----:B----4-:R0:W-:Y:S04]  /*10f90*/  STL.64 [R1+0x15c0], R8 ;  /* 0x0015c00801007387 */ /* 0x0101e80000100a00 */
[----:B0-----:R-:W4:Y:S04]  /*10fa0*/  LDL.LU R8, [R1+0x210] ;  /* 0x0002100001087983 */ /* 0x001f280000300800 */
[----:B------:R-:W4:Y:S04]  /*10fb0*/  LDL.LU R9, [R1+0x214] ;  /* 0x0002140001097983 */ /* 0x000f280000300800 */
[----:B------:R-:W4:Y:S04]  /*10fc0*/  LDL.LU R10, [R1+0x218] ;  /* 0x00021800010a7983 */ /* 0x000f280000300800 */
[----:B------:R-:W4:Y:S01]  /*10fd0*/  LDL.LU R11, [R1+0x21c] ;  /* 0x00021c00010b7983 */ /* 0x000f220000300800 */
[----:B---3--:R-:W-:Y:S03]  /*10fe0*/  HMMA.16816.F32.BF16 R16, R16, R6, R20 ;  /* 0x000000061010723c */ /* 0x008fe60000041814 */
[----:B------:R-:W2:Y:S04]  /*10ff0*/  LDL.LU.64 R22, [R1+0x1640] ;  /* 0x0016400001167983 */ /* 0x000ea80000300a00 */
[----:B------:R-:W2:Y:S11]  /*11000*/  LDL.LU.64 R20, [R1+0x1638] ;  /* 0x0016380001147983 */ /* 0x000eb60000300a00 */
[----:B------:R-:W-:Y:S05]  /*11010*/  @!UPT UIADD3 URZ, URZ, URZ, URZ ;  /* 0x0000003f3f3ff290 */ /* 0x000fea000fffe03f */
        /* <DEDUP_REMOVED lines=13> */
[C---:B--2---:R-:W-:Y:S02]  /*110f0*/  HMMA.16816.F32.BF16 R24, R20.reuse, R26, R12 ;  /* 0x0000001a1418723c */ /* 0x044fe4000004180c */
[----:B------:R-:W2:Y:S04]  /*11100*/  LDL.LU.64 R14, [R1+0x1618] ;  /* 0x00161800010e7983 */ /* 0x000ea80000300a00 */
[----:B------:R-:W2:Y:S11]  /*11110*/  LDL.LU.64 R12, [R1+0x1610] ;  /* 0x00161000010c7983 */ /* 0x000eb60000300a00 */
[----:B------:R-:W-:Y:S06]  /*11120*/  @!UPT UIADD3 URZ, URZ, URZ, URZ ;  /* 0x0000003f3f3ff290 */ /* 0x000fec000fffe03f */
        /* <DEDUP_REMOVED lines=17> */
[----:B--2---:R-:W-:Y:S11]  /*11240*/  HMMA.16816.F32.BF16 R12, R20, R26, R12 ;  /* 0x0000001a140c723c */ /* 0x004ff6000004180c */
[----:B------:R-:W-:Y:S11]  /*11250*/  @!UPT UIADD3 URZ, URZ, URZ, URZ ;  /* 0x0000003f3f3ff290 */ /* 0x000ff6000fffe03f */
[----:B------:R-:W-:Y:S01]  /*11260*/  @!UPT UIADD3 URZ, URZ, URZ, URZ ;  /* 0x0000003f3f3ff290 */ /* 0x000fe2000fffe03f */
[----:B------:R-:W-:Y:S04]  /*11270*/  STL.64 [R1+0x260], R12 ;  /* 0x0002600c01007387 */ /* 0x000fe80000100a00 */
[----:B------:R0:W-:Y:S04]  /*11280*/  STL.64 [R1+0x268], R14 ;  /* 0x0002680e01007387 */ /* 0x0001e80000100a00 */
[----:B0-----:R-:W4:Y:S01]  /*11290*/  LDL.LU.64 R14, [R1+0x15d0] ;  /* 0x0015d000010e7983 */ /* 0x001f220000300a00 */
[----:B------:R-:W-:-:S03]  /*112a0*/  IMAD.MOV.U32 R12, RZ, RZ, R26 ;  /* 0x000000ffff0c7224 */ /* 0x000fc600078e001a */
[----:B------:R-:W2:Y:S01]  /*112b0*/  LDL.LU R24, [R1+0xf0] ;  /* 0x0000f00001187983 */ /* 0x000ea20000300800 */
[----:B------:R-:W-:-:S03]  /*112c0*/  IMAD.MOV.U32 R4, RZ, RZ, R27 ;  /* 0x000000ffff047224 */ /* 0x000fc600078e001b */
[----:B------:R-:W2:Y:S04]  /*112d0*/  LDL.LU R25, [R1+0xf4] ;  /* 0x0000f40001197983 */ /* 0x000ea80000300800 */
[----:B------:R-:W2:Y:S04]  /*112e0*/  LDL.LU R26, [R1+0xf8] ;  /* 0x0000f800011a7983 */ /* 0x000ea80000300800 */
[----:B------:R-:W2:Y:S01]  /*112f0*/  LDL.LU R27, [R1+0xfc] ;  /* 0x0000fc00011b7983 */ /* 0x000ea20000300800 */
[C---:B----4-:R-:W-:Y:S11]  /*11300*/  HMMA.16816.F32.BF16 R8, R20.reuse, R14, R8 ;  /* 0x0000000e1408723c */ /* 0x050ff60000041808 */
[----:B------:R-:W-:Y:S11]  /*11310*/  @!UPT UIADD3 URZ, URZ, URZ, URZ ;  /* 0x0000003f3f3ff290 */ /* 0x000ff6000fffe03f */
[----:B------:R-:W-:Y:S01]  /*11320*/  @!UPT UIADD3 URZ, URZ, URZ, URZ ;  /* 0x0000003f3f3ff290 */ /* 0x000fe2000fffe03f */
[----:B------:R-:W-:Y:S04]  /*11330*/  STL.64 [R1+0x1f0], R8 ;  /* 0x0001f00801007387 */ /* 0x000fe80000100a00 */
[----:B------:R0:W-:Y:S04]  /*11340*/  STL.64 [R1+0x1f8], R10 ;  /* 0x0001f80a01007387 */ /* 0x0001e80000100a00 */
[----:B0-----:R-:W3:Y:S04]  /*11350*/  LDL.LU.64 R10, [R1+0x15c8] ;  /* 0x0015c800010a7983 */ /* 0x001ee80000300a00 */
[----:B------:R-:W4:Y:S04]  /*11360*/  LDL.LU.64 R8, [R1+0x15c0] ;  /* 0x0015c00001087983 */ /* 0x000f280000300a00 */
[----:B------:R-:W-:Y:S01]  /*11370*/  STL.64 [R1+0x15a8], R14 ;  /* 0x0015a80e01007387 */ /* 0x000fe20000100a00 */
[----:B---3--:R-:W-:Y:S03]  /*11380*/  HMMA.16816.F32.BF16 R16, R20, R10, R16 ;  /* 0x0000000a1410723c */ /* 0x008fe60000041810 */
[----:B------:R-:W-:Y:S04]  /*11390*/  STL.64 [R1+0x1538], R10 ;  /* 0x0015380a01007387 */ /* 0x000fe80000100a00 */
[----:B----4-:R0:W-:Y:S11]  /*113a0*/  STL.64 [R1+0x1530], R8 ;  /* 0x0015300801007387 */ /* 0x0101f60000100a00 */
[----:B------:R-:W-:Y:S05]  /*113b0*/  @!UPT UIADD3 URZ, URZ, URZ, URZ ;  /* 0x0000003f3f3ff290 */ /* 0x000fea000fffe03f */
[----:B------:R1:W-:Y:S04]  /*113c0*/  STL.64 [R1+0x170], R16 ;  /* 0x0001701001007387 */ /* 0x0003e80000100a00 */
[----:B------:R3:W-:Y:S04]  /*113d0*/  STL.64 [R1+0x178], R18 ;  /* 0x0001781201007387 */ /* 0x0007e80000100a00 */
[----:B0-----:R-:W4:Y:S04]  /*113e0*/  LDL.LU R8, [R1+0x190] ;  /* 0x0001900001087983 */ /* 0x001f280000300800 */
[----:B------:R-:W4:Y:S04]  /*113f0*/  LDL.LU R9, [R1+0x194] ;  /* 0x0001940001097983 */ /* 0x000f280000300800 */
[----:B------:R-:W2:Y:S04]  /*11400*/  LDL.LU R10, [R1+0x198] ;  /* 0x00019800010a7983 */ /* 0x000ea80000300800 */
[----:B------:R-:W2:Y:S04]  /*11410*/  LDL.LU R11, [R1+0x19c] ;  /* 0x00019c00010b7983 */ /* 0x000ea80000300800 */
[----:B--2---:R0:W-:Y:S04]  /*11420*/  STL.64 [R1+0x1548], R10 ;  /* 0x0015480a01007387 */ /* 0x0041e80000100a00 */
[----:B----4-:R-:W-:Y:S04]  /*11430*/  STL.64 [R1+0x1540], R8 ;  /* 0x0015400801007387 */ /* 0x010fe80000100a00 */
[----:B-1----:R-:W2:Y:S04]  /*11440*/  LDL.LU R16, [R1+0x1d0] ;  /* 0x0001d00001107983 */ /* 0x002ea80000300800 */
[----:B------:R-:W2:Y:S04]  /*11450*/  LDL.LU R17, [R1+0x1d4] ;  /* 0x0001d40001117983 */ /* 0x000ea80000300800 */
[----:B---3--:R-:W3:Y:S04]  /*11460*/  LDL.LU R18, [R1+0x1d8] ;  /* 0x0001d80001127983 */ /* 0x008ee80000300800 */
[----:B------:R-:W3:Y:S01]  /*11470*/  LDL.LU R19, [R1+0x1dc] ;  /* 0x0001dc0001137983 */ /* 0x000ee20000300800 */
[----:B0-----:R-:W-:-:S03]  /*11480*/  IMAD.MOV.U32 R10, RZ, RZ, R12 ;  /* 0x000000ffff0a7224 */ /* 0x001fc600078e000c */
[----:B------:R-:W4:Y:S01]  /*11490*/  LDL.LU R12, [R1+0x1e0] ;  /* 0x0001e000010c7983 */ /* 0x000f220000300800 */
[----:B------:R-:W-:-:S03]  /*114a0*/  IMAD.MOV.U32 R11, RZ, RZ, R4 ;  /* 0x000000ffff0b7224 */ /* 0x000fc600078e0004 */
[----:B------:R-:W4:Y:S04]  /*114b0*/  LDL.LU R13, [R1+0x1e4] ;  /* 0x0001e400010d7983 */ /* 0x000f280000300800 */
[----:B------:R-:W4:Y:S04]  /*114c0*/  LDL.LU R14, [R1+0x1e8] ;  /* 0x0001e800010e7983 */ /* 0x000f280000300800 */
[----:B------:R-:W4:Y:S04]  /*114d0*/  LDL.LU R15, [R1+0x1ec] ;  /* 0x0001ec00010f7983 */ /* 0x000f280000300800 */
[----:B---3--:R0:W-:Y:S04]  /*114e0*/  STL.64 [R1+0x15a0], R18 ;  /* 0x0015a01201007387 */ /* 0x0081e80000100a00 */
[----:B--2---:R-:W-:Y:S04]  /*114f0*/  STL.64 [R1+0x1598], R16 ;  /* 0x0015981001007387 */ /* 0x004fe80000100a00 */
[----:B0-----:R-:W4:Y:S04]  /*11500*/  LDL.64 R18, [R1+0x48] ;  /* 0x0000480001127983 */ /* 0x001f280000100a00 */
[----:B------:R0:W-:Y:S04]  /*11510*/  STL.64 [R1+0x1560], R10 ;  /* 0x0015600a01007387 */ /* 0x0001e80000100a00 */
[----:B0-----:R-:W2:Y:S01]  /*11520*/  LDL.64 R10, [R1+0x18] ;  /* 0x00001800010a7983 */ /* 0x001ea20000100a00 */
[----:B------:R-:W-:Y:S03]  /*11530*/  HMMA.16816.F32.BF16 R20, R20, R6, R24 ;  /* 0x000000061414723c */ /* 0x000fe60000041818 */
[----:B--2---:R0:W-:Y:S04]  /*11540*/  STL.64 [R1+0x1578], R10 ;  /* 0x0015780a01007387 */ /* 0x0041e80000100a00 */
[----:B0-----:R-:W2:Y:S04]  /*11550*/  LDL.64 R10, [R1+0x28] ;  /* 0x00002800010a7983 */ /* 0x001ea80000100a00 */
[----:B--2---:R0:W-:Y:S04]  /*11560*/  STL.64 [R1+0x1590], R10 ;  /* 0x0015900a01007387 */ /* 0x0041e80000100a00 */
[----:B0-----:R-:W2:Y:S04]  /*11570*/  LDL.64 R10, [R1+0x38] ;  /* 0x00003800010a7983 */ /* 0x001ea80000100a00 */
[----:B------:R-:W4:Y:S04]  /*11580*/  LDL.LU.64 R26, [R1+0x15b8] ;  /* 0x0015b800011a7983 */ /* 0x000f280000300a00 */
[----:B------:R-:W4:Y:S04]  /*11590*/  LDL.LU.64 R24, [R1+0x15b0] ;  /* 0x0015b00001187983 */ /* 0x000f280000300a00 */
[----:B------:R0:W-:Y:S04]  /*115a0*/  STL.64 [R1+0x60], R20 ;  /* 0x0000601401007387 */ /* 0x0001e80000100a00 */
[----:B------:R1:W-:Y:S04]  /*115b0*/  STL.64 [R1+0x68], R22 ;  /* 0x0000681601007387 */ /* 0x0003e80000100a00 */
[----:B0-----:R-:W3:Y:S04]  /*115c0*/  LDL.LU R20, [R1+0x180] ;  /* 0x0001800001147983 */ /* 0x001ee80000300800 */
[----:B------:R-:W3:Y:S04]  /*115d0*/  LDL.LU R21, [R1+0x184] ;  /* 0x0001840001157983 */ /* 0x000ee80000300800 */
[----:B-1----:R-:W2:Y:S04]  /*115e0*/  LDL.LU R22, [R1+0x188] ;  /* 0x0001880001167983 */ /* 0x002ea80000300800 */
[----:B------:R-:W2:Y:S04]  /*115f0*/  LDL.LU R23, [R1+0x18c] ;  /* 0x00018c0001177983 */ /* 0x000ea80000300800 */
[----:B--2---:R-:W-:Y:S04]  /*11600*/  STL.64 [R1+0x1558], R22 ;  /* 0x0015581601007387 */ /* 0x004fe80000100a00 */
[----:B---3--:R0:W-:Y:S04]  /*11610*/  STL.64 [R1+0x1550], R20 ;  /* 0x0015501401007387 */ /* 0x0081e80000100a00 */
[----:B0-----:R-:W2:Y:S04]  /*11620*/  LDL.LU R20, [R1+0x1a0] ;  /* 0x0001a00001147983 */ /* 0x001ea80000300800 */
[----:B------:R-:W2:Y:S04]  /*11630*/  LDL.LU R21, [R1+0x1a4] ;  /* 0x0001a40001157983 */ /* 0x000ea80000300800 */
[----:B------:R-:W3:Y:S04]  /*11640*/  LDL.LU R22, [R1+0x1a8] ;  /* 0x0001a80001167983 */ /* 0x000ee80000300800 */
[----:B------:R-:W3:Y:S01]  /*11650*/  LDL.LU R23, [R1+0x1ac] ;  /* 0x0001ac0001177983 */ /* 0x000ee20000300800 */
[----:B----4-:R-:W-:Y:S03]  /*11660*/  HMMA.16816.F32.BF16 R12, R24, R18, R12 ;  /* 0x00000012180c723c */ /* 0x010fe6000004180c */
[----:B---3--:R-:W-:Y:S04]  /*11670*/  STL.64 [R1+0x1570], R22 ;  /* 0x0015701601007387 */ /* 0x008fe80000100a00 */
[----:B--2---:R0:W-:Y:S04]  /*11680*/  STL.64 [R1+0x1568], R20 ;  /* 0x0015681401007387 */ /* 0x0041e80000100a00 */
[----:B0-----:R-:W2:Y:S04]  /*11690*/  LDL.LU R20, [R1+0x1b0] ;  /* 0x0001b00001147983 */ /* 0x001ea80000300800 */
[----:B------:R-:W2:Y:S04]  /*116a0*/  LDL.LU R21, [R1+0x1b4] ;  /* 0x0001b40001157983 */ /* 0x000ea80000300800 */
[----:B------:R-:W3:Y:S04]  /*116b0*/  LDL.LU R22, [R1+0x1b8] ;  /* 0x0001b80001167983 */ /* 0x000ee80000300800 */
[----:B------:R-:W3:Y:S01]  /*116c0*/  LDL.LU R23, [R1+0x1bc] ;  /* 0x0001bc0001177983 */ /* 0x000ee20000300800 */
[----:B------:R-:W-:-:S03]  /*116d0*/  IMAD.MOV.U32 R4, RZ, RZ, R19 ;  /* 0x000000ffff047224 */ /* 0x000fc600078e0013 */
[----:B---3--:R-:W-:Y:S04]  /*116e0*/  STL.64 [R1+0x1588], R22 ;  /* 0x0015881601007387 */ /* 0x008fe80000100a00 */
[----:B--2---:R0:W-:Y:S04]  /*116f0*/  STL.64 [R1+0x1580], R20 ;  /* 0x0015801401007387 */ /* 0x0041e80000100a00 */
[----:B0-----:R-:W2:Y:S04]  /*11700*/  LDL.LU R20, [R1+0x1c0] ;  /* 0x0001c00001147983 */ /* 0x001ea80000300800 */
[----:B------:R-:W2:Y:S04]  /*11710*/  LDL.LU R21, [R1+0x1c4] ;  /* 0x0001c40001157983 */ /* 0x000ea80000300800 */
[----:B------:R-:W2:Y:S04]  /*11720*/  LDL.LU R22, [R1+0x1c8] ;  /* 0x0001c80001167983 */ /* 0x000ea80000300800 */
[----:B------:R-:W2:Y:S04]  /*11730*/  LDL.LU R23, [R1+0x1cc] ;  /* 0x0001cc0001177983 */ /* 0x000ea80000300800 */
[----:B------:R0:W-:Y:S04]  /*11740*/  STL.64 [R1+0x720], R12 ;  /* 0x0007200c01007387 */ /* 0x0001e80000100a00 */
[----:B------:R1:W-:Y:S01]  /*11750*/  STL.64 [R1+0x728], R14 ;  /* 0x0007280e01007387 */ /* 0x0003e20000100a00 */
[----:B0-----:R-:W-:-:S03]  /*11760*/  IMAD.MOV.U32 R12, RZ, RZ, R18 ;  /* 0x000000ffff0c7224 */ /* 0x001fc600078e0012 */
[----:B-1----:R-:W3:Y:S04]  /*11770*/  LDL.LU.64 R14, [R1+0x15a8] ;  /* 0x0015a800010e7983 */ /* 0x002ee80000300a00 */
[----:B------:R-:W4:Y:S04]  /*11780*/  LDL.LU.64 R18, [R1+0x15a0] ;  /* 0x0015a00001127983 */ /* 0x000f280000300a00 */
[----:B------:R-:W4:Y:S01]  /*11790*/  LDL.LU.64 R16, [R1+0x1598] ;  /* 0x0015980001107983 */ /* 0x000f220000300a00 */
[----:B------:R-:W-:Y:S01]  /*117a0*/  IMAD.MOV.U32 R13, RZ, RZ, R11 ;  /* 0x000000ffff0d7224 */ /* 0x000fe200078e000b */
[----:B----4-:R-:W-:Y:S11]  /*117b0*/  HMMA.16816.F32.BF16 R16, R24, R10, R16 ;  /* 0x0000000a1810723c */ /* 0x010ff60000041810 */
[----:B------:R-:W-:Y:S11]  /*117c0*/  @!UPT UIADD3 URZ, URZ, URZ, URZ ;  /* 0x0000003f3f3ff290 */ /* 0x000ff6000fffe03f */
[----:B------:R-:W-:Y:S01]  /*117d0*/  @!UPT UIADD3 URZ, URZ, URZ, URZ ;  /* 0x0000003f3f3ff290 */ /* 0x000fe2000fffe03f */
[----:B------:R0:W-:Y:S04]  /*117e0*/  STL.64 [R1+0x710], R16 ;  /* 0x0007101001007387 */ /* 0x0001e80000100a00 */
[----:B------:R1:W-:Y:S01]  /*117f0*/  STL.64 [R1+0x718], R18 ;  /* 0x0007181201007387 */ /* 0x0003e20000100a00 */
[----:B0-----:R-:W-:-:S03]  /*11800*/  IMAD.MOV.U32 R16, RZ, RZ, R10 ;  /* 0x000000ffff107224 */ /* 0x001fc600078e000a */
[----:B------:R-:W2:Y:S02]  /*11810*/  LDL.LU.64 R10, [R1+0x1590] ;  /* 0x00159000010a7983 */ /* 0x000ea40000300a00 */
[C---:B--2---:R-:W-:Y:S01]  /*11820*/  HMMA.16816.F32.BF16 R20, R24.reuse, R10, R20 ;  /* 0x0000000a1814723c */ /* 0x044fe20000041814 */
[----:B-1----:R-:W-:Y:S02]  /*11830*/  IMAD.MOV.U32 R18, RZ, RZ, R10 ;  /* 0x000000ffff127224 */ /* 0x002fe400078e000a */
        /* <DEDUP_REMOVED lines=15> */
[----:B------:R-:W2:Y:S02]  /*11930*/  LDL.LU.64 R10, [R1+0x1560] ;  /* 0x00156000010a7983 */ /* 0x000ea40000300a00 */
[C---:B--2---:R-:W-:Y:S02]  /*11940*/  HMMA.16816.F32.BF16 R8, R24.reuse, R10, R20 ;  /* 0x0000000a1808723c */ /* 0x044fe40000041814 */
[----:B------:R-:W2:Y:S04]  /*11950*/  LDL.LU.64 R22, [R1+0x1558] ;  /* 0x0015580001167983 */ /* 0x000ea80000300a00 */
[----:B------:R-:W2:Y:S11]  /*11960*/  LDL.LU.64 R20, [R1+0x1550] ;  /* 0x0015500001147983 */ /* 0x000eb60000300a00 */
[----:B------:R-:W-:Y:S06]  /*11970*/  @!UPT UIADD3 URZ, URZ, URZ, URZ ;  /* 0x0000003f3f3ff290 */ /* 0x000fec000fffe03f */
[----:B------:R-:W-:Y:S04]  /*11980*/  STL.64 [R1+0x6e0], R8 ;  /* 0x0006e00801007387 */ /* 0x000fe80000100a00 */
[----:B------:R0:W-:Y:S04]  /*11990*/  STL.64 [R1+0x6e8], R10 ;  /* 0x0006e80a01007387 */ /* 0x0001e80000100a00 */
[----:B0-----:R-:W3:Y:S04]  /*119a0*/  LDL.LU.64 R10, [R1+0x1548] ;  /* 0x00154800010a7983 */ /* 0x001ee80000300a00 */
[----:B------:R-:W3:Y:S02]  /*119b0*/  LDL.LU.64 R8, [R1+0x1540] ;  /* 0x0015400001087983 */ /* 0x000ee40000300a00 */
[C---:B---3--:R-:W-:Y:S11]  /*119c0*/  HMMA.16816.F32.BF16 R8, R24.reuse, R14, R8 ;  /* 0x0000000e1808723c */ /* 0x048ff60000041808 */
[----:B------:R-:W-:Y:S11]  /*119d0*/  @!UPT UIADD3 URZ, URZ, URZ, URZ ;  /* 0x0000003f3f3ff290 */ /* 0x000ff6000fffe03f */
[----:B------:R-:W-:Y:S01]  /*119e0*/  @!UPT UIADD3 URZ, URZ, URZ, URZ ;  /* 0x0000003f3f3ff290 */ /* 0x000fe2000fffe03f */
[----:B------:R-:W-:Y:S04]  /*119f0*/  STL.64 [R1+0x6d0], R8 ;  /* 0x0006d00801007387 */ /* 0x000fe80000100a00 */
[----:B------:R0:W-:Y:S04]  /*11a00*/  STL.64 [R1+0x6d8], R10 ;  /* 0x0006d80a01007387 */ /* 0x0001e80000100a00 */
[----:B0-----:R-:W2:Y:S04]  /*11a10*/  LDL.LU.64 R10, [R1+0x1538] ;  /* 0x00153800010a7983 */ /* 0x001ea80000300a00 */
[----:B------:R-:W3:Y:S04]  /*11a20*/  LDL.LU.64 R8, [R1+0x1530] ;  /* 0x0015300001087983 */ /* 0x000ee80000300a00 */
[----:B------:R0:W-:Y:S04]  /*11a30*/  STL.64 [R1+0x14b8], R14 ;  /* 0x0014b80e01007387 */ /* 0x0001e80000100a00 */
[----:B0-----:R-:W4:Y:S01]  /*11a40*/  LDL.LU.64 R14, [R1+0x8] ;  /* 0x00000800010e7983 */ /* 0x001f220000300a00 */
[----:B--2---:R-:W-:Y:S03]  /*11a50*/  HMMA.16816.F32.BF16 R20, R24, R10, R20 ;  /* 0x0000000a1814723c */ /* 0x004fe60000041814 */
[----:B----4-:R0:W-:Y:S02]  /*11a60*/  STL.64 [R1+0x14d0], R14 ;  /* 0x0014d00e01007387 */ /* 0x0101e40000100a00 */
[----:B0-----:R-:W-:-:S02]  /*11a70*/  IMAD.MOV.U32 R14, RZ, RZ, R28 ;  /* 0x000000ffff0e7224 */ /* 0x001fc400078e001c */
[----:B------:R-:W-:-:S05]  /*11a80*/  IMAD.MOV.U32 R15, RZ, RZ, R19 ;  /* 0x000000ffff0f7224 */ /* 0x000fca00078e0013 */
[----:B------:R0:W-:Y:S11]  /*11a90*/  STL.64 [R1+0x14e8], R14 ;  /* 0x0014e80e01007387 */ /* 0x0001f60000100a00 */
[----:B------:R-:W-:Y:S04]  /*11aa0*/  STL.64 [R1+0x6c0], R20 ;  /* 0x0006c01401007387 */ /* 0x000fe80000100a00 */
[----:B------:R-:W-:Y:S01]  /*11ab0*/  STL.64 [R1+0x6c8], R22 ;  /* 0x0006c81601007387 */ /* 0x000fe20000100a00 */
[----:B0-----:R-:W-:-:S03]  /*11ac0*/  IMAD.MOV.U32 R14, RZ, RZ, R18 ;  /* 0x000000ffff0e7224 */ /* 0x001fc600078e0012 */
[----:B------:R-:W-:Y:S01]  /*11ad0*/  LDSM.16.MT88.4 R20, [R29+0x12100] ;  /* 0x012100001d14783b */ /* 0x000fe20000004200 */
[----:B------:R-:W-:-:S05]  /*11ae0*/  IMAD.MOV.U32 R15, RZ, RZ, R17 ;  /* 0x000000ffff0f7224 */ /* 0x000fca00078e0011 */
[----:B------:R0:W-:Y:S02]  /*11af0*/  STL.64 [R1+0x1500], R14 ;  /* 0x0015000e01007387 */ /* 0x0001e40000100a00 */
[----:B0-----:R-:W-:Y:S02]  /*11b00*/  IMAD.MOV.U32 R14, RZ, RZ, R16 ;  /* 0x000000ffff0e7224 */ /* 0x001fe400078e0010 */
[----:B------:R-:W-:-:S05]  /*11b10*/  IMAD.MOV.U32 R15, RZ, RZ, R13 ;  /* 0x000000ffff0f7224 */ /* 0x000fca00078e000d */
[----:B------:R-:W-:Y:S04]  /*11b20*/  STL.64 [R1+0x1518], R14 ;  /* 0x0015180e01007387 */ /* 0x000fe80000100a00 */
[----:B------:R-:W-:Y:S04]  /*11b30*/  STL.64 [R1+0x14b0], R10 ;  /* 0x0014b00a01007387 */ /* 0x000fe80000100a00 */
[----:B---3--:R0:W-:Y:S04]  /*11b40*/  STL.64 [R1+0x14a8], R8 ;  /* 0x0014a80801007387 */ /* 0x0081e80000100a00 */
[----:B0-----:R-:W2:Y:S04]  /*11b50*/  LDL.LU R8, [R1+0x3f0] ;  /* 0x0003f00001087983 */ /* 0x001ea80000300800 */
[----:B------:R-:W2:Y:S04]  /*11b60*/  LDL.LU R9, [R1+0x3f4] ;  /* 0x0003f40001097983 */ /* 0x000ea80000300800 */
[----:B------:R-:W3:Y:S04]  /*11b70*/  LDL.LU R10, [R1+0x3f8] ;  /* 0x0003f800010a7983 */ /* 0x000ee80000300800 */
[----:B------:R-:W3:Y:S04]  /*11b80*/  LDL.LU R11, [R1+0x3fc] ;  /* 0x0003fc00010b7983 */ /* 0x000ee80000300800 */
[----:B------:R-:W4:Y:S04]  /*11b90*/  LDL.LU R16, [R1+0x70] ;  /* 0x0000700001107983 */ /* 0x000f280000300800 */
[----:B------:R-:W4:Y:S04]  /*11ba0*/  LDL.LU R17, [R1+0x74] ;  /* 0x0000740001117983 */ /* 0x000f280000300800 */
[----:B------:R-:W4:Y:S04]  /*11bb0*/  LDL.LU R18, [R1+0x78] ;  /* 0x0000780001127983 */ /* 0x000f280000300800 */
[----:B------:R-:W4:Y:S04]  /*11bc0*/  LDL.LU R19, [R1+0x7c] ;  /* 0x00007c0001137983 */ /* 0x000f280000300800 */
[----:B---3--:R-:W-:Y:S04]  /*11bd0*/  STL.64 [R1+0x14c8], R10 ;  /* 0x0014c80a01007387 */ /* 0x008fe80000100a00 */
[----:B--2---:R0:W-:Y:S04]  /*11be0*/  STL.64 [R1+0x14c0], R8 ;  /* 0x0014c00801007387 */ /* 0x0041e80000100a00 */
        /* <DEDUP_REMOVED lines=21> */
[----:B------:R-:W3:Y:S01]  /*11d40*/  LDL.LU R11, [R1+0x43c] ;  /* 0x00043c00010b7983 */ /* 0x000ee20000300800 */
[----:B----4-:R-:W-:Y:S03]  /*11d50*/  HMMA.16816.F32.BF16 R24, R24, R6, R16 ;  /* 0x000000061818723c */ /* 0x010fe60000041810 */
[----:B------:R-:W-:Y:S04]  /*11d60*/  LDSM.16.MT88.4 R16, [R29+0x12080] ;  /* 0x012080001d10783b */ /* 0x000fe80000004200 */
[----:B---3--:R-:W-:Y:S04]  /*11d70*/  STL.64 [R1+0x1528], R10 ;  /* 0x0015280a01007387 */ /* 0x008fe80000100a00 */
[----:B--2---:R0:W-:Y:S04]  /*11d80*/  STL.64 [R1+0x1520], R8 ;  /* 0x0015200801007387 */ /* 0x0041e80000100a00 */
[----:B0-----:R-:W2:Y:S04]  /*11d90*/  LDL.LU R8, [R1+0x440] ;  /* 0x0004400001087983 */ /* 0x001ea80000300800 */
[----:B------:R-:W2:Y:S04]  /*11da0*/  LDL.LU R9, [R1+0x444] ;  /* 0x0004440001097983 */ /* 0x000ea80000300800 */
[----:B------:R-:W2:Y:S04]  /*11db0*/  LDL.LU R10, [R1+0x448] ;  /* 0x00044800010a7983 */ /* 0x000ea80000300800 */
[----:B------:R-:W2:Y:S04]  /*11dc0*/  LDL.LU R11, [R1+0x44c] ;  /* 0x00044c00010b7983 */ /* 0x000ea80000300800 */
[----:B------:R-:W-:Y:S04]  /*11dd0*/  STL.64 [R1+0x5c0], R24 ;  /* 0x0005c01801007387 */ /* 0x000fe80000100a00 */
[----:B------:R-:W-:Y:S04]  /*11de0*/  STL.64 [R1+0x5c8], R26 ;  /* 0x0005c81a01007387 */ /* 0x000fe80000100a00 */
[----:B------:R-:W0:Y:S01]  /*11df0*/  LDSM.16.MT88.4 R24, [R29+0x12180] ;  /* 0x012180001d18783b */ /* 0x000e220000004200 */
[----:B------:R-:W-:-:S02]  /*11e00*/  IMAD.MOV.U32 R14, RZ, RZ, R12 ;  /* 0x000000ffff0e7224 */ /* 0x000fc400078e000c */
[----:B------:R-:W-:Y:S01]  /*11e10*/  IMAD.MOV.U32 R15, RZ, RZ, R4 ;  /* 0x000000ffff0f7224 */ /* 0x000fe200078e0004 */
[----:B0-----:R-:W-:Y:S04]  /*11e20*/  STL.64 [R1+0x1420], R26 ;  /* 0x0014201a01007387 */ /* 0x001fe80000100a00 */
[----:B------:R0:W-:Y:S04]  /*11e30*/  STL.64 [R1+0x1418], R24 ;  /* 0x0014181801007387 */ /* 0x0001e80000100a00 */
[----:B0-----:R-:W3:Y:S04]  /*11e40*/  LDL.LU R24, [R1+0x2f0] ;  /* 0x0002f00001187983 */ /* 0x001ee80000300800 */
[----:B------:R-:W3:Y:S04]  /*11e50*/  LDL.LU R25, [R1+0x2f4] ;  /* 0x0002f40001197983 */ /* 0x000ee80000300800 */
[----:B------:R-:W3:Y:S04]  /*11e60*/  LDL.LU R26, [R1+0x2f8] ;  /* 0x0002f800011a7983 */ /* 0x000ee80000300800 */
        /* <DEDUP_REMOVED lines=41> */
[----:B------:R-:W-:Y:S04]  /*12100*/  STL.64 [R1+0x500], R8 ;  /* 0x0005000801007387 */ /* 0x000fe80000100a00 */
[----:B------:R0:W-:Y:S04]  /*12110*/  STL.64 [R1+0x508], R10 ;  /* 0x0005080a01007387 */ /* 0x0001e80000100a00 */
[----:B0-----:R-:W2:Y:S04]  /*12120*/  LDL.LU.64 R10, [R1+0x14b0] ;  /* 0x0014b000010a7983 */ /* 0x001ea80000300a00 */
[----:B------:R-:W4:Y:S04]  /*12130*/  LDL.LU.64 R8, [R1+0x14a8] ;  /* 0x0014a80001087983 */ /* 0x000f280000300a00 */
[----:B------:R0:W-:Y:S04]  /*12140*/  STL.64 [R1+0x1478], R14 ;  /* 0x0014780e01007387 */ /* 0x0001e80000100a00 */
[----:B------:R-:W3:Y:S04]  /*12150*/  LDL.LU R12, [R1+0x3e0] ;  /* 0x0003e000010c7983 */ /* 0x000ee80000300800 */
[----:B------:R-:W3:Y:S04]  /*12160*/  LDL.LU R13, [R1+0x3e4] ;  /* 0x0003e400010d7983 */ /* 0x000ee80000300800 */
[----:B0-----:R-:W3:Y:S04]  /*12170*/  LDL.LU R14, [R1+0x3e8] ;  /* 0x0003e800010e7983 */ /* 0x001ee80000300800 */
[----:B------:R-:W3:Y:S04]  /*12180*/  LDL.LU R15, [R1+0x3ec] ;  /* 0x0003ec00010f7983 */ /* 0x000ee80000300800 */
[----:B--2---:R-:W-:Y:S01]  /*12190*/  STL.64 [R1+0x1448], R10 ;  /* 0x0014480a01007387 */ /* 0x004fe20000100a00 */
[C---:B---3--:R-:W-:Y:S03]  /*121a0*/  HMMA.16816.F32.BF16 R12, R16.reuse, R10, R12 ;  /* 0x0000000a100c723c */ /* 0x048fe6000004180c */
[----:B----4-:R0:W-:Y:S11]  /*121b0*/  STL.64 [R1+0x1440], R8 ;  /* 0x0014400801007387 */ /* 0x0101f60000100a00 */
[----:B------:R-:W-:Y:S09]  /*121c0*/  @!UPT UIADD3 URZ, URZ, URZ, URZ ;  /* 0x0000003f3f3ff290 */ /* 0x000ff2000fffe03f */
[----:B------:R-:W-:Y:S04]  /*121d0*/  STL.64 [R1+0x4f0], R12 ;  /* 0x0004f00c01007387 */ /* 0x000fe80000100a00 */
[----:B------:R1:W-:Y:S04]  /*121e0*/  STL.64 [R1+0x4f8], R14 ;  /* 0x0004f80e01007387 */ /* 0x0003e80000100a00 */
[----:B0-----:R-:W2:Y:S01]  /*121f0*/  LDL.LU R8, [R1+0x290] ;  /* 0x0002900001087983 */ /* 0x001ea20000300800 */
[----:B-1----:R-:W-:Y:S11]  /*12200*/  HMMA.16816.F32.BF16 R12, R16, R6, R24 ;  /* 0x00000006100c723c */ /* 0x002ff60000041818 */
[----:B------:R-:W-:Y:S11]  /*12210*/  @!UPT UIADD3 URZ, URZ, URZ, URZ ;  /* 0x0000003f3f3ff290 */ /* 0x000ff6000fffe03f */
[----:B------:R-:W-:Y:S01]  /*12220*/  @!UPT UIADD3 URZ, URZ, URZ, URZ ;  /* 0x0000003f3f3ff290 */ /* 0x000fe2000fffe03f */
[----:B------:R0:W-:Y:S04]  /*12230*/  STL.64 [R1+0x250], R12 ;  /* 0x0002500c01007387 */ /* 0x0001e80000100a00 */
[----:B------:R1:W-:Y:S04]  /*12240*/  STL.64 [R1+0x258], R14 ;  /* 0x0002580e01007387 */ /* 0x0003e80000100a00 */
[----:B------:R-:W2:Y:S04]  /*12250*/  LDL.LU R9, [R1+0x294] ;  /* 0x0002940001097983 */ /* 0x000ea80000300800 */
[----:B------:R-:W3:Y:S04]  /*12260*/  LDL.LU R10, [R1+0x298] ;  /* 0x00029800010a7983 */ /* 0x000ee80000300800 */
[----:B------:R-:W3:Y:S04]  /*12270*/  LDL.LU R11, [R1+0x29c] ;  /* 0x00029c00010b7983 */ /* 0x000ee80000300800 */
[----:B0-----:R-:W4:Y:S04]  /*12280*/  LDL.LU R12, [R1+0x2b0] ;  /* 0x0002b000010c7983 */ /* 0x001f280000300800 */
[----:B------:R-:W4:Y:S04]  /*12290*/  LDL.LU R13, [R1+0x2b4] ;  /* 0x0002b400010d7983 */ /* 0x000f280000300800 */
[----:B-1----:R-:W2:Y:S04]  /*122a0*/  LDL.LU R14, [R1+0x2b8] ;  /* 0x0002b800010e7983 */ /* 0x002ea80000300800 */
[----:B------:R-:W2:Y:S04]  /*122b0*/  LDL.LU R15, [R1+0x2bc] ;  /* 0x0002bc00010f7983 */ /* 0x000ea80000300800 */
[----:B--2---:R0:W-:Y:S04]  /*122c0*/  STL.64 [R1+0x1488], R14 ;  /* 0x0014880e01007387 */ /* 0x0041e80000100a00 */
[----:B----4-:R-:W-:Y:S04]  /*122d0*/  STL.64 [R1+0x1480], R12 ;  /* 0x0014800c01007387 */ /* 0x010fe80000100a00 */
[----:B0-----:R-:W2:Y:S04]  /*122e0*/  LDL.LU.64 R14, [R1+0x38] ;  /* 0x00003800010e7983 */ /* 0x001ea80000300a00 */
[----:B--2---:R0:W-:Y:S04]  /*122f0*/  STL.64 [R1+0x1498], R14 ;  /* 0x0014980e01007387 */ /* 0x0041e80000100a00 */
[----:B0-----:R-:W2:Y:S04]  /*12300*/  LDL.LU.64 R14, [R1+0x48] ;  /* 0x00004800010e7983 */ /* 0x001ea80000300a00 */
[----:B---3--:R0:W-:Y:S04]  /*12310*/  STL.64 [R1+0x1458], R10 ;  /* 0x0014580a01007387 */ /* 0x0081e80000100a00 */
[----:B------:R-:W-:Y:S04]  /*12320*/  STL.64 [R1+0x1450], R8 ;  /* 0x0014500801007387 */ /* 0x000fe80000100a00 */
[----:B0-----:R-:W3:Y:S04]  /*12330*/  LDL.LU.64 R10, [R1+0x18] ;  /* 0x00001800010a7983 */ /* 0x001ee80000300a00 */
[----:B---3--:R0:W-:Y:S04]  /*12340*/  STL.64 [R1+0x1470], R10 ;  /* 0x0014700a01007387 */ /* 0x0081e80000100a00 */
[----:B0-----:R-:W3:Y:S04]  /*12350*/  LDL.LU.64 R10, [R1+0x28] ;  /* 0x00002800010a7983 */ /* 0x001ee80000300a00 */
[----:B---3--:R0:W-:Y:S04]  /*12360*/  STL.64 [R1+0x1490], R10 ;  /* 0x0014900a01007387 */ /* 0x0081e80000100a00 */
[----:B------:R-:W3:Y:S04]  /*12370*/  LDL.LU R8, [R1+0x2c0] ;  /* 0x0002c00001087983 */ /* 0x000ee80000300800 */
[----:B------:R-:W3:Y:S04]  /*12380*/  LDL.LU R9, [R1+0x2c4] ;  /* 0x0002c40001097983 */ /* 0x000ee80000300800 */
[----:B0-----:R-:W3:Y:S04]  /*12390*/  LDL.LU R10, [R1+0x2c8] ;  /* 0x0002c800010a7983 */ /* 0x001ee80000300800 */
[----:B------:R-:W3:Y:S04]  /*123a0*/  LDL.LU R11, [R1+0x2cc] ;  /* 0x0002cc00010b7983 */ /* 0x000ee80000300800 */
        /* <DEDUP_REMOVED lines=8> */
[----:B------:R-:W2:Y:S04]  /*12430*/  LDL.LU R26, [R1+0x2a8] ;  /* 0x0002a800011a7983 */ /* 0x000ea80000300800 */
[----:B------:R-:W2:Y:S04]  /*12440*/  LDL.LU R27, [R1+0x2ac] ;  /* 0x0002ac00011b7983 */ /* 0x000ea80000300800 */
[----:B------:R-:W-:Y:S04]  /*12450*/  STL.64 [R1+0x1430], R6 ;  /* 0x0014300601007387 */ /* 0x000fe80000100a00 */
[----:B------:R0:W-:Y:S04]  /*12460*/  STL [R1+0x1428], R5 ;  /* 0x0014280501007387 */ /* 0x0001e80000100800 */
[----:B------:R-:W4:Y:S04]  /*12470*/  LDL.LU R4, [R1+0x2d0] ;  /* 0x0002d00001047983 */ /* 0x000f280000300800 */
[----:B0-----:R-:W4:Y:S04]  /*12480*/  LDL.LU R5, [R1+0x2d4] ;  /* 0x0002d40001057983 */ /* 0x001f280000300800 */
[----:B------:R-:W4:Y:S04]  /*12490*/  LDL.LU R6, [R1+0x2d8] ;  /* 0x0002d80001067983 */ /* 0x000f280000300800 */
[----:B------:R-:W4:Y:S04]  /*124a0*/  LDL.LU R7, [R1+0x2dc] ;  /* 0x0002dc0001077983 */ /* 0x000f280000300800 */
[----:B------:R-:W2:Y:S04]  /*124b0*/  LDL.LU R16, [R1+0x50] ;  /* 0x0000500001107983 */ /* 0x000ea80000300800 */
        /* <DEDUP_REMOVED lines=9> */
[----:B----4-:R-:W-:Y:S03]  /*12550*/  HMMA.16816.F32.BF16 R4, R20, R14, R4 ;  /* 0x0000000e1404723c */ /* 0x010fe60000041804 */
[----:B--2---:R0:W-:Y:S04]  /*12560*/  STL.64 [R1+0x13a8], R18 ;  /* 0x0013a81201007387 */ /* 0x0041e80000100a00 */
[----:B------:R-:W-:Y:S01]  /*12570*/  STL.64 [R1+0x13a0], R16 ;  /* 0x0013a01001007387 */ /* 0x000fe20000100a00 */
[----:B0-----:R-:W-:-:S03]  /*12580*/  IMAD.MOV.U32 R18, RZ, RZ, R28 ;  /* 0x000000ffff127224 */ /* 0x001fc600078e001c */
[----:B------:R-:W2:Y:S01]  /*12590*/  LDL.LU R28, [R1+0x14a4] ;  /* 0x0014a400011c7983 */ /* 0x000ea20000300800 */
[----:B------:R-:W-:-:S03]  /*125a0*/  IMAD.MOV.U32 R19, RZ, RZ, R29 ;  /* 0x000000ffff137224 */ /* 0x000fc600078e001d */
[----:B------:R-:W4:Y:S08]  /*125b0*/  LDL.LU R29, [R1+0x14a0] ;  /* 0x0014a000011d7983 */ /* 0x000f300000300800 */
[----:B------:R0:W-:Y:S04]  /*125c0*/  STL.64 [R1+0x640], R4 ;  /* 0x0006400401007387 */ /* 0x0001e80000100a00 */
[----:B------:R1:W-:Y:S01]  /*125d0*/  STL.64 [R1+0x648], R6 ;  /* 0x0006480601007387 */ /* 0x0003e20000100a00 */
[----:B0-----:R-:W-:-:S02]  /*125e0*/  IMAD.MOV.U32 R5, RZ, RZ, R14 ;  /* 0x000000ffff057224 */ /* 0x001fc400078e000e */
[----:B------:R-:W-:Y:S02]  /*125f0*/  IMAD.MOV.U32 R4, RZ, RZ, R15 ;  /* 0x000000ffff047224 */ /* 0x000fe400078e000f */
[----:B------:R-:W3:Y:S02]  /*12600*/  LDL.LU.64 R14, [R1+0x1498] ;  /* 0x00149800010e7983 */ /* 0x000ee40000300a00 */
[C---:B---3--:R-:W-:Y:S01]  /*12610*/  HMMA.16816.F32.BF16 R8, R20.reuse, R14, R8 ;  /* 0x0000000e1408723c */ /* 0x048fe20000041808 */
[----:B-1----:R-:W-:Y:S02]  /*12620*/  IMAD.MOV.U32 R7, RZ, RZ, R14 ;  /* 0x000000ffff077224 */ /* 0x002fe400078e000e */
[----:B------:R-:W-:Y:S11]  /*12630*/  IMAD.MOV.U32 R6, RZ, RZ, R15 ;  /* 0x000000ffff067224 */ /* 0x000ff600078e000f */
[----:B------:R-:W-:Y:S09]  /*12640*/  @!UPT UIADD3 URZ, URZ, URZ, URZ ;  /* 0x0000003f3f3ff290 */ /* 0x000ff2000fffe03f */
[----:B------:R-:W-:Y:S04]  /*12650*/  STL.64 [R1+0x630], R8 ;  /* 0x0006300801007387 */ /* 0x000fe80000100a00 */
[----:B------:R0:W-:Y:S04]  /*12660*/  STL.64 [R1+0x638], R10 ;  /* 0x0006380a01007387 */ /* 0x0001e80000100a00 */
[----:B0-----:R-:W3:Y:S04]  /*12670*/  LDL.LU.64 R10, [R1+0x1490] ;  /* 0x00149000010a7983 */ /* 0x001ee80000300a00 */
[----:B------:R-:W3:Y:S04]  /*12680*/  LDL.LU.64 R14, [R1+0x1488] ;  /* 0x00148800010e7983 */ /* 0x000ee80000300a00 */
[----:B------:R-:W3:Y:S02]  /*12690*/  LDL.LU.64 R12, [R1+0x1480] ;  /* 0x00148000010c7983 */ /* 0x000ee40000300a00 */
[C---:B---3--:R-:W-:Y:S11]  /*126a0*/  HMMA.16816.F32.BF16 R12, R20.reuse, R10, R12 ;  /* 0x0000000a140c723c */ /* 0x048ff6000004180c */
[----:B------:R-:W-:Y:S11]  /*126b0*/  @!UPT UIADD3 URZ, URZ, URZ, URZ ;  /* 0x0000003f3f3ff290 */ /* 0x000ff6000fffe03f */
[----:B------:R-:W-:Y:S01]  /*126c0*/  @!UPT UIADD3 URZ, URZ, URZ, URZ ;  /* 0x0000003f3f3ff290 */ /* 0x000fe2000fffe03f */
[----:B------:R0:W-:Y:S04]  /*126d0*/  STL.64 [R1+0x620], R12 ;  /* 0x0006200c01007387 */ /* 0x0001e80000100a00 */
[----:B------:R1:W-:Y:S01]  /*126e0*/  STL.64 [R1+0x628], R14 ;  /* 0x0006280e01007387 */ /* 0x0003e20000100a00 */
[----:B0-----:R-:W-:Y:S02]  /*126f0*/  IMAD.MOV.U32 R13, RZ, RZ, R10 ;  /* 0x000000ffff0d7224 */ /* 0x001fe400078e000a */
[----:B------:R-:W-:Y:S01]  /*12700*/  IMAD.MOV.U32 R12, RZ, RZ, R11 ;  /* 0x000000ffff0c7224 */ /* 0x000fe200078e000b */
[----:B-1----:R-:W3:Y:S04]  /*12710*/  LDL.LU.64 R14, [R1+0x1478] ;  /* 0x00147800010e7983 */ /* 0x002ee80000300a00 */
[----:B------:R-:W2:Y:S02]  /*12720*/  LDL.LU.64 R10, [R1+0x1470] ;  /* 0x00147000010a7983 */ /* 0x000ea40000300a00 */
[----:B--2---:R-:W-:Y:S01]  /*12730*/  HMMA.16816.F32.BF16 R24, R20, R10, R24 ;  /* 0x0000000a1418723c */ /* 0x004fe20000041818 */
[----:B------:R-:W-:-:S02]  /*12740*/  IMAD.MOV.U32 R17, RZ, RZ, R10 ;  /* 0x000000ffff117224 */ /* 0x000fc400078e000a */
[----:B------:R-:W-:Y:S11]  /*12750*/  IMAD.MOV.U32 R16, RZ, RZ, R11 ;  /* 0x000000ffff107224 */ /* 0x000ff600078e000b */
[----:B------:R-:W-:Y:S09]  /*12760*/  @!UPT UIADD3 URZ, URZ, URZ, URZ ;  /* 0x0000003f3f3ff290 */ /* 0x000ff2000fffe03f */
[----:B------:R-:W-:Y:S04]  /*12770*/  STL.64 [R1+0x610], R24 ;  /* 0x0006101801007387 */ /* 0x000fe80000100a00 */
[----:B------:R0:W-:Y:S04]  /*12780*/  STL.64 [R1+0x618], R26 ;  /* 0x0006181a01007387 */ /* 0x0001e80000100a00 */
[----:B0-----:R-:W3:Y:S04]  /*12790*/  LDL.LU.64 R26, [R1+0x1468] ;  /* 0x00146800011a7983 */ /* 0x001ee80000300a00 */
[----:B------:R-:W3:Y:S04]  /*127a0*/  LDL.LU.64 R24, [R1+0x1460] ;  /* 0x0014600001187983 */ /* 0x000ee80000300a00 */
[----:B------:R-:W2:Y:S04]  /*127b0*/  LDL.LU.64 R10, [R1+0x1458] ;  /* 0x00145800010a7983 */ /* 0x000ea80000300a00 */
[----:B------:R-:W2:Y:S02]  /*127c0*/  LDL.LU.64 R8, [R1+0x1450] ;  /* 0x0014500001087983 */ /* 0x000ea40000300a00 */
[C---:B--2---:R-:W-:Y:S08]  /*127d0*/  HMMA.16816.F32.BF16 R8, R20.reuse, R18, R8 ;  /* 0x000000121408723c */ /* 0x044ff00000041808 */
[----:B---3--:R-:W-:Y:S11]  /*127e0*/  HMMA.16816.F32.BF16 R24, R20, R14, R24 ;  /* 0x0000000e1418723c */ /* 0x008ff60000041818 */
[----:B------:R-:W-:Y:S04]  /*127f0*/  @!UPT UIADD3 URZ, URZ, URZ, URZ ;  /* 0x0000003f3f3ff290 */ /* 0x000fe8000fffe03f */
[----:B------:R-:W-:Y:S04]  /*12800*/  STL.64 [R1+0x600], R8 ;  /* 0x0006000801007387 */ /* 0x000fe80000100a00 */
[----:B------:R0:W-:Y:S04]  /*12810*/  STL.64 [R1+0x608], R10 ;  /* 0x0006080a01007387 */ /* 0x0001e80000100a00 */
[----:B0-----:R-:W2:Y:S04]  /*12820*/  LDL.LU.64 R10, [R1+0x1448] ;  /* 0x00144800010a7983 */ /* 0x001ea80000300a00 */
[----:B------:R-:W3:Y:S04]  /*12830*/  LDL.LU.64 R8, [R1+0x1440] ;  /* 0x0014400001087983 */ /* 0x000ee80000300a00 */
[----:B------:R0:W-:Y:S02]  /*12840*/  STL.64 [R1+0x13b8], R18 ;  /* 0x0013b81201007387 */ /* 0x0001e40000100a00 */
[----:B0-----:R-:W-:-:S02]  /*12850*/  IMAD.MOV.U32 R18, RZ, RZ, R17 ;  /* 0x000000ffff127224 */ /* 0x001fc400078e0011 */
[----:B------:R-:W-:-:S05]  /*12860*/  IMAD.MOV.U32 R19, RZ, RZ, R16 ;  /* 0x000000ffff137224 */ /* 0x000fca00078e0010 */
[----:B------:R0:W-:Y:S02]  /*12870*/  STL.64 [R1+0x13d0], R18 ;  /* 0x0013d01201007387 */ /* 0x0001e40000100a00 */
[----:B0-----:R-:W-:Y:S02]  /*12880*/  IMAD.MOV.U32 R18, RZ, RZ, R13 ;  /* 0x000000ffff127224 */ /* 0x001fe400078e000d */
[----:B------:R-:W-:-:S05]  /*12890*/  IMAD.MOV.U32 R19, RZ, RZ, R12 ;  /* 0x000000ffff137224 */ /* 0x000fca00078e000c */
[----:B------:R0:W-:Y:S02]  /*128a0*/  STL.64 [R1+0x13e8], R18 ;  /* 0x0013e81201007387 */ /* 0x0001e40000100a00 */
[----:B0-----:R-:W-:Y:S02]  /*128b0*/  IMAD.MOV.U32 R18, RZ, RZ, R7 ;  /* 0x000000ffff127224 */ /* 0x001fe400078e0007 */
[----:B------:R-:W-:-:S05]  /*128c0*/  IMAD.MOV.U32 R19, RZ, RZ, R6 ;  /* 0x000000ffff137224 */ /* 0x000fca00078e0006 */
[----:B------:R0:W-:Y:S02]  /*128d0*/  STL.64 [R1+0x1400], R18 ;  /* 0x0014001201007387 */ /* 0x0001e40000100a00 */
[----:B0-----:R-:W-:Y:S02]  /*128e0*/  IMAD.MOV.U32 R19, RZ, RZ, R4 ;  /* 0x000000ffff137224 */ /* 0x001fe400078e0004 */
[----:B------:R-:W2:Y:S01]  /*128f0*/  LDL.LU R4, [R1+0x270] ;  /* 0x0002700001047983 */ /* 0x000ea20000300800 */
[----:B------:R-:W-:-:S03]  /*12900*/  IMAD.MOV.U32 R18, RZ, RZ, R5 ;  /* 0x000000ffff127224 */ /* 0x000fc600078e0005 */
[----:B------:R0:W-:Y:S04]  /*12910*/  STL.64 [R1+0x5f0], R24 ;  /* 0x0005f01801007387 */ /* 0x0001e80000100a00 */
[----:B------:R1:W-:Y:S04]  /*12920*/  STL.64 [R1+0x5f8], R26 ;  /* 0x0005f81a01007387 */ /* 0x0003e80000100a00 */
[----:B------:R-:W2:Y:S04]  /*12930*/  LDL.LU R5, [R1+0x274] ;  /* 0x0002740001057983 */ /* 0x000ea80000300800 */
[----:B------:R-:W2:Y:S04]  /*12940*/  LDL.LU R6, [R1+0x278] ;  /* 0x0002780001067983 */ /* 0x000ea80000300800 */
[----:B------:R-:W2:Y:S04]  /*12950*/  LDL.LU R7, [R1+0x27c] ;  /* 0x00027c0001077983 */ /* 0x000ea80000300800 */
[----:B0-----:R-:W2:Y:S04]  /*12960*/  LDL.LU R24, [R1+0x100] ;  /* 0x0001000001187983 */ /* 0x001ea80000300800 */
[----:B------:R-:W2:Y:S04]  /*12970*/  LDL.LU R25, [R1+0x104] ;  /* 0x0001040001197983 */ /* 0x000ea80000300800 */
[----:B-1----:R-:W2:Y:S04]  /*12980*/  LDL.LU R26, [R1+0x108] ;  /* 0x00010800011a7983 */ /* 0x002ea80000300800 */
[----:B------:R-:W2:Y:S04]  /*12990*/  LDL.LU R27, [R1+0x10c] ;  /* 0x00010c00011b7983 */ /* 0x000ea80000300800 */
[----:B------:R0:W-:Y:S04]  /*129a0*/  STL.64 [R1+0x13b0], R14 ;  /* 0x0013b00e01007387 */ /* 0x0001e80000100a00 */
[----:B------:R-:W2:Y:S04]  /*129b0*/  LDL.LU R12, [R1+0xa0] ;  /* 0x0000a000010c7983 */ /* 0x000ea80000300800 */
[----:B------:R-:W2:Y:S04]  /*129c0*/  LDL.LU R13, [R1+0xa4] ;  /* 0x0000a400010d7983 */ /* 0x000ea80000300800 */
[----:B0-----:R-:W2:Y:S01]  /*129d0*/  LDL.LU R14, [R1+0xa8] ;  /* 0x0000a800010e7983 */ /* 0x001ea20000300800 */
[----:B----4-:R-:W-:-:S03]  /*129e0*/  IMAD.MOV.U32 R15, RZ, RZ, R29 ;  /* 0x000000ffff0f7224 */ /* 0x010fc600078e001d */
[----:B------:R-:W4:Y:S04]  /*129f0*/  LDL.LU R29, [R1+0x143c] ;  /* 0x00143c00011d7983 */ /* 0x000f280000300800 */
        /* <DEDUP_REMOVED lines=10> */
[----:B------:R-:W2:Y:S01]  /*12aa0*/  LDL.LU R14, [R1+0xc8] ;  /* 0x0000c800010e7983 */ /* 0x000ea20000300800 */
[----:B----4-:R-:W-:-:S03]  /*12ab0*/  IMAD.MOV.U32 R15, RZ, RZ, R29 ;  /* 0x000000ffff0f7224 */ /* 0x010fc600078e001d */
[----:B------:R-:W4:Y:S01]  /*12ac0*/  LDL.LU R29, [R1+0x1438] ;  /* 0x00143800011d7983 */ /* 0x000f220000300800 */
[C---:B------:R-:W-:Y:S03]  /*12ad0*/  HMMA.16816.F32.BF16 R4, R20.reuse, R10, R4 ;  /* 0x0000000a1404723c */ /* 0x040fe60000041804 */
        /* <DEDUP_REMOVED lines=11> */
[----:B------:R-:W-:Y:S04]  /*12b90*/  STL.64 [R1+0x5e0], R4 ;  /* 0x0005e00401007387 */ /* 0x000fe80000100a00 */
[----:B------:R0:W-:Y:S04]  /*12ba0*/  STL.64 [R1+0x5e8], R6 ;  /* 0x0005e80601007387 */ /* 0x0001e80000100a00 */
[----:B0-----:R-:W2:Y:S04]  /*12bb0*/  LDL.LU.64 R6, [R1+0x1430] ;  /* 0x0014300001067983 */ /* 0x001ea80000300a00 */
[----:B------:R-:W3:Y:S01]  /*12bc0*/  LDL.LU R5, [R1+0x1428] ;  /* 0x0014280001057983 */ /* 0x000ee20000300800 */
[----:B----4-:R-:W-:Y:S01]  /*12bd0*/  IMAD.MOV.U32 R15, RZ, RZ, R29 ;  /* 0x000000ffff0f7224 */ /* 0x010fe200078e001d */
[----:B--2---:R-:W-:Y:S02]  /*12be0*/  HMMA.16816.F32.BF16 R20, R20, R6, R24 ;  /* 0x000000061414723c */ /* 0x004fe40000041818 */
[----:B------:R-:W2:Y:S04]  /*12bf0*/  LDL.LU.64 R26, [R1+0x1420] ;  /* 0x00142000011a7983 */ /* 0x000ea80000300a00 */
[----:B------:R-:W2:Y:S11]  /*12c00*/  LDL.LU.64 R24, [R1+0x1418] ;  /* 0x0014180001187983 */ /* 0x000eb60000300a00 */
[----:B------:R-:W-:Y:S06]  /*12c10*/  @!UPT UIADD3 URZ, URZ, URZ, URZ ;  /* 0x0000003f3f3ff290 */ /* 0x000fec000fffe03f */
[----:B------:R-:W-:Y:S04]  /*12c20*/  STL.64 [R1+0x4d0], R20 ;  /* 0x0004d01401007387 */ /* 0x000fe80000100a00 */
[----:B------:R-:W-:Y:S01]  /*12c30*/  STL.64 [R1+0x4d8], R22 ;  /* 0x0004d81601007387 */ /* 0x000fe20000100a00 */
        /* <DEDUP_REMOVED lines=28> */
[----:B--2---:R-:W-:Y:S02]  /*12e00*/  HMMA.16816.F32.BF16 R16, R24, R18, R12 ;  /* 0x000000121810723c */ /* 0x004fe4000004180c */
[----:B------:R-:W2:Y:S11]  /*12e10*/  LDL.LU.64 R14, [R1+0x13b0] ;  /* 0x0013b000010e7983 */ /* 0x000eb60000300a00 */
[----:B------:R-:W-:Y:S10]  /*12e20*/  @!UPT UIADD3 URZ, URZ, URZ, URZ ;  /* 0x0000003f3f3ff290 */ /* 0x000ff4000fffe03f */
[----:B------:R-:W-:Y:S04]  /*12e30*/  STL.64 [R1+0x450], R16 ;  /* 0x0004501001007387 */ /* 0x000fe80000100a00 */
[----:B------:R0:W-:Y:S04]  /*12e40*/  STL.64 [R1+0x458], R18 ;  /* 0x0004581201007387 */ /* 0x0001e80000100a00 */
[----:B0-----:R-:W2:Y:S04]  /*12e50*/  LDL.LU.64 R18, [R1+0x13a8] ;  /* 0x0013a80001127983 */ /* 0x001ea80000300a00 */
[----:B------:R-:W2:Y:S04]  /*12e60*/  LDL.LU.64 R16, [R1+0x13a0] ;  /* 0x0013a00001107983 */ /* 0x000ea80000300a00 */
[----:B------:R-:W4:Y:S01]  /*12e70*/  LDL R4, [R1+0x7b4] ;  /* 0x0007b40001047983 */ /* 0x000f220000100800 */
[----:B------:R-:W-:-:S02]  /*12e80*/  IMAD.MOV.U32 R20, RZ, RZ, R28 ;  /* 0x000000ffff147224 */ /* 0x000fc400078e001c */
[----:B------:R-:W-:Y:S02]  /*12e90*/  IMAD.MOV.U32 R21, RZ, RZ, R3 ;  /* 0x000000ffff157224 */ /* 0x000fe400078e0003 */
[----:B------:R-:W-:Y:S02]  /*12ea0*/  IMAD.MOV.U32 R22, RZ, RZ, R2 ;  /* 0x000000ffff167224 */ /* 0x000fe400078e0002 */
[----:B------:R-:W-:Y:S01]  /*12eb0*/  IMAD.MOV.U32 R23, RZ, RZ, R0 ;  /* 0x000000ffff177224 */ /* 0x000fe200078e0000 */
[C---:B--2---:R-:W-:Y:S01]  /*12ec0*/  HMMA.16816.F32.BF16 R12, R24.reuse, R14, R16 ;  /* 0x0000000e180c723c */ /* 0x044fe20000041810 */
[----:B------:R-:W2:Y:S04]  /*12ed0*/  LDL.LU.64 R18, [R1+0x1398] ;  /* 0x0013980001127983 */ /* 0x000ea80000300a00 */
[----:B------:R-:W2:Y:S03]  /*12ee0*/  LDL.LU.64 R16, [R1+0x1390] ;  /* 0x0013900001107983 */ /* 0x000ea60000300a00 */
[----:B------:R-:W-:Y:S11]  /*12ef0*/  HMMA.16816.F32.BF16 R20, R24, R10, R20 ;  /* 0x0000000a1814723c */ /* 0x000ff60000041814 */
[----:B------:R-:W-:Y:S04]  /*12f00*/  @!UPT UIADD3 URZ, URZ, URZ, URZ ;  /* 0x0000003f3f3ff290 */ /* 0x000fe8000fffe03f */
[----:B------:R-:W-:Y:S04]  /*12f10*/  STL.64 [R1+0x70], R12 ;  /* 0x0000700c01007387 */ /* 0x000fe80000100a00 */
[----:B------:R2:W-:Y:S05]  /*12f20*/  STL.64 [R1+0x78], R14 ;  /* 0x0000780e01007387 */ /* 0x0005ea0000100a00 */
[----:B------:R-:W-:Y:S02]  /*12f30*/  IMAD.MOV.U32 R0, RZ, RZ, R23 ;  /* 0x000000ffff007224 */ /* 0x000fe400078e0017 */
[----:B------:R-:W-:-:S02]  /*12f40*/  IMAD.MOV.U32 R2, RZ, RZ, R22 ;  /* 0x000000ffff027224 */ /* 0x000fc400078e0016 */
[----:B------:R-:W-:Y:S02]  /*12f50*/  IMAD.MOV.U32 R3, RZ, RZ, R21 ;  /* 0x000000ffff037224 */ /* 0x000fe400078e0015 */
[----:B------:R-:W-:Y:S01]  /*12f60*/  IMAD.MOV.U32 R28, RZ, RZ, R20 ;  /* 0x000000ffff1c7224 */ /* 0x000fe200078e0014 */
[----:B------:R-:W-:Y:S04]  /*12f70*/  STL [R1+0x1210], R0 ;  /* 0x0012100001007387 */ /* 0x000fe80000100800 */
[----:B------:R-:W-:Y:S04]  /*12f80*/  STL [R1+0x1118], R2 ;  /* 0x0011180201007387 */ /* 0x000fe80000100800 */
[----:B------:R-:W-:Y:S04]  /*12f90*/  STL [R1+0xfec], R3 ;  /* 0x000fec0301007387 */ /* 0x000fe80000100800 */
[----:B------:R-:W-:Y:S04]  /*12fa0*/  STL [R1+0xfe8], R28 ;  /* 0x000fe81c01007387 */ /* 0x000fe80000100800 */
[----:B----4-:R-:W-:Y:S01]  /*12fb0*/  LDSM.16.M88.4 R20, [R4+0x2000] ;  /* 0x002000000414783b */ /* 0x010fe20000000200 */
[----:B--2---:R-:W-:Y:S11]  /*12fc0*/  HMMA.16816.F32.BF16 R12, R24, R6, R16 ;  /* 0x00000006180c723c */ /* 0x004ff60000041810 */
[----:B------:R-:W-:Y:S11]  /*12fd0*/  @!UPT UIADD3 URZ, URZ, URZ, URZ ;  /* 0x0000003f3f3ff290 */ /* 0x000ff6000fffe03f */
[----:B------:R-:W-:Y:S01]  /*12fe0*/  @!UPT UIADD3 URZ, URZ, URZ, URZ ;  /* 0x0000003f3f3ff290 */ /* 0x000fe2000fffe03f */
[----:B------:R-:W-:Y:S01]  /*12ff0*/  STL.64 [R1+0x350], R12 ;  /* 0x0003500c01007387 */ /* 0x000fe20000100a00 */
[----:B------:R-:W-:-:S03]  /*13000*/  IMAD.MOV.U32 R29, RZ, RZ, R15 ;  /* 0x000000ffff1d7224 */ /* 0x000fc600078e000f */
[----:B------:R-:W-:Y:S04]  /*13010*/  STL [R1+0x358], R14 ;  /* 0x0003580e01007387 */ /* 0x000fe80000100800 */
[----:B------:R-:W0:Y:S04]  /*13020*/  LDSM.16.M88.4 R12, [R4] ;  /* 0x00000000040c783b */ /* 0x000e280000000200 */
[----:B------:R-:W-:Y:S04]  /*13030*/  STL [R1+0x1214], R29 ;  /* 0x0012141d01007387 */ /* 0x000fe80000100800 */
[----:B------:R-:W2:Y:S04]  /*13040*/  LDL R27, [R1+0x7a4] ;  /* 0x0007a400011b7983 */ /* 0x000ea80000100800 */
[----:B0-----:R-:W-:Y:S04]  /*13050*/  STL.64 [R1+0x40], R12 ;  /* 0x0000400c01007387 */ /* 0x001fe80000100a00 */
[----:B------:R-:W-:Y:S04]  /*13060*/  STL.64 [R1+0x48], R14 ;  /* 0x0000480e01007387 */ /* 0x000fe80000100a00 */
[----:B------:R-:W0:Y:S04]  /*13070*/  LDSM.16.M88.4 R12, [R4+0x4000] ;  /* 0x00400000040c783b */ /* 0x000e280000000200 */
[----:B------:R-:W-:Y:S04]  /*13080*/  STL.64 [R1+0x30], R20 ;  /* 0x0000301401007387 */ /* 0x000fe80000100a00 */
[----:B------:R-:W-:Y:S04]  /*13090*/  STL.64 [R1+0x38], R22 ;  /* 0x0000381601007387 */ /* 0x000fe80000100a00 */
[----:B------:R-:W1:Y:S04]  /*130a0*/  LDSM.16.M88.4 R20, [R4+0x6000] ;  /* 0x006000000414783b */ /* 0x000e680000000200 */
[----:B0-----:R-:W-:Y:S04]  /*130b0*/  STL.64 [R1+0x20], R12 ;  /* 0x0000200c01007387 */ /* 0x001fe80000100a00 */
[----:B------:R-:W-:Y:S04]  /*130c0*/  STL.64 [R1+0x28], R14 ;  /* 0x0000280e01007387 */ /* 0x000fe80000100a00 */
[----:B------:R-:W0:Y:S04]  /*130d0*/  LDSM.16.M88.4 R12, [R4+0x8000] ;  /* 0x00800000040c783b */ /* 0x000e280000000200 */
[----:B-1----:R-:W-:Y:S04]  /*130e0*/  STL.64 [R1+0x10], R20 ;  /* 0x0000101401007387 */ /* 0x002fe80000100a00 */
[----:B------:R-:W-:Y:S04]  /*130f0*/  STL.64 [R1+0x18], R22 ;  /* 0x0000181601007387 */ /* 0x000fe80000100a00 */
[----:B0-----:R-:W-:Y:S01]  /*13100*/  STL.64 [R1], R12 ;  /* 0x0000000c01007387 */ /* 0x001fe20000100a00 */
[----:B------:R-:W-:-:S02]  /*13110*/  IMAD.MOV.U32 R2, RZ, RZ, R12 ;  /* 0x000000ffff027224 */ /* 0x000fc400078e000c */
[----:B------:R-:W-:Y:S01]  /*13120*/  IMAD.MOV.U32 R0, RZ, RZ, R13 ;  /* 0x000000ffff007224 */ /* 0x000fe200078e000d */
[----:B------:R-:W-:Y:S04]  /*13130*/  STL.64 [R1+0x8], R14 ;  /* 0x0000080e01007387 */ /* 0x000fe80000100a00 */
[----:B------:R-:W0:Y:S04]  /*13140*/  LDSM.16.M88.4 R12, [R4+0xa000] ;  /* 0x00a00000040c783b */ /* 0x000e280000000200 */
[----:B0-----:R3:W-:Y:S04]  /*13150*/  STL.64 [R1+0x1318], R14 ;  /* 0x0013180e01007387 */ /* 0x0017e80000100a00 */
[----:B------:R0:W-:Y:S01]  /*13160*/  STL.64 [R1+0x1310], R12 ;  /* 0x0013100c01007387 */ /* 0x0001e20000100a00 */
[----:B---3--:R-:W-:-:S02]  /*13170*/  IMAD.MOV.U32 R14, RZ, RZ, R9 ;  /* 0x000000ffff0e7224 */ /* 0x008fc400078e0009 */
[----:B0-----:R-:W-:Y:S02]  /*13180*/  IMAD.MOV.U32 R12, RZ, RZ, R8 ;  /* 0x000000ffff0c7224 */ /* 0x001fe400078e0008 */
[----:B------:R-:W3:Y:S01]  /*13190*/  LDL.LU R8, [R1+0x138c] ;  /* 0x00138c0001087983 */ /* 0x000ee20000300800 */
[----:B------:R-:W-:-:S03]  /*131a0*/  IMAD.MOV.U32 R13, RZ, RZ, R5 ;  /* 0x000000ffff0d7224 */ /* 0x000fc600078e0005 */
[----:B------:R-:W4:Y:S04]  /*131b0*/  LDL.LU R5, [R1+0x1388] ;  /* 0x0013880001057983 */ /* 0x000f280000300800 */
[----:B------:R-:W3:Y:S04]  /*131c0*/  LDL.LU R9, [R1+0x1384] ;  /* 0x0013840001097983 */ /* 0x000ee80000300800 */
[----:B------:R-:W3:Y:S04]  /*131d0*/  LDL.LU R15, [R1+0x75c] ;  /* 0x00075c00010f7983 */ /* 0x000ee80000300800 */
[----:B--2---:R-:W-:Y:S04]  /*131e0*/  LDSM.16.MT88.4 R20, [R27+0x14080] ;  /* 0x014080001b14783b */ /* 0x004fe80000004200 */
[----:B------:R-:W-:Y:S04]  /*131f0*/  LDSM.16.MT88.4 R16, [R27+0x14000] ;  /* 0x014000001b10783b */ /* 0x000fe80000004200 */
[----:B---3--:R-:W-:Y:S04]  /*13200*/  STL.64 [R1+0x1328], R14 ;  /* 0x0013280e01007387 */ /* 0x008fe80000100a00 */
[----:B------:R0:W-:Y:S04]  /*13210*/  STL.64 [R1+0x1320], R12 ;  /* 0x0013200c01007387 */ /* 0x0001e80000100a00 */
[----:B0-----:R-:W2:Y:S01]  /*13220*/  LDL.64 R12, [R1+0x10] ;  /* 0x00001000010c7983 */ /* 0x001ea20000100a00 */
[----:B------:R-:W-:-:S02]  /*13230*/  IMAD.MOV.U32 R14, RZ, RZ, R9 ;  /* 0x000000ffff0e7224 */ /* 0x000fc400078e0009 */
[----:B------:R-:W-:Y:S02]  /*13240*/  IMAD.MOV.U32 R15, RZ, RZ, R8 ;  /* 0x000000ffff0f7224 */ /* 0x000fe400078e0008 */
[----:B------:R-:W0:Y:S04]  /*13250*/  LDSM.16.M88.4 R8, [R4+0xc000] ;  /* 0x00c000000408783b */ /* 0x000e280000000200 */
[----:B--2---:R1:W-:Y:S04]  /*13260*/  STL.64 [R1+0x1340], R12 ;  /* 0x0013400c01007387 */ /* 0x0043e80000100a00 */
[----:B-1----:R-:W2:Y:S01]  /*13270*/  LDL.LU R12, [R1+0x770] ;  /* 0x00077000010c7983 */ /* 0x002ea20000300800 */
[----:B----4-:R-:W-:-:S03]  /*13280*/  IMAD.MOV.U32 R13, RZ, RZ, R5 ;  /* 0x000000ffff0d7224 */ /* 0x010fc600078e0005 */
[----:B------:R-:W3:Y:S04]  /*13290*/  LDL.LU R5, [R1+0x1380] ;  /* 0x0013800001057983 */ /* 0x000ee80000300800 */
[----:B------:R-:W-:Y:S04]  /*132a0*/  STL.64 [R1+0x1358], R14 ;  /* 0x0013580e01007387 */ /* 0x000fe80000100a00 */
[----:B--2---:R1:W-:Y:S04]  /*132b0*/  STL.64 [R1+0x1350], R12 ;  /* 0x0013500c01007387 */ /* 0x0043e80000100a00 */
[----:B-1----:R-:W2:Y:S04]  /*132c0*/  LDL.64 R12, [R1+0x30] ;  /* 0x00003000010c7983 */ /* 0x002ea80000100a00 */
[----:B--2---:R1:W-:Y:S04]  /*132d0*/  STL.64 [R1+0x1368], R12 ;  /* 0x0013680c01007387 */ /* 0x0043e80000100a00 */
[----:B-1----:R-:W2:Y:S01]  /*132e0*/  LDL.64 R12, [R1+0x40] ;  /* 0x00004000010c7983 */ /* 0x002ea20000100a00 */
[----:B0-----:R-:W-:Y:S02]  /*132f0*/  STL [R1+0xeec], R10 ;  /* 0x000eec0a01007387 */ /* 0x001fe40000100800 */
[----:B------:R-:W-:Y:S02]  /*13300*/  STL [R1+0xee8], R11 ;  /* 0x000ee80b01007387 */ /* 0x000fe40000100800 */
[----:B------:R0:W-:Y:S02]  /*13310*/  STL.64 [R1+0x1360], R8 ;  /* 0x0013600801007387 */ /* 0x0001e40000100a00 */
[----:B0-----:R-:W4:Y:S01]  /*13320*/  LDL.LU R8, [R1+0x780] ;  /* 0x0007800001087983 */ /* 0x001f220000300800 */
[----:B------:R-:W4:Y:S02]  /*13330*/  LDL.LU R9, [R1+0x784] ;  /* 0x0007840001097983 */ /* 0x000f240000300800 */
[----:B------:R-:W2:Y:S02]  /*13340*/  LDL.LU R10, [R1+0x788] ;  /* 0x00078800010a7983 */ /* 0x000ea40000300800 */
[----:B------:R-:W2:Y:S02]  /*13350*/  LDL.LU R11, [R1+0x78c] ;  /* 0x00078c00010b7983 */ /* 0x000ea40000300800 */
[----:B--2---:R3:W-:Y:S02]  /*13360*/  STL.64 [R1+0x1378], R10 ;  /* 0x0013780a01007387 */ /* 0x0047e40000100a00 */
[----:B---3--:R-:W-:-:S02]  /*13370*/  IMAD.MOV.U32 R11, RZ, RZ, R5 ;  /* 0x000000ffff0b7224 */ /* 0x008fc400078e0005 */
[----:B------:R-:W0:Y:S04]  /*13380*/  LDSM.16.M88.4 R4, [R4+0xe000] ;  /* 0x00e000000404783b */ /* 0x000e280000000200 */
[----:B----4-:R1:W-:Y:S04]  /*13390*/  STL.64 [R1+0x1370], R8 ;  /* 0x0013700801007387 */ /* 0x0103e80000100a00 */
[----:B-1----:R-:W2:Y:S01]  /*133a0*/  LDL.LU R8, [R1+0x790] ;  /* 0x0007900001087983 */ /* 0x002ea20000300800 */
[----:B------:R-:W2:Y:S02]  /*133b0*/  LDL.LU R9, [R1+0x794] ;  /* 0x0007940001097983 */ /* 0x000ea40000300800 */
[----:B------:R-:W2:Y:S01]  /*133c0*/  LDL.LU R10, [R1+0x798] ;  /* 0x00079800010a7983 */ /* 0x000ea20000300800 */
[----:B0-----:R-:W-:Y:S01]  /*133d0*/  STL [R1+0xf5c], R6 ;  /* 0x000f5c0601007387 */ /* 0x001fe20000100800 */
[----:B------:R-:W-:Y:S02]  /*133e0*/  STL [R1+0xf58], R7 ;  /* 0x000f580701007387 */ /* 0x000fe40000100800 */
[----:B------:R0:W-:Y:S02]  /*133f0*/  STL.64 [R1+0x1348], R4 ;  /* 0x0013480401007387 */ /* 0x0001e40000100a00 */
[----:B0-----:R-:W3:Y:S01]  /*13400*/  LDL.64 R4, [R1+0x20] ;  /* 0x0000200001047983 */ /* 0x001ee20000100a00 */
[----:B------:R-:W-:Y:S02]  /*13410*/  STL.64 [R1+0x12f8], R22 ;  /* 0x0012f81601007387 */ /* 0x000fe40000100a00 */
[----:B------:R0:W-:Y:S02]  /*13420*/  STL.64 [R1+0x12f0], R20 ;  /* 0x0012f01401007387 */ /* 0x0001e40000100a00 */
[----:B0-----:R-:W4:Y:S01]  /*13430*/  LDL.LU R20, [R1+0x740] ;  /* 0x0007400001147983 */ /* 0x001f220000300800 */
[----:B------:R-:W4:Y:S02]  /*13440*/  LDL.LU R21, [R1+0x744] ;  /* 0x0007440001157983 */ /* 0x000f240000300800 */
[----:B------:R-:W3:Y:S02]  /*13450*/  LDL.LU R22, [R1+0x748] ;  /* 0x0007480001167983 */ /* 0x000ee40000300800 */
[----:B------:R-:W3:Y:S02]  /*13460*/  LDL.LU R23, [R1+0x74c] ;  /* 0x00074c0001177983 */ /* 0x000ee40000300800 */
[----:B------:R-:W-:-:S02]  /*13470*/  IMAD.MOV.U32 R24, RZ, RZ, R2 ;  /* 0x000000ffff187224 */ /* 0x000fc400078e0002 */
[----:B------:R-:W-:Y:S02]  /*13480*/  IMAD.MOV.U32 R25, RZ, RZ, R0 ;  /* 0x000000ffff197224 */ /* 0x000fe400078e0000 */
[----:B------:R-:W-:Y:S02]  /*13490*/  IMAD.MOV.U32 R2, RZ, RZ, R12 ;  /* 0x000000ffff027224 */ /* 0x000fe400078e000c */
[----:B------:R-:W-:Y:S01]  /*134a0*/  IMAD.MOV.U32 R0, RZ, RZ, R13 ;  /* 0x000000ffff007224 */ /* 0x000fe200078e000d */
[C---:B--2---:R-:W-:Y:S01]  /*134b0*/  HMMA.16816.F32.BF16 R8, R16.reuse, R12, R8 ;  /* 0x0000000c1008723c */ /* 0x044fe20000041808 */
[----:B---3--:R-:W-:Y:S01]  /*134c0*/  STL.64 [R1+0x1338], R22 ;  /* 0x0013381601007387 */ /* 0x008fe20000100a00 */
[----:B----4-:R0:W-:Y:S03]  /*134d0*/  STL.64 [R1+0x1330], R20 ;  /* 0x0013301401007387 */ /* 0x0101e60000100a00 */
[----:B0-----:R-:W2:Y:S01]  /*134e0*/  LDL.LU R20, [R1+0x760] ;  /* 0x0007600001147983 */ /* 0x001ea20000300800 */
[----:B------:R-:W2:Y:S02]  /*134f0*/  LDL.LU R21, [R1+0x764] ;  /* 0x0007640001157983 */ /* 0x000ea40000300800 */
[----:B------:R-:W2:Y:S02]  /*13500*/  LDL.LU R22, [R1+0x768] ;  /* 0x0007680001167983 */ /* 0x000ea40000300800 */
[----:B------:R-:W2:Y:S01]  /*13510*/  LDL.LU R23, [R1+0x76c] ;  /* 0x00076c0001177983 */ /* 0x000ea20000300800 */
[----:B------:R-:W-:Y:S11]  /*13520*/  STL [R1+0x1278], R27 ;  /* 0x0012781b01007387 */ /* 0x000ff60000100800 */
[----:B------:R-:W-:Y:S01]  /*13530*/  @!UPT UIADD3 URZ, URZ, URZ, URZ ;  /* 0x0000003f3f3ff290 */ /* 0x000fe2000fffe03f */
[----:B------:R-:W-:Y:S02]  /*13540*/  STL.64 [R1+0x340], R8 ;  /* 0x0003400801007387 */ /* 0x000fe40000100a00 */
[----:B------:R0:W-:Y:S02]  /*13550*/  STL.64 [R1+0x348], R10 ;  /* 0x0003480a01007387 */ /* 0x0001e40000100a00 */
[----:B0-----:R-:W3:Y:S01]  /*13560*/  LDL.LU.64 R10, [R1+0x1378] ;  /* 0x00137800010a7983 */ /* 0x001ee20000300a00 */
[----:B------:R-:W3:Y:S02]  /*13570*/  LDL.LU.64 R8, [R1+0x1370] ;  /* 0x0013700001087983 */ /* 0x000ee40000300a00 */
[----:B------:R-:W3:Y:S02]  /*13580*/  LDL.LU.64 R12, [R1+0x1368] ;  /* 0x00136800010c7983 */ /* 0x000ee40000300a00 */
[----:B---3--:R-:W-:Y:S01]  /*13590*/  HMMA.16816.F32.BF16 R8, R16, R12, R8 ;  /* 0x0000000c1008723c */ /* 0x008fe20000041808 */
[----:B------:R-:W-:Y:S11]  /*135a0*/  IMAD.MOV.U32 R3, RZ, RZ, R13 ;  /* 0x000000ffff037224 */ /* 0x000ff600078e000d */
[----:B------:R-:W-:Y:S11]  /*135b0*/  @!UPT UIADD3 URZ, URZ, URZ, URZ ;  /* 0x0000003f3f3ff290 */ /* 0x000ff6000fffe03f */
[----:B------:R0:W-:Y:S01]  /*135c0*/  STL.64 [R1+0x330], R8 ;  /* 0x0003300801007387 */ /* 0x0001e20000100a00 */
[----:B------:R1:W-:Y:S03]  /*135d0*/  STL.64 [R1+0x338], R10 ;  /* 0x0003380a01007387 */ /* 0x0003e60000100a00 */
[----:B0-----:R-:W3:Y:S01]  /*135e0*/  LDL.LU.64 R8, [R1+0x1360] ;  /* 0x0013600001087983 */ /* 0x001ee20000300a00 */
[----:B-1----:R-:W-:Y:S02]  /*135f0*/  IMAD.MOV.U32 R10, RZ, RZ, R12 ;  /* 0x000000ffff0a7224 */ /* 0x002fe400078e000c */
[----:B------:R-:W4:Y:S02]  /*13600*/  LDL.LU.64 R14, [R1+0x1358] ;  /* 0x00135800010e7983 */ /* 0x000f240000300a00 */
[----:B------:R-:W4:Y:S02]  /*13610*/  LDL.LU.64 R12, [R1+0x1350] ;  /* 0x00135000010c7983 */ /* 0x000f240000300a00 */
[----:B------:R-:W-:-:S02]  /*13620*/  IMAD.MOV.U32 R26, RZ, RZ, R4 ;  /* 0x000000ffff1a7224 */ /* 0x000fc400078e0004 */
[----:B------:R-:W-:Y:S01]  /*13630*/  IMAD.MOV.U32 R11, RZ, RZ, R5 ;  /* 0x000000ffff0b7224 */ /* 0x000fe200078e0005 */
[----:B----4-:R-:W-:Y:S01]  /*13640*/  HMMA.16816.F32.BF16 R12, R16, R4, R12 ;  /* 0x00000004100c723c */ /* 0x010fe2000004180c */
[----:B------:R-:W4:Y:S11]  /*13650*/  LDL.LU.64 R4, [R1+0x1348] ;  /* 0x0013480001047983 */ /* 0x000f360000300a00 */
[----:B------:R-:W-:Y:S11]  /*13660*/  @!UPT UIADD3 URZ, URZ, URZ, URZ ;  /* 0x0000003f3f3ff290 */ /* 0x000ff6000fffe03f */
[----:B------:R0:W-:Y:S04]  /*13670*/  STL.64 [R1+0x320], R12 ;  /* 0x0003200c01007387 */ /* 0x0001e80000100a00 */
[----:B0-----:R-:W2:Y:S01]  /*13680*/  LDL.LU.64 R12, [R1+0x1340] ;  /* 0x00134000010c7983 */ /* 0x001ea20000300a00 */
[----:B------:R-:W-:Y:S02]  /*13690*/  IMAD.MOV.U32 R7, RZ, RZ, R15 ;  /* 0x000000ffff077224 */ /* 0x000fe400078e000f */
[----:B------:R-:W-:-:S03]  /*136a0*/  IMAD.MOV.U32 R6, RZ, RZ, R14 ;  /* 0x000000ffff067224 */ /* 0x000fc600078e000e */
[----:B------:R-:W-:Y:S02]  /*136b0*/  STL [R1+0xf64], R7 ;  /* 0x000f640701007387 */ /* 0x000fe40000100800 */
[----:B------:R-:W-:Y:S01]  /*136c0*/  STL [R1+0xf60], R6 ;  /* 0x000f600601007387 */ /* 0x000fe20000100800 */
[C---:B--2---:R-:W-:Y:S01]  /*136d0*/  HMMA.16816.F32.BF16 R20, R16.reuse, R12, R20 ;  /* 0x0000000c1014723c */ /* 0x044fe20000041814 */
[----:B------:R-:W-:Y:S02]  /*136e0*/  IMAD.MOV.U32 R28, RZ, RZ, R12 ;  /* 0x000000ffff1c7224 */ /* 0x000fe400078e000c */
[----:B------:R-:W-:Y:S11]  /*136f0*/  IMAD.MOV.U32 R27, RZ, RZ, R13 ;  /* 0x000000ffff1b7224 */ /* 0x000ff600078e000d */
[----:B------:R-:W-:Y:S09]  /*13700*/  @!UPT UIADD3 URZ, URZ, URZ, URZ ;  /* 0x0000003f3f3ff290 */ /* 0x000ff2000fffe03f */
[----:B------:R-:W-:Y:S01]  /*13710*/  STL.64 [R1+0x310], R20 ;  /* 0x0003101401007387 */ /* 0x000fe20000100a00 */
[----:B------:R0:W-:Y:S03]  /*13720*/  STL.64 [R1+0x318], R22 ;  /* 0x0003181601007387 */ /* 0x0001e60000100a00 */
[----:B0-----:R-:W2:Y:S01]  /*13730*/  LDL.LU.64 R22, [R1+0x1338] ;  /* 0x0013380001167983 */ /* 0x001ea20000300a00 */
[----:B------:R-:W2:Y:S02]  /*13740*/  LDL.LU.64 R20, [R1+0x1330] ;  /* 0x0013300001147983 */ /* 0x000ea40000300a00 */
[----:B------:R-:W2:Y:S02]  /*13750*/  LDL.LU.64 R14, [R1+0x1328] ;  /* 0x00132800010e7983 */ /* 0x000ea40000300a00 */
[----:B------:R-:W2:Y:S02]  /*13760*/  LDL.LU.64 R12, [R1+0x1320] ;  /* 0x00132000010c7983 */ /* 0x000ea40000300a00 */
[----:B--2---:R-:W-:Y:S11]  /*13770*/  HMMA.16816.F32.BF16 R12, R16, R24, R12 ;  /* 0x00000018100c723c */ /* 0x004ff6000004180c */
[----:B------:R-:W-:Y:S11]  /*13780*/  @!UPT UIADD3 URZ, URZ, URZ, URZ ;  /* 0x0000003f3f3ff290 */ /* 0x000ff6000fffe03f */
[----:B------:R-:W-:Y:S01]  /*13790*/  @!UPT UIADD3 URZ, URZ, URZ, URZ ;  /* 0x0000003f3f3ff290 */ /* 0x000fe2000fffe03f */
[----:B------:R0:W-:Y:S01]  /*137a0*/  STL.64 [R1+0x300], R12 ;  /* 0x0003000c01007387 */ /* 0x0001e20000100a00 */
[----:B------:R-:W-:Y:S02]  /*137b0*/  IMAD.MOV.U32 R7, RZ, RZ, R14 ;  /* 0x000000ffff077224 */ /* 0x000fe400078e000e */
[----:B------:R-:W-:Y:S02]  /*137c0*/  IMAD.MOV.U32 R6, RZ, RZ, R15 ;  /* 0x000000ffff067224 */ /* 0x000fe400078e000f */
[----:B------:R-:W2:Y:S04]  /*137d0*/  LDL.LU.64 R14, [R1+0x1318] ;  /* 0x00131800010e7983 */ /* 0x000ea80000300a00 */
[----:B0-----:R-:W2:Y:S01]  /*137e0*/  LDL.LU.64 R12, [R1+0x1310] ;  /* 0x00131000010c7983 */ /* 0x001ea20000300a00 */
[----:B------:R-:W-:Y:S02]  /*137f0*/  STL.64 [R1+0x1308], R6 ;  /* 0x0013080601007387 */ /* 0x000fe40000100a00 */
[----:B----4-:R-:W-:Y:S02]  /*13800*/  STL.64 [R1+0x1300], R4 ;  /* 0x0013000401007387 */ /* 0x010fe40000100a00 */
        /* <DEDUP_REMOVED lines=9> */
[----:B------:R-:W-:Y:S01]  /*138a0*/  STL.64 [R1+0x12d8], R24 ;  /* 0x0012d81801007387 */ /* 0x000fe20000100a00 */
[C---:B--2---:R-:W-:Y:S11]  /*138b0*/  HMMA.16816.F32.BF16 R4, R16.reuse, R12, R20 ;  /* 0x0000000c1004723c */ /* 0x044ff60000041814 */
[----:B------:R-:W-:Y:S11]  /*138c0*/  @!UPT UIADD3 URZ, URZ, URZ, URZ ;  /* 0x0000003f3f3ff290 */ /* 0x000ff6000fffe03f */
[----:B------:R-:W-:Y:S01]  /*138d0*/  @!UPT UIADD3 URZ, URZ, URZ, URZ ;  /* 0x0000003f3f3ff290 */ /* 0x000fe2000fffe03f */
[----:B------:R0:W-:Y:S01]  /*138e0*/  STL.64 [R1+0x2f0], R4 ;  /* 0x0002f00401007387 */ /* 0x0001e20000100a00 */
[----:B------:R1:W-:Y:S02]  /*138f0*/  STL.64 [R1+0x2f8], R6 ;  /* 0x0002f80601007387 */ /* 0x0003e40000100a00 */
[----:B------:R-:W2:Y:S02]  /*13900*/  LDL.LU R20, [R1+0x5d0] ;  /* 0x0005d00001147983 */ /* 0x000ea40000300800 */
[----:B------:R-:W2:Y:S01]  /*13910*/  LDL.LU R21, [R1+0x5d4] ;  /* 0x0005d40001157983 */ /* 0x000ea20000300800 */
[----:B------:R-:W2:Y:S01]  /*13920*/  LDL.LU R22, [R1+0x5d8] ;  /* 0x0005d80001167983 */ /* 0x000ea20000300800 */
[----:B------:R-:W2:Y:S03]  /*13930*/  LDL.LU R23, [R1+0x5dc] ;  /* 0x0005dc0001177983 */ /* 0x000ea60000300800 */
[----:B0-----:R-:W3:Y:S01]  /*13940*/  LDL.LU R4, [R1+0x730] ;  /* 0x0007300001047983 */ /* 0x001ee20000300800 */
[----:B------:R-:W3:Y:S02]  /*13950*/  LDL.LU R5, [R1+0x734] ;  /* 0x0007340001057983 */ /* 0x000ee40000300800 */
[----:B-1----:R-:W3:Y:S02]  /*13960*/  LDL.LU R6, [R1+0x738] ;  /* 0x0007380001067983 */ /* 0x002ee40000300800 */
[----:B------:R-:W3:Y:S01]  /*13970*/  LDL.LU R7, [R1+0x73c] ;  /* 0x00073c0001077983 */ /* 0x000ee20000300800 */
[----:B------:R-:W-:Y:S01]  /*13980*/  STL.64 [R1+0x1288], R14 ;  /* 0x0012880e01007387 */ /* 0x000fe20000100a00 */
[----:B------:R0:W-:Y:S03]  /*13990*/  STL.64 [R1+0x1280], R12 ;  /* 0x0012800c01007387 */ /* 0x0001e60000100a00 */
[----:B0-----:R-:W4:Y:S01]  /*139a0*/  LDL.LU R12, [R1+0x570] ;  /* 0x00057000010c7983 */ /* 0x001f220000300800 */
[----:B------:R-:W4:Y:S02]  /*139b0*/  LDL.LU R13, [R1+0x574] ;  /* 0x00057400010d7983 */ /* 0x000f240000300800 */
[----:B------:R-:W2:Y:S02]  /*139c0*/  LDL.LU R14, [R1+0x578] ;  /* 0x00057800010e7983 */ /* 0x000ea40000300800 */
[----:B------:R-:W2:Y:S02]  /*139d0*/  LDL.LU R15, [R1+0x57c] ;  /* 0x00057c00010f7983 */ /* 0x000ea40000300800 */
[----:B--2---:R-:W-:Y:S01]  /*139e0*/  STL.64 [R1+0x12a0], R14 ;  /* 0x0012a00e01007387 */ /* 0x004fe20000100a00 */
[----:B----4-:R0:W-:Y:S03]  /*139f0*/  STL.64 [R1+0x1298], R12 ;  /* 0x0012980c01007387 */ /* 0x0101e60000100a00 */
[----:B0-----:R-:W2:Y:S01]  /*13a00*/  LDL.LU R12, [R1+0x580] ;  /* 0x00058000010c7983 */ /* 0x001ea20000300800 */
[----:B------:R-:W2:Y:S02]  /*13a10*/  LDL.LU R13, [R1+0x584] ;  /* 0x00058400010d7983 */ /* 0x000ea40000300800 */
[----:B------:R-:W4:Y:S02]  /*13a20*/  LDL.LU R14, [R1+0x588] ;  /* 0x00058800010e7983 */ /* 0x000f240000300800 */
[----:B------:R-:W4:Y:S02]  /*13a30*/  LDL.LU R15, [R1+0x58c] ;  /* 0x00058c00010f7983 */ /* 0x000f240000300800 */
[----:B----4-:R-:W-:Y:S01]  /*13a40*/  STL.64 [R1+0x12b8], R14 ;  /* 0x0012b80e01007387 */ /* 0x010fe20000100a00 */
[----:B--2---:R0:W-:Y:S03]  /*13a50*/  STL.64 [R1+0x12b0], R12 ;  /* 0x0012b00c01007387 */ /* 0x0041e60000100a00 */
[----:B0-----:R-:W2:Y:S01]  /*13a60*/  LDL.LU R12, [R1+0x590] ;  /* 0x00059000010c7983 */ /* 0x001ea20000300800 */
[----:B------:R-:W2:Y:S02]  /*13a70*/  LDL.LU R13, [R1+0x594] ;  /* 0x00059400010d7983 */ /* 0x000ea40000300800 */
[----:B------:R-:W4:Y:S02]  /*13a80*/  LDL.LU R14, [R1+0x598] ;  /* 0x00059800010e7983 */ /* 0x000f240000300800 */
[----:B------:R-:W4:Y:S01]  /*13a90*/  LDL.LU R15, [R1+0x59c] ;  /* 0x00059c00010f7983 */ /* 0x000f220000300800 */
[----:B---3--:R-:W-:Y:S01]  /*13aa0*/  HMMA.16816.F32.BF16 R4, R16, R8, R4 ;  /* 0x000000081004723c */ /* 0x008fe20000041804 */
[----:B----4-:R-:W-:Y:S01]  /*13ab0*/  STL.64 [R1+0x12d0], R14 ;  /* 0x0012d00e01007387 */ /* 0x010fe20000100a00 */
[----:B--2---:R0:W-:Y:S03]  /*13ac0*/  STL.64 [R1+0x12c8], R12 ;  /* 0x0012c80c01007387 */ /* 0x0041e60000100a00 */
[----:B0-----:R-:W2:Y:S01]  /*13ad0*/  LDL.LU R12, [R1+0x5a0] ;  /* 0x0005a000010c7983 */ /* 0x001ea20000300800 */
[----:B------:R-:W2:Y:S02]  /*13ae0*/  LDL.LU R13, [R1+0x5a4] ;  /* 0x0005a400010d7983 */ /* 0x000ea40000300800 */
[----:B------:R-:W3:Y:S02]  /*13af0*/  LDL.LU R14, [R1+0x5a8] ;  /* 0x0005a800010e7983 */ /* 0x000ee40000300800 */
[----:B------:R-:W3:Y:S02]  /*13b00*/  LDL.LU R15, [R1+0x5ac] ;  /* 0x0005ac00010f7983 */ /* 0x000ee40000300800 */
[----:B---3--:R-:W-:Y:S01]  /*13b10*/  STL.64 [R1+0x12e8], R14 ;  /* 0x0012e80e01007387 */ /* 0x008fe20000100a00 */
[----:B--2---:R0:W-:Y:S03]  /*13b20*/  STL.64 [R1+0x12e0], R12 ;  /* 0x0012e00c01007387 */ /* 0x0041e60000100a00 */
[----:B0-----:R-:W2:Y:S01]  /*13b30*/  LDL.LU R12, [R1+0x5b0] ;  /* 0x0005b000010c7983 */ /* 0x001ea20000300800 */
[----:B------:R-:W2:Y:S02]  /*13b40*/  LDL.LU R13, [R1+0x5b4] ;  /* 0x0005b400010d7983 */ /* 0x000ea40000300800 */
[----:B------:R-:W2:Y:S02]  /*13b50*/  LDL.LU R14, [R1+0x5b8] ;  /* 0x0005b800010e7983 */ /* 0x000ea40000300800 */
[----:B------:R-:W2:Y:S02]  /*13b60*/  LDL.LU R15, [R1+0x5bc] ;  /* 0x0005bc00010f7983 */ /* 0x000ea40000300800 */
[----:B------:R-:W-:Y:S01]  /*13b70*/  STL.64 [R1+0x2e0], R4 ;  /* 0x0002e00401007387 */ /* 0x000fe20000100a00 */
[----:B------:R0:W-:Y:S03]  /*13b80*/  STL.64 [R1+0x2e8], R6 ;  /* 0x0002e80601007387 */ /* 0x0001e60000100a00 */
[----:B0-----:R-:W3:Y:S01]  /*13b90*/  LDL.LU.64 R6, [R1+0x1308] ;  /* 0x0013080001067983 */ /* 0x001ee20000300a00 */
[----:B------:R-:W4:Y:S02]  /*13ba0*/  LDL.LU.64 R4, [R1+0x1300] ;  /* 0x0013000001047983 */ /* 0x000f240000300a00 */
[----:B------:R-:W-:-:S02]  /*13bb0*/  IMAD.MOV.U32 R24, RZ, RZ, R2 ;  /* 0x000000ffff187224 */ /* 0x000fc400078e0002 */
[----:B------:R-:W-:Y:S01]  /*13bc0*/  IMAD.MOV.U32 R25, RZ, RZ, R0 ;  /* 0x000000ffff197224 */ /* 0x000fe200078e0000 */
[----:B----4-:R-:W-:Y:S01]  /*13bd0*/  HMMA.16816.F32.BF16 R16, R16, R4, R20 ;  /* 0x000000041010723c */ /* 0x010fe20000041814 */
[----:B------:R-:W2:Y:S01]  /*13be0*/  LDL.LU.64 R22, [R1+0x12f8] ;  /* 0x0012f80001167983 */ /* 0x000ea20000300a00 */
[----:B------:R-:W2:Y:S11]  /*13bf0*/  LDL.LU.64 R20, [R1+0x12f0] ;  /* 0x0012f00001147983 */ /* 0x000eb60000300a00 */
[----:B------:R-:W-:Y:S10]  /*13c00*/  @!UPT UIADD3 URZ, URZ, URZ, URZ ;  /* 0x0000003f3f3ff290 */ /* 0x000ff4000fffe03f */
[----:B------:R0:W-:Y:S01]  /*13c10*/  STL.64 [R1+0x1d0], R16 ;  /* 0x0001d01001007387 */ /* 0x0001e20000100a00 */
[----:B------:R1:W-:Y:S03]  /*13c20*/  STL.64 [R1+0x1d8], R18 ;  /* 0x0001d81201007387 */ /* 0x0003e60000100a00 */
[----:B0-----:R-:W4:Y:S01]  /*13c30*/  LDL.LU R16, [R1+0x560] ;  /* 0x0005600001107983 */ /* 0x001f220000300800 */
[----:B------:R-:W4:Y:S02]  /*13c40*/  LDL.LU R17, [R1+0x564] ;  /* 0x0005640001117983 */ /* 0x000f240000300800 */
[----:B-1----:R-:W4:Y:S02]  /*13c50*/  LDL.LU R18, [R1+0x568] ;  /* 0x0005680001127983 */ /* 0x002f240000300800 */
[----:B------:R-:W4:Y:S01]  /*13c60*/  LDL.LU R19, [R1+0x56c] ;  /* 0x00056c0001137983 */ /* 0x000f220000300800 */
[C---:B--2---:R-:W-:Y:S01]  /*13c70*/  HMMA.16816.F32.BF16 R24, R20.reuse, R24, R12 ;  /* 0x000000181418723c */ /* 0x044fe2000004180c */
[----:B------:R-:W2:Y:S01]  /*13c80*/  LDL.LU.64 R14, [R1+0x12e8] ;  /* 0x0012e800010e7983 */ /* 0x000ea20000300a00 */
[----:B------:R-:W2:Y:S11]  /*13c90*/  LDL.LU.64 R12, [R1+0x12e0] ;  /* 0x0012e000010c7983 */ /* 0x000eb60000300a00 */
[----:B------:R-:W-:Y:S10]  /*13ca0*/  @!UPT UIADD3 URZ, URZ, URZ, URZ ;  /* 0x0000003f3f3ff290 */ /* 0x000ff4000fffe03f */
[----:B------:R0:W-:Y:S01]  /*13cb0*/  STL.64 [R1+0x150], R24 ;  /* 0x0001501801007387 */ /* 0x0001e20000100a00 */
[----:B------:R2:W-:Y:S03]  /*13cc0*/  STL.64 [R1+0x158], R26 ;  /* 0x0001581a01007387 */ /* 0x0005e60000100a00 */
[----:B0-----:R-:W2:Y:S01]  /*13cd0*/  LDL.LU.64 R24, [R1+0x12d8] ;  /* 0x0012d80001187983 */ /* 0x001ea20000300a00 */
[----:B------:R-:W3:Y:S01]  /*13ce0*/  LDL R3, [R1+0x7a8] ;  /* 0x0007a80001037983 */ /* 0x000ee20000100800 */
[----:B--2---:R-:W-:Y:S02]  /*13cf0*/  HMMA.16816.F32.BF16 R24, R20, R24, R12 ;  /* 0x000000181418723c */ /* 0x004fe4000004180c */
[----:B------:R-:W2:Y:S01]  /*13d00*/  LDL.LU.64 R14, [R1+0x12d0] ;  /* 0x0012d000010e7983 */ /* 0x000ea20000300a00 */
[----:B------:R-:W2:Y:S11]  /*13d10*/  LDL.LU.64 R12, [R1+0x12c8] ;  /* 0x0012c800010c7983 */ /* 0x000eb60000300a00 */
[----:B------:R-:W-:Y:S09]  /*13d20*/  @!UPT UIADD3 URZ, URZ, URZ, URZ ;  /* 0x0000003f3f3ff290 */ /* 0x000ff2000fffe03f */
[----:B------:R0:W-:Y:S04]  /*13d30*/  STL.64 [R1+0x140], R24 ;  /* 0x0001401801007387 */ /* 0x0001e80000100a00 */
[----:B0-----:R-:W2:Y:S01]  /*13d40*/  LDL.LU.64 R24, [R1+0x12c0] ;  /* 0x0012c00001187983 */ /* 0x001ea20000300a00 */
[----:B------:R-:W-:Y:S02]  /*13d50*/  IMAD.MOV.U32 R10, RZ, RZ, R26 ;  /* 0x000000ffff0a7224 */ /* 0x000fe400078e001a */
[----:B------:R-:W-:-:S05]  /*13d60*/  IMAD.MOV.U32 R11, RZ, RZ, R27 ;  /* 0x000000ffff0b7224 */ /* 0x000fca00078e001b */
[----:B------:R-:W-:Y:S01]  /*13d70*/  STL [R1+0xef4], R11 ;  /* 0x000ef40b01007387 */ /* 0x000fe20000100800 */
[----:B------:R-:W-:Y:S01]  /*13d80*/  STL [R1+0xef0], R10 ;  /* 0x000ef00a01007387 */ /* 0x000fe20000100800 */
[C---:B--2---:R-:W-:Y:S02]  /*13d90*/  HMMA.16816.F32.BF16 R24, R20.reuse, R24, R12 ;  /* 0x000000181418723c */ /* 0x044fe4000004180c */
[----:B------:R-:W2:Y:S01]  /*13da0*/  LDL.LU.64 R14, [R1+0x12b8] ;  /* 0x0012b800010e7983 */ /* 0x000ea20000300a00 */
[----:B------:R-:W2:Y:S11]  /*13db0*/  LDL.LU.64 R12, [R1+0x12b0] ;  /* 0x0012b000010c7983 */ /* 0x000eb60000300a00 */
[----:B------:R-:W-:Y:S09]  /*13dc0*/  @!UPT UIADD3 URZ, URZ, URZ, URZ ;  /* 0x0000003f3f3ff290 */ /* 0x000ff2000fffe03f */
[----:B------:R0:W-:Y:S01]  /*13dd0*/  STL.64 [R1+0x130], R24 ;  /* 0x0001301801007387 */ /* 0x0001e20000100a00 */
[----:B------:R2:W-:Y:S03]  /*13de0*/  STL.64 [R1+0x138], R26 ;  /* 0x0001381a01007387 */ /* 0x0005e60000100a00 */
[----:B0-----:R-:W2:Y:S02]  /*13df0*/  LDL.LU.64 R24, [R1+0x12a8] ;  /* 0x0012a80001187983 */ /* 0x001ea40000300a00 */
[C---:B--2---:R-:W-:Y:S02]  /*13e00*/  HMMA.16816.F32.BF16 R24, R20.reuse, R24, R12 ;  /* 0x000000181418723c */ /* 0x044fe4000004180c */
[----:B------:R-:W2:Y:S01]  /*13e10*/  LDL.LU.64 R14, [R1+0x12a0] ;  /* 0x0012a000010e7983 */ /* 0x000ea20000300a00 */
[----:B------:R-:W2:Y:S11]  /*13e20*/  LDL.LU.64 R12, [R1+0x1298] ;  /* 0x00129800010c7983 */ /* 0x000eb60000300a00 */
[----:B------:R-:W-:Y:S09]  /*13e30*/  @!UPT UIADD3 URZ, URZ, URZ, URZ ;  /* 0x0000003f3f3ff290 */ /* 0x000ff2000fffe03f */
[----:B------:R0:W-:Y:S04]  /*13e40*/  STL.64 [R1+0x120], R24 ;  /* 0x0001201801007387 */ /* 0x0001e80000100a00 */
[----:B0-----:R-:W2:Y:S01]  /*13e50*/  LDL.LU.64 R24, [R1+0x1290] ;  /* 0x0012900001187983 */ /* 0x001ea20000300a00 */
[----:B------:R-:W-:Y:S02]  /*13e60*/  IMAD.MOV.U32 R11, RZ, RZ, R26 ;  /* 0x000000ffff0b7224 */ /* 0x000fe400078e001a */
[----:B------:R-:W-:Y:S02]  /*13e70*/  IMAD.MOV.U32 R10, RZ, RZ, R27 ;  /* 0x000000ffff0a7224 */ /* 0x000fe400078e001b */
[C---:B--2---:R-:W-:Y:S01]  /*13e80*/  HMMA.16816.F32.BF16 R24, R20.reuse, R24, R12 ;  /* 0x000000181418723c */ /* 0x044fe2000004180c */
[----:B------:R-:W2:Y:S01]  /*13e90*/  LDL.LU.64 R14, [R1+0x1288] ;  /* 0x00128800010e7983 */ /* 0x000ea20000300a00 */
[----:B------:R-:W4:Y:S11]  /*13ea0*/  LDL.LU.64 R12, [R1+0x1280] ;  /* 0x00128000010c7983 */ /* 0x000f360000300a00 */
[----:B------:R-:W-:Y:S10]  /*13eb0*/  @!UPT UIADD3 URZ, URZ, URZ, URZ ;  /* 0x0000003f3f3ff290 */ /* 0x000ff4000fffe03f */
[----:B------:R-:W-:Y:S01]  /*13ec0*/  STL.64 [R1+0x110], R24 ;  /* 0x0001101801007387 */ /* 0x000fe20000100a00 */
[----:B------:R0:W-:Y:S03]  /*13ed0*/  STL.64 [R1+0x118], R26 ;  /* 0x0001181a01007387 */ /* 0x0001e60000100a00 */
[----:B0-----:R-:W2:Y:S01]  /*13ee0*/  LDL.LU R27, [R1+0x1278] ;  /* 0x00127800011b7983 */ /* 0x001ea20000300800 */
[C---:B----4-:R-:W-:Y:S11]  /*13ef0*/  HMMA.16816.F32.BF16 R16, R20.reuse, R12, R16 ;  /* 0x0000000c1410723c */ /* 0x050ff60000041810 */
[----:B------:R-:W-:Y:S11]  /*13f00*/  @!UPT UIADD3 URZ, URZ, URZ, URZ ;  /* 0x0000003f3f3ff290 */ /* 0x000ff6000fffe03f */
[----:B------:R-:W-:Y:S01]  /*13f10*/  @!UPT UIADD3 URZ, URZ, URZ, URZ ;  /* 0x0000003f3f3ff290 */ /* 0x000fe2000fffe03f */
[----:B------:R0:W-:Y:S01]  /*13f20*/  STL.64 [R1+0x100], R16 ;  /* 0x0001001001007387 */ /* 0x0001e20000100a00 */
[----:B------:R1:W-:Y:S03]  /*13f30*/  STL.64 [R1+0x108], R18 ;  /* 0x0001081201007387 */ /* 0x0003e60000100a00 */
[----:B0-----:R-:W4:Y:S01]  /*13f40*/  LDL.LU R16, [R1+0x160] ;  /* 0x0001600001107983 */ /* 0x001f220000300800 */
[----:B------:R-:W4:Y:S02]  /*13f50*/  LDL.LU R17, [R1+0x164] ;  /* 0x0001640001117983 */ /* 0x000f240000300800 */
[----:B-1----:R-:W4:Y:S02]  /*13f60*/  LDL.LU R18, [R1+0x168] ;  /* 0x0001680001127983 */ /* 0x002f240000300800 */
[----:B------:R-:W4:Y:S01]  /*13f70*/  LDL.LU R19, [R1+0x16c] ;  /* 0x00016c0001137983 */ /* 0x000f220000300800 */
[----:B--2---:R-:W-:Y:S01]  /*13f80*/  STL.64 [R1+0x1220], R14 ;  /* 0x0012200e01007387 */ /* 0x004fe20000100a00 */
[----:B------:R0:W-:Y:S03]  /*13f90*/  STL.64 [R1+0x1218], R12 ;  /* 0x0012180c01007387 */ /* 0x0001e60000100a00 */
[----:B0-----:R-:W2:Y:S04]  /*13fa0*/  LDL.64 R12, [R1] ;  /* 0x00000000010c7983 */ /* 0x001ea80000100a00 */
[----:B--2---:R0:W-:Y:S04]  /*13fb0*/  STL.64 [R1+0x1238], R12 ;  /* 0x0012380c01007387 */ /* 0x0041e80000100a00 */
[----:B0-----:R-:W2:Y:S04]  /*13fc0*/  LDL.64 R12, [R1+0x10] ;  /* 0x00001000010c7983 */ /* 0x001ea80000100a00 */
[----:B--2---:R0:W-:Y:S04]  /*13fd0*/  STL.64 [R1+0x1240], R12 ;  /* 0x0012400c01007387 */ /* 0x0041e80000100a00 */
[----:B0-----:R-:W2:Y:S04]  /*13fe0*/  LDL.64 R12, [R1+0x20] ;  /* 0x00002000010c7983 */ /* 0x001ea80000100a00 */
[----:B--2---:R0:W-:Y:S04]  /*13ff0*/  STL.64 [R1+0x1258], R12 ;  /* 0x0012580c01007387 */ /* 0x0041e80000100a00 */
[----:B0-----:R-:W2:Y:S01]  /*14000*/  LDL.LU R12, [R1+0x360] ;  /* 0x00036000010c7983 */ /* 0x001ea20000300800 */
[----:B------:R-:W2:Y:S02]  /*14010*/  LDL.LU R13, [R1+0x364] ;  /* 0x00036400010d7983 */ /* 0x000ea40000300800 */
[----:B------:R-:W2:Y:S02]  /*14020*/  LDL.LU R14, [R1+0x368] ;  /* 0x00036800010e7983 */ /* 0x000ea40000300800 */
[----:B------:R-:W2:Y:S02]  /*14030*/  LDL.LU R15, [R1+0x36c] ;  /* 0x00036c00010f7983 */ /* 0x000ea40000300800 */
[C---:B--2---:R-:W-:Y:S11]  /*14040*/  HMMA.16816.F32.BF16 R12, R20.reuse, R8, R12 ;  /* 0x00000008140c723c */ /* 0x044ff6000004180c */
[----:B------:R-:W-:Y:S11]  /*14050*/  @!UPT UIADD3 URZ, URZ, URZ, URZ ;  /* 0x0000003f3f3ff290 */ /* 0x000ff6000fffe03f */
[----:B------:R-:W-:Y:S01]  /*14060*/  @!UPT UIADD3 URZ, URZ, URZ, URZ ;  /* 0x0000003f3f3ff290 */ /* 0x000fe2000fffe03f */
[----:B------:R0:W-:Y:S01]  /*14070*/  STL.64 [R1+0xf0], R12 ;  /* 0x0000f00c01007387 */ /* 0x0001e20000100a00 */
[----:B------:R-:W-:Y:S03]  /*14080*/  STL.64 [R1+0xf8], R14 ;  /* 0x0000f80e01007387 */ /* 0x000fe60000100a00 */
[----:B0-----:R-:W2:Y:S04]  /*14090*/  LDL.64 R12, [R1+0x30] ;  /* 0x00003000010c7983 */ /* 0x001ea80000100a00 */
[----:B--2---:R0:W-:Y:S04]  /*140a0*/  STL.64 [R1+0x1260], R12 ;  /* 0x0012600c01007387 */ /* 0x0041e80000100a00 */
[----:B0-----:R-:W2:Y:S01]  /*140b0*/  LDL.64 R12, [R1+0x40] ;  /* 0x00004000010c7983 */ /* 0x001ea20000100a00 */
[----:B------:R-:W-:Y:S02]  /*140c0*/  STL.64 [R1+0x1230], R10 ;  /* 0x0012300a01007387 */ /* 0x000fe40000100a00 */
[----:B------:R0:W-:Y:S02]  /*140d0*/  STL.64 [R1+0x1228], R8 ;  /* 0x0012280801007387 */ /* 0x0001e40000100a00 */
[----:B0-----:R-:W2:Y:S01]  /*140e0*/  LDL.LU R8, [R1+0x670] ;  /* 0x0006700001087983 */ /* 0x001ea20000300800 */
[----:B------:R-:W2:Y:S02]  /*140f0*/  LDL.LU R9, [R1+0x674] ;  /* 0x0006740001097983 */ /* 0x000ea40000300800 */
[----:B------:R-:W2:Y:S02]  /*14100*/  LDL.LU R10, [R1+0x678] ;  /* 0x00067800010a7983 */ /* 0x000ea40000300800 */
[----:B------:R-:W2:Y:S02]  /*14110*/  LDL.LU R11, [R1+0x67c] ;  /* 0x00067c00010b7983 */ /* 0x000ea40000300800 */
[----:B--2---:R-:W-:Y:S01]  /*14120*/  STL.64 [R1+0x1250], R10 ;  /* 0x0012500a01007387 */ /* 0x004fe20000100a00 */
[----:B------:R0:W-:Y:S03]  /*14130*/  STL.64 [R1+0x1248], R8 ;  /* 0x0012480801007387 */ /* 0x0001e60000100a00 */
[----:B0-----:R-:W2:Y:S01]  /*14140*/  LDL.LU R8, [R1+0x690] ;  /* 0x0006900001087983 */ /* 0x001ea20000300800 */
[----:B------:R-:W2:Y:S02]  /*14150*/  LDL.LU R9, [R1+0x694] ;  /* 0x0006940001097983 */ /* 0x000ea40000300800 */
[----:B------:R-:W2:Y:S02]  /*14160*/  LDL.LU R10, [R1+0x698] ;  /* 0x00069800010a7983 */ /* 0x000ea40000300800 */
[----:B------:R-:W2:Y:S01]  /*14170*/  LDL.LU R11, [R1+0x69c] ;  /* 0x00069c00010b7983 */ /* 0x000ea20000300800 */
[----:B----4-:R-:W-:Y:S01]  /*14180*/  HMMA.16816.F32.BF16 R16, R20, R4, R16 ;  /* 0x000000041410723c */ /* 0x010fe20000041810 */
[----:B------:R-:W0:Y:S04]  /*14190*/  LDSM.16.MT88.4 R20, [R27+0x14180] ;  /* 0x014180001b14783b */ /* 0x000e280000004200 */
[----:B--2---:R-:W-:Y:S01]  /*141a0*/  STL.64 [R1+0x1270], R10 ;  /* 0x0012700a01007387 */ /* 0x004fe20000100a00 */
[----:B------:R1:W-:Y:S03]  /*141b0*/  STL.64 [R1+0x1268], R8 ;  /* 0x0012680801007387 */ /* 0x0003e60000100a00 */
[----:B-1----:R-:W2:Y:S01]  /*141c0*/  LDL.LU R8, [R1+0x6b0] ;  /* 0x0006b00001087983 */ /* 0x002ea20000300800 */
[----:B------:R-:W2:Y:S02]  /*141d0*/  LDL.LU R9, [R1+0x6b4] ;  /* 0x0006b40001097983 */ /* 0x000ea40000300800 */
[----:B------:R-:W2:Y:S02]  /*141e0*/  LDL.LU R10, [R1+0x6b8] ;  /* 0x0006b800010a7983 */ /* 0x000ea40000300800 */
[----:B------:R-:W2:Y:S01]  /*141f0*/  LDL.LU R11, [R1+0x6bc] ;  /* 0x0006bc00010b7983 */ /* 0x000ea20000300800 */
[----:B---3--:R-:W-:Y:S01]  /*14200*/  STL.64 [R1+0x1208], R6 ;  /* 0x0012080601007387 */ /* 0x008fe20000100a00 */
[----:B------:R1:W-:Y:S07]  /*14210*/  STL.64 [R1+0x1200], R4 ;  /* 0x0012000401007387 */ /* 0x0003ee0000100a00 */
[----:B------:R-:W-:Y:S02]  /*14220*/  STL.64 [R1+0x50], R16 ;  /* 0x0000501001007387 */ /* 0x000fe40000100a00 */
[----:B------:R-:W-:Y:S02]  /*14230*/  STL.64 [R1+0x58], R18 ;  /* 0x0000581201007387 */ /* 0x000fe40000100a00 */
[----:B------:R-:W2:Y:S04]  /*14240*/  LDSM.16.MT88.4 R16, [R27+0x14100] ;  /* 0x014100001b10783b */ /* 0x000ea80000004200 */
[----:B-1----:R-:W3:Y:S01]  /*14250*/  LDL.LU R4, [R1+0x6a0] ;  /* 0x0006a00001047983 */ /* 0x002ee20000300800 */
[----:B------:R-:W3:Y:S02]  /*14260*/  LDL.LU R5, [R1+0x6a4] ;  /* 0x0006a40001057983 */ /* 0x000ee40000300800 */
[----:B------:R-:W3:Y:S02]  /*14270*/  LDL.LU R6, [R1+0x6a8] ;  /* 0x0006a80001067983 */ /* 0x000ee40000300800 */
[----:B------:R-:W3:Y:S01]  /*14280*/  LDL.LU R7, [R1+0x6ac] ;  /* 0x0006ac0001077983 */ /* 0x000ee20000300800 */
[----:B0-----:R-:W-:Y:S01]  /*14290*/  STL.64 [R1+0x11f8], R22 ;  /* 0x0011f81601007387 */ /* 0x001fe20000100a00 */
[----:B------:R0:W-:Y:S03]  /*142a0*/  STL.64 [R1+0x11f0], R20 ;  /* 0x0011f01401007387 */ /* 0x0001e60000100a00 */
[----:B0-----:R-:W4:Y:S01]  /*142b0*/  LDL.LU R20, [R1+0x680] ;  /* 0x0006800001147983 */ /* 0x001f220000300800 */
[----:B------:R-:W4:Y:S02]  /*142c0*/  LDL.LU R21, [R1+0x684] ;  /* 0x0006840001157983 */ /* 0x000f240000300800 */
[----:B------:R-:W4:Y:S02]  /*142d0*/  LDL.LU R22, [R1+0x688] ;  /* 0x0006880001167983 */ /* 0x000f240000300800 */
[----:B------:R-:W4:Y:S01]  /*142e0*/  LDL.LU R23, [R1+0x68c] ;  /* 0x00068c0001177983 */ /* 0x000f220000300800 */
[----:B------:R0:W-:Y:S01]  /*142f0*/  STL [R1+0xfc8], R27 ;  /* 0x000fc81b01007387 */ /* 0x0001e20000100800 */
[----:B------:R-:W3:Y:S02]  /*14300*/  LDL.LU R24, [R1+0x660] ;  /* 0x0006600001187983 */ /* 0x000ee40000300800 */
[----:B------:R-:W3:Y:S02]  /*14310*/  LDL.LU R25, [R1+0x664] ;  /* 0x0006640001197983 */ /* 0x000ee40000300800 */
[----:B------:R-:W3:Y:S02]  /*14320*/  LDL.LU R26, [R1+0x668] ;  /* 0x00066800011a7983 */ /* 0x000ee40000300800 */
[----:B------:R-:W-:-:S02]  /*14330*/  IMAD.MOV.U32 R29, RZ, RZ, R12 ;  /* 0x000000ffff1d7224 */ /* 0x000fc400078e000c */
[----:B------:R-:W-:Y:S01]  /*14340*/  IMAD.MOV.U32 R0, RZ, RZ, R13 ;  /* 0x000000ffff007224 */ /* 0x000fe200078e000d */
[----:B0-----:R-:W3:Y:S01]  /*14350*/  LDL.LU R27, [R1+0x66c] ;  /* 0x00066c00011b7983 */ /* 0x001ee20000300800 */
[C---:B--2---:R-:W-:Y:S11]  /*14360*/  HMMA.16816.F32.BF16 R8, R16.reuse, R12, R8 ;  /* 0x0000000c1008723c */ /* 0x044ff60000041808 */
[----:B------:R-:W-:Y:S11]  /*14370*/  @!UPT UIADD3 URZ, URZ, URZ, URZ ;  /* 0x0000003f3f3ff290 */ /* 0x000ff6000fffe03f */
[----:B------:R-:W-:Y:S01]  /*14380*/  @!UPT UIADD3 URZ, URZ, URZ, URZ ;  /* 0x0000003f3f3ff290 */ /* 0x000fe2000fffe03f */
[----:B------:R-:W-:Y:S01]  /*14390*/  STL.64 [R1+0x3c0], R8 ;  /* 0x0003c00801007387 */ /* 0x000fe20000100a00 */
[----:B------:R0:W-:Y:S03]  /*143a0*/  STL.64 [R1+0x3c8], R10 ;  /* 0x0003c80a01007387 */ /* 0x0001e60000100a00 */
[----:B0-----:R-:W2:Y:S01]  /*143b0*/  LDL.LU.64 R10, [R1+0x1270] ;  /* 0x00127000010a7983 */ /* 0x001ea20000300a00 */
[----:B------:R-:W2:Y:S02]  /*143c0*/  LDL.LU.64 R8, [R1+0x1268] ;  /* 0x0012680001087983 */ /* 0x000ea40000300a00 */
[----:B------:R-:W3:Y:S02]  /*143d0*/  LDL.LU.64 R12, [R1+0x1260] ;  /* 0x00126000010c7983 */ /* 0x000ee40000300a00 */
[C---:B---3--:R-:W-:Y:S11]  /*143e0*/  HMMA.16816.F32.BF16 R4, R16.reuse, R12, R4 ;  /* 0x0000000c1004723c */ /* 0x048ff60000041804 */
[----:B------:R-:W-:Y:S11]  /*143f0*/  @!UPT UIADD3 URZ, URZ, URZ, URZ ;  /* 0x0000003f3f3ff290 */ /* 0x000ff6000fffe03f */
[----:B------:R-:W-:Y:S01]  /*14400*/  @!UPT UIADD3 URZ, URZ, URZ, URZ ;  /* 0x0000003f3f3ff290 */ /* 0x000fe2000fffe03f */
[----:B------:R0:W-:Y:S01]  /*14410*/  STL.64 [R1+0x3b0], R4 ;  /* 0x0003b00401007387 */ /* 0x0001e20000100a00 */
[----:B------:R1:W-:Y:S02]  /*14420*/  STL.64 [R1+0x3b8], R6 ;  /* 0x0003b80601007387 */ /* 0x0003e40000100a00 */
[----:B0-----:R-:W-:Y:S02]  /*14430*/  IMAD.MOV.U32 R5, RZ, RZ, R12 ;  /* 0x000000ffff057224 */ /* 0x001fe400078e000c */
[----:B------:R-:W-:Y:S02]  /*14440*/  IMAD.MOV.U32 R4, RZ, RZ, R13 ;  /* 0x000000ffff047224 */ /* 0x000fe400078e000d */
[----:B------:R-:W2:Y:S02]  /*14450*/  LDL.LU.64 R12, [R1+0x1258] ;  /* 0x00125800010c7983 */ /* 0x000ea40000300a00 */
[----:B--2---:R-:W-:Y:S01]  /*14460*/  HMMA.16816.F32.BF16 R8, R16, R12, R8 ;  /* 0x0000000c1008723c */ /* 0x004fe20000041808 */
[----:B-1----:R-:W-:-:S02]  /*14470*/  IMAD.MOV.U32 R7, RZ, RZ, R12 ;  /* 0x000000ffff077224 */ /* 0x002fc400078e000c */
[----:B------:R-:W-:Y:S11]  /*14480*/  IMAD.MOV.U32 R6, RZ, RZ, R13 ;  /* 0x000000ffff067224 */ /* 0x000ff600078e000d */
[----:B------:R-:W-:Y:S09]  /*14490*/  @!UPT UIADD3 URZ, URZ, URZ, URZ ;  /* 0x0000003f3f3ff290 */ /* 0x000ff2000fffe03f */
[----:B------:R-:W-:Y:S01]  /*144a0*/  STL.64 [R1+0x3a0], R8 ;  /* 0x0003a00801007387 */ /* 0x000fe20000100a00 */
[----:B------:R0:W-:Y:S03]  /*144b0*/  STL.64 [R1+0x3a8], R10 ;  /* 0x0003a80a01007387 */ /* 0x0001e60000100a00 */
[----:B0-----:R-:W2:Y:S01]  /*144c0*/  LDL.LU.64 R10, [R1+0x1250] ;  /* 0x00125000010a7983 */ /* 0x001ea20000300a00 */
[----:B------:R-:W2:Y:S02]  /*144d0*/  LDL.LU.64 R8, [R1+0x1248] ;  /* 0x0012480001087983 */ /* 0x000ea40000300a00 */
[----:B------:R-:W4:Y:S02]  /*144e0*/  LDL.LU.64 R12, [R1+0x1240] ;  /* 0x00124000010c7983 */ /* 0x000f240000300a00 */
[C---:B----4-:R-:W-:Y:S11]  /*144f0*/  HMMA.16816.F32.BF16 R20, R16.reuse, R12, R20 ;  /* 0x0000000c1014723c */ /* 0x050ff60000041814 */
[----:B------:R-:W-:Y:S11]  /*14500*/  @!UPT UIADD3 URZ, URZ, URZ, URZ ;  /* 0x0000003f3f3ff290 */ /* 0x000ff6000fffe03f */
[----:B------:R-:W-:Y:S01]  /*14510*/  @!UPT UIADD3 URZ, URZ, URZ, URZ ;  /* 0x0000003f3f3ff290 */ /* 0x000fe2000fffe03f */
[----:B------:R0:W-:Y:S01]  /*14520*/  STL.64 [R1+0x390], R20 ;  /* 0x0003901401007387 */ /* 0x0001e20000100a00 */
[----:B------:R-:W-:Y:S02]  /*14530*/  STL.64 [R1+0x398], R22 ;  /* 0x0003981601007387 */ /* 0x000fe40000100a00 */
[----:B0-----:R-:W-:Y:S02]  /*14540*/  IMAD.MOV.U32 R21, RZ, RZ, R12 ;  /* 0x000000ffff157224 */ /* 0x001fe400078e000c */
[----:B------:R-:W-:Y:S02]  /*14550*/  IMAD.MOV.U32 R20, RZ, RZ, R13 ;  /* 0x000000ffff147224 */ /* 0x000fe400078e000d */
[----:B------:R-:W2:Y:S02]  /*14560*/  LDL.LU.64 R12, [R1+0x1238] ;  /* 0x00123800010c7983 */ /* 0x000ea40000300a00 */
[----:B--2---:R-:W-:Y:S01]  /*14570*/  HMMA.16816.F32.BF16 R8, R16, R12, R8 ;  /* 0x0000000c1008723c */ /* 0x004fe20000041808 */
[----:B------:R-:W-:-:S02]  /*14580*/  IMAD.MOV.U32 R28, RZ, RZ, R12 ;  /* 0x000000ffff1c7224 */ /* 0x000fc400078e000c */
[----:B------:R-:W-:Y:S11]  /*14590*/  IMAD.MOV.U32 R2, RZ, RZ, R13 ;  /* 0x000000ffff027224 */ /* 0x000ff600078e000d */
[----:B------:R-:W-:Y:S09]  /*145a0*/  @!UPT UIADD3 URZ, URZ, URZ, URZ ;  /* 0x0000003f3f3ff290 */ /* 0x000ff2000fffe03f */
[----:B------:R-:W-:Y:S01]  /*145b0*/  STL.64 [R1+0x380], R8 ;  /* 0x0003800801007387 */ /* 0x000fe20000100a00 */
[----:B------:R0:W-:Y:S03]  /*145c0*/  STL.64 [R1+0x388], R10 ;  /* 0x0003880a01007387 */ /* 0x0001e60000100a00 */
[----:B0-----:R-:W2:Y:S01]  /*145d0*/  LDL.LU.64 R10, [R1+0x1230] ;  /* 0x00123000010a7983 */ /* 0x001ea20000300a00 */
[----:B------:R-:W3:Y:S02]  /*145e0*/  LDL.LU.64 R8, [R1+0x1228] ;  /* 0x0012280001087983 */ /* 0x000ee40000300a00 */
[----:B------:R-:W4:Y:S02]  /*145f0*/  LDL.LU.64 R14, [R1+0x1220] ;  /* 0x00122000010e7983 */ /* 0x000f240000300a00 */
[----:B------:R-:W2:Y:S02]  /*14600*/  LDL.LU.64 R12, [R1+0x1218] ;  /* 0x00121800010c7983 */ /* 0x000ea40000300a00 */
[----:B--2---:R-:W-:Y:S01]  /*14610*/  HMMA.16816.F32.BF16 R24, R16, R12, R24 ;  /* 0x0000000c1018723c */ /* 0x004fe20000041818 */
[----:B----4-:R-:W-:Y:S01]  /*14620*/  STL.64 [R1+0x1198], R14 ;  /* 0x0011980e01007387 */ /* 0x010fe20000100a00 */
[----:B------:R0:W-:Y:S05]  /*14630*/  STL.64 [R1+0x1190], R12 ;  /* 0x0011900c01007387 */ /* 0x0001ea0000100a00 */
[----:B0-----:R-:W-:-:S02]  /*14640*/  IMAD.MOV.U32 R12, RZ, RZ, R21 ;  /* 0x000000ffff0c7224 */ /* 0x001fc400078e0015 */
[----:B------:R-:W-:Y:S11]  /*14650*/  IMAD.MOV.U32 R13, RZ, RZ, R20 ;  /* 0x000000ffff0d7224 */ /* 0x000ff600078e0014 */
[----:B------:R-:W-:Y:S03]  /*14660*/  @!UPT UIADD3 URZ, URZ, URZ, URZ ;  /* 0x0000003f3f3ff290 */ /* 0x000fe6000fffe03f */
[----:B------:R-:W-:Y:S01]  /*14670*/  STL.64 [R1+0x370], R24 ;  /* 0x0003701801007387 */ /* 0x000fe20000100a00 */
[----:B------:R-:W-:Y:S02]  /*14680*/  STL.64 [R1+0x378], R26 ;  /* 0x0003781a01007387 */ /* 0x000fe40000100a00 */
[----:B------:R0:W-:Y:S02]  /*14690*/  STL.64 [R1+0x11a8], R12 ;  /* 0x0011a80c01007387 */ /* 0x0001e40000100a00 */
[----:B0-----:R-:W-:Y:S02]  /*146a0*/  IMAD.MOV.U32 R12, RZ, RZ, R7 ;  /* 0x000000ffff0c7224 */ /* 0x001fe400078e0007 */
[----:B------:R-:W-:-:S05]  /*146b0*/  IMAD.MOV.U32 R13, RZ, RZ, R6 ;  /* 0x000000ffff0d7224 */ /* 0x000fca00078e0006 */
[----:B------:R0:W-:Y:S02]  /*146c0*/  STL.64 [R1+0x11c0], R12 ;  /* 0x0011c00c01007387 */ /* 0x0001e40000100a00 */
[----:B0-----:R-:W-:Y:S02]  /*146d0*/  IMAD.MOV.U32 R12, RZ, RZ, R5 ;  /* 0x000000ffff0c7224 */ /* 0x001fe400078e0005 */
[----:B------:R-:W-:-:S05]  /*146e0*/  IMAD.MOV.U32 R13, RZ, RZ, R4 ;  /* 0x000000ffff0d7224 */ /* 0x000fca00078e0004 */
[----:B------:R0:W-:Y:S01]  /*146f0*/  STL.64 [R1+0x11d8], R12 ;  /* 0x0011d80c01007387 */ /* 0x0001e20000100a00 */
[----:B------:R-:W2:Y:S02]  /*14700*/  LDL.LU R24, [R1+0x4f0] ;  /* 0x0004f00001187983 */ /* 0x000ea40000300800 */
[----:B------:R-:W2:Y:S02]  /*14710*/  LDL.LU R25, [R1+0x4f4] ;  /* 0x0004f40001197983 */ /* 0x000ea40000300800 */
[----:B------:R-:W4:Y:S01]  /*14720*/  LDL.LU R26, [R1+0x4f8] ;  /* 0x0004f800011a7983 */ /* 0x000f220000300800 */
[----:B------:R-:W4:Y:S01]  /*14730*/  LDL.LU R27, [R1+0x4fc] ;  /* 0x0004fc00011b7983 */ /* 0x000f220000300800 */
[----:B------:R-:W3:Y:S02]  /*14740*/  LDL.LU R4, [R1+0x650] ;  /* 0x0006500001047983 */ /* 0x000ee40000300800 */
[----:B------:R-:W3:Y:S02]  /*14750*/  LDL.LU R5, [R1+0x654] ;  /* 0x0006540001057983 */ /* 0x000ee40000300800 */
[----:B------:R-:W3:Y:S01]  /*14760*/  LDL.LU R6, [R1+0x658] ;  /* 0x0006580001067983 */ /* 0x000ee20000300800 */
[----:B------:R-:W3:Y:S01]  /*14770*/  LDL.LU R7, [R1+0x65c] ;  /* 0x00065c0001077983 */ /* 0x000ee20000300800 */
[----:B------:R-:W3:Y:S02]  /*14780*/  LDL.LU R20, [R1+0x4e0] ;  /* 0x0004e00001147983 */ /* 0x000ee40000300800 */
[----:B------:R-:W3:Y:S02]  /*14790*/  LDL.LU R21, [R1+0x4e4] ;  /* 0x0004e40001157983 */ /* 0x000ee40000300800 */
[----:B------:R-:W3:Y:S01]  /*147a0*/  LDL.LU R22, [R1+0x4e8] ;  /* 0x0004e80001167983 */ /* 0x000ee20000300800 */
[----:B------:R-:W3:Y:S01]  /*147b0*/  LDL.LU R23, [R1+0x4ec] ;  /* 0x0004ec0001177983 */ /* 0x000ee20000300800 */
[----:B0-----:R-:W-:-:S02]  /*147c0*/  IMAD.MOV.U32 R12, RZ, RZ, R29 ;  /* 0x000000ffff0c7224 */ /* 0x001fc400078e001d */
[----:B------:R-:W3:Y:S02]  /*147d0*/  LDL.LU R29, [R1+0x1214] ;  /* 0x00121400011d7983 */ /* 0x000ee40000300800 */
[----:B------:R-:W-:Y:S02]  /*147e0*/  IMAD.MOV.U32 R13, RZ, RZ, R0 ;  /* 0x000000ffff0d7224 */ /* 0x000fe400078e0000 */
[----:B------:R-:W3:Y:S04]  /*147f0*/  LDL.LU R0, [R1+0x1210] ;  /* 0x0012100001007983 */ /* 0x000ee80000300800 */
[----:B----4-:R-:W-:Y:S01]  /*14800*/  STL.64 [R1+0x1080], R26 ;  /* 0x0010801a01007387 */ /* 0x010fe20000100a00 */
[----:B--2---:R0:W-:Y:S02]  /*14810*/  STL.64 [R1+0x1078], R24 ;  /* 0x0010781801007387 */ /* 0x0041e40000100a00 */
[----:B0-----:R-:W-:-:S02]  /*14820*/  IMAD.MOV.U32 R24, RZ, RZ, R28 ;  /* 0x000000ffff187224 */ /* 0x001fc400078e001c */
[----:B------:R-:W-:-:S05]  /*14830*/  IMAD.MOV.U32 R25, RZ, RZ, R2 ;  /* 0x000000ffff197224 */ /* 0x000fca00078e0002 */
[----:B------:R0:W-:Y:S04]  /*14840*/  STL.64 [R1+0x11a0], R24 ;  /* 0x0011a01801007387 */ /* 0x0001e80000100a00 */
        /* <DEDUP_REMOVED lines=10> */
[C---:B---3--:R-:W-:Y:S01]  /*148f0*/  HMMA.16816.F32.BF16 R4, R16.reuse, R8, R4 ;  /* 0x000000081004723c */ /* 0x048fe20000041804 */
        /* <DEDUP_REMOVED lines=26> */
[----:B---3--:R-:W-:Y:S01]  /*14aa0*/  STL.64 [R1+0x1188], R6 ;  /* 0x0011880601007387 */ /* 0x008fe20000100a00 */
[----:B------:R0:W-:Y:S03]  /*14ab0*/  STL.64 [R1+0x1180], R4 ;  /* 0x0011800401007387 */ /* 0x0001e60000100a00 */
[----:B0-----:R-:W3:Y:S01]  /*14ac0*/  LDL.LU R4, [R1+0x260] ;  /* 0x0002600001047983 */ /* 0x001ee20000300800 */
[----:B------:R-:W3:Y:S02]  /*14ad0*/  LDL.LU R5, [R1+0x264] ;  /* 0x0002640001057983 */ /* 0x000ee40000300800 */
[----:B------:R-:W3:Y:S02]  /*14ae0*/  LDL.LU R6, [R1+0x268] ;  /* 0x0002680001067983 */ /* 0x000ee40000300800 */
[----:B------:R-:W3:Y:S01]  /*14af0*/  LDL.LU R7, [R1+0x26c] ;  /* 0x00026c0001077983 */ /* 0x000ee20000300800 */
[C---:B--2---:R-:W-:Y:S01]  /*14b00*/  HMMA.16816.F32.BF16 R12, R20.reuse, R12, R24 ;  /* 0x0000000c140c723c */ /* 0x044fe20000041818 */
[----:B------:R-:W2:Y:S01]  /*14b10*/  LDL.LU.64 R26, [R1+0x11e8] ;  /* 0x0011e800011a7983 */ /* 0x000ea20000300a00 */
[----:B------:R-:W2:Y:S11]  /*14b20*/  LDL.LU.64 R24, [R1+0x11e0] ;  /* 0x0011e00001187983 */ /* 0x000eb60000300a00 */
[----:B------:R-:W-:Y:S10]  /*14b30*/  @!UPT UIADD3 URZ, URZ, URZ, URZ ;  /* 0x0000003f3f3ff290 */ /* 0x000ff4000fffe03f */
[----:B------:R0:W-:Y:S01]  /*14b40*/  STL.64 [R1+0x240], R12 ;  /* 0x0002400c01007387 */ /* 0x0001e20000100a00 */
[----:B------:R2:W-:Y:S03]  /*14b50*/  STL.64 [R1+0x248], R14 ;  /* 0x0002480e01007387 */ /* 0x0005e60000100a00 */
[----:B0-----:R-:W2:Y:S02]  /*14b60*/  LDL.LU.64 R12, [R1+0x11d8] ;  /* 0x0011d800010c7983 */ /* 0x001ea40000300a00 */
        /* <DEDUP_REMOVED lines=15> */
[----:B------:R-:W3:Y:S11]  /*14c60*/  LDL.LU.64 R24, [R1+0x11a0] ;  /* 0x0011a00001187983 */ /* 0x000ef60000300a00 */
[----:B------:R-:W-:Y:S10]  /*14c70*/  @!UPT UIADD3 URZ, URZ, URZ, URZ ;  /* 0x0000003f3f3ff290 */ /* 0x000ff4000fffe03f */
[----:B------:R-:W-:Y:S01]  /*14c80*/  STL.64 [R1+0x210], R12 ;  /* 0x0002100c01007387 */ /* 0x000fe20000100a00 */
[----:B------:R0:W-:Y:S03]  /*14c90*/  STL.64 [R1+0x218], R14 ;  /* 0x0002180e01007387 */ /* 0x0001e60000100a00 */
[----:B0-----:R-:W2:Y:S01]  /*14ca0*/  LDL.LU.64 R14, [R1+0x1198] ;  /* 0x00119800010e7983 */ /* 0x001ea20000300a00 */
[----:B------:R-:W4:Y:S01]  /*14cb0*/  LDL.LU.64 R12, [R1+0x1190] ;  /* 0x00119000010c7983 */ /* 0x000f220000300a00 */
[C---:B---3--:R-:W-:Y:S11]  /*14cc0*/  HMMA.16816.F32.BF16 R4, R20.reuse, R24, R4 ;  /* 0x000000181404723c */ /* 0x048ff60000041804 */
[----:B------:R-:W-:Y:S11]  /*14cd0*/  @!UPT UIADD3 URZ, URZ, URZ, URZ ;  /* 0x0000003f3f3ff290 */ /* 0x000ff6000fffe03f */
[----:B------:R-:W-:Y:S01]  /*14ce0*/  @!UPT UIADD3 URZ, URZ, URZ, URZ ;  /* 0x0000003f3f3ff290 */ /* 0x000fe2000fffe03f */
[----:B------:R0:W-:Y:S01]  /*14cf0*/  STL.64 [R1+0x200], R4 ;  /* 0x0002000401007387 */ /* 0x0001e20000100a00 */
[----:B------:R1:W-:Y:S03]  /*14d00*/  STL.64 [R1+0x208], R6 ;  /* 0x0002080601007387 */ /* 0x0003e60000100a00 */
[----:B0-----:R-:W3:Y:S01]  /*14d10*/  LDL.LU R4, [R1+0x170] ;  /* 0x0001700001047983 */ /* 0x001ee20000300800 */
[----:B------:R-:W3:Y:S02]  /*14d20*/  LDL.LU R5, [R1+0x174] ;  /* 0x0001740001057983 */ /* 0x000ee40000300800 */
[----:B-1----:R-:W3:Y:S02]  /*14d30*/  LDL.LU R6, [R1+0x178] ;  /* 0x0001780001067983 */ /* 0x002ee40000300800 */
[----:B------:R-:W3:Y:S01]  /*14d40*/  LDL.LU R7, [R1+0x17c] ;  /* 0x00017c0001077983 */ /* 0x000ee20000300800 */
[----:B------:R4:W-:Y:S02]  /*14d50*/  STL.64 [R1+0x1158], R24 ;  /* 0x0011581801007387 */ /* 0x0009e40000100a00 */
[C---:B----4-:R-:W-:Y:S02]  /*14d60*/  HMMA.16816.F32.BF16 R24, R20.reuse, R12, R16 ;  /* 0x0000000c1418723c */ /* 0x050fe40000041810 */
[----:B------:R-:W4:Y:S11]  /*14d70*/  LDL.LU R16, [R1+0x60] ;  /* 0x0000600001107983 */ /* 0x000f360000300800 */
[----:B------:R-:W-:Y:S10]  /*14d80*/  @!UPT UIADD3 URZ, URZ, URZ, URZ ;  /* 0x0000003f3f3ff290 */ /* 0x000ff4000fffe03f */
[----:B------:R0:W-:Y:S01]  /*14d90*/  STL.64 [R1+0x1f0], R24 ;  /* 0x0001f01801007387 */ /* 0x0001e20000100a00 */
[----:B------:R1:W-:Y:S02]  /*14da0*/  STL.64 [R1+0x1f8], R26 ;  /* 0x0001f81a01007387 */ /* 0x0003e40000100a00 */
[----:B------:R-:W4:Y:S02]  /*14db0*/  LDL.LU R17, [R1+0x64] ;  /* 0x0000640001117983 */ /* 0x000f240000300800 */
[----:B------:R-:W4:Y:S01]  /*14dc0*/  LDL.LU R18, [R1+0x68] ;  /* 0x0000680001127983 */ /* 0x000f220000300800 */
[----:B------:R-:W4:Y:S04]  /*14dd0*/  LDL.LU R19, [R1+0x6c] ;  /* 0x00006c0001137983 */ /* 0x000f280000300800 */
[----:B0-----:R-:W2:Y:S01]  /*14de0*/  LDL.LU R24, [R1+0x700] ;  /* 0x0007000001187983 */ /* 0x001ea20000300800 */
[----:B------:R-:W2:Y:S02]  /*14df0*/  LDL.LU R25, [R1+0x704] ;  /* 0x0007040001197983 */ /* 0x000ea40000300800 */
[----:B-1----:R-:W2:Y:S02]  /*14e00*/  LDL.LU R26, [R1+0x708] ;  /* 0x00070800011a7983 */ /* 0x002ea40000300800 */
[----:B------:R-:W2:Y:S02]  /*14e10*/  LDL.LU R27, [R1+0x70c] ;  /* 0x00070c00011b7983 */ /* 0x000ea40000300800 */
[----:B--2---:R-:W-:Y:S01]  /*14e20*/  STL.64 [R1+0x1168], R26 ;  /* 0x0011681a01007387 */ /* 0x004fe20000100a00 */
[----:B------:R0:W-:Y:S03]  /*14e30*/  STL.64 [R1+0x1160], R24 ;  /* 0x0011601801007387 */ /* 0x0001e60000100a00 */
        /* <DEDUP_REMOVED lines=11> */
[----:B0-----:R-:W2:Y:S01]  /*14ef0*/  LDL.64 R12, [R1+0x10] ;  /* 0x00001000010c7983 */ /* 0x001ea20000100a00 */
[C---:B---3--:R-:W-:Y:S03]  /*14f00*/  HMMA.16816.F32.BF16 R4, R20.reuse, R8, R4 ;  /* 0x000000081404723c */ /* 0x048fe60000041804 */
[----:B--2---:R0:W-:Y:S04]  /*14f10*/  STL.64 [R1+0x1150], R12 ;  /* 0x0011500c01007387 */ /* 0x0041e80000100a00 */
[----:B0-----:R-:W2:Y:S04]  /*14f20*/  LDL.64 R12, [R1+0x20] ;  /* 0x00002000010c7983 */ /* 0x001ea80000100a00 */
[----:B--2---:R0:W-:Y:S04]  /*14f30*/  STL.64 [R1+0x1170], R12 ;  /* 0x0011700c01007387 */ /* 0x0041e80000100a00 */
[----:B0-----:R-:W2:Y:S01]  /*14f40*/  LDL.LU R12, [R1+0x710] ;  /* 0x00071000010c7983 */ /* 0x001ea20000300800 */
[----:B------:R-:W2:Y:S02]  /*14f50*/  LDL.LU R13, [R1+0x714] ;  /* 0x00071400010d7983 */ /* 0x000ea40000300800 */
[----:B------:R-:W2:Y:S02]  /*14f60*/  LDL.LU R14, [R1+0x718] ;  /* 0x00071800010e7983 */ /* 0x000ea40000300800 */
[----:B------:R-:W2:Y:S03]  /*14f70*/  LDL.LU R15, [R1+0x71c] ;  /* 0x00071c00010f7983 */ /* 0x000ea60000300800 */
[----:B------:R-:W-:Y:S01]  /*14f80*/  STL.64 [R1+0x1e0], R4 ;  /* 0x0001e00401007387 */ /* 0x000fe20000100a00 */
[----:B------:R0:W-:Y:S03]  /*14f90*/  STL.64 [R1+0x1e8], R6 ;  /* 0x0001e80601007387 */ /* 0x0001e60000100a00 */
[----:B0-----:R-:W3:Y:S01]  /*14fa0*/  LDL.LU.64 R6, [R1+0x1188] ;  /* 0x0011880001067983 */ /* 0x001ee20000300a00 */
[----:B------:R-:W4:Y:S02]  /*14fb0*/  LDL.LU.64 R4, [R1+0x1180] ;  /* 0x0011800001047983 */ /* 0x000f240000300a00 */
[----:B------:R-:W-:Y:S02]  /*14fc0*/  STL.64 [R1+0x1148], R10 ;  /* 0x0011480a01007387 */ /* 0x000fe40000100a00 */
[----:B------:R0:W-:Y:S02]  /*14fd0*/  STL.64 [R1+0x1140], R8 ;  /* 0x0011400801007387 */ /* 0x0001e40000100a00 */
[----:B0-----:R-:W2:Y:S01]  /*14fe0*/  LDL.LU R8, [R1+0x6f0] ;  /* 0x0006f00001087983 */ /* 0x001ea20000300800 */
[----:B------:R-:W2:Y:S02]  /*14ff0*/  LDL.LU R9, [R1+0x6f4] ;  /* 0x0006f40001097983 */ /* 0x000ea40000300800 */
[----:B------:R-:W2:Y:S02]  /*15000*/  LDL.LU R10, [R1+0x6f8] ;  /* 0x0006f800010a7983 */ /* 0x000ea40000300800 */
[----:B------:R-:W2:Y:S01]  /*15010*/  LDL.LU R11, [R1+0x6fc] ;  /* 0x0006fc00010b7983 */ /* 0x000ea20000300800 */
[----:B----4-:R-:W-:Y:S01]  /*15020*/  HMMA.16816.F32.BF16 R16, R20, R4, R16 ;  /* 0x000000041410723c */ /* 0x010fe20000041810 */
[----:B---3--:R-:W-:Y:S01]  /*15030*/  STL.64 [R1+0x1110], R6 ;  /* 0x0011100601007387 */ /* 0x008fe20000100a00 */
[----:B------:R0:W-:Y:S03]  /*15040*/  STL.64 [R1+0x1108], R4 ;  /* 0x0011080401007387 */ /* 0x0001e60000100a00 */
[----:B------:R-:W1:Y:S11]  /*15050*/  LDSM.16.MT88.4 R20, [R3+0x14080] ;  /* 0x014080000314783b */ /* 0x000e760000004200 */
[----:B------:R-:W-:Y:S07]  /*15060*/  @!UPT UIADD3 URZ, URZ, URZ, URZ ;  /* 0x0000003f3f3ff290 */ /* 0x000fee000fffe03f */
[----:B------:R-:W-:Y:S01]  /*15070*/  STL.64 [R1+0xd0], R16 ;  /* 0x0000d01001007387 */ /* 0x000fe20000100a00 */
[----:B------:R-:W-:Y:S02]  /*15080*/  STL.64 [R1+0xd8], R18 ;  /* 0x0000d81201007387 */ /* 0x000fe40000100a00 */
[----:B0-----:R-:W3:Y:S02]  /*15090*/  LDL.LU R4, [R1+0x720] ;  /* 0x0007200001047983 */ /* 0x001ee40000300800 */
[----:B------:R-:W3:Y:S01]  /*150a0*/  LDL.LU R5, [R1+0x724] ;  /* 0x0007240001057983 */ /* 0x000ee20000300800 */
[----:B------:R-:W3:Y:S01]  /*150b0*/  LDL.LU R6, [R1+0x728] ;  /* 0x0007280001067983 */ /* 0x000ee20000300800 */
[----:B------:R-:W3:Y:S03]  /*150c0*/  LDL.LU R7, [R1+0x72c] ;  /* 0x00072c0001077983 */ /* 0x000ee60000300800 */
[----:B------:R-:W3:Y:S04]  /*150d0*/  LDSM.16.MT88.4 R16, [R3+0x14000] ;  /* 0x014000000310783b */ /* 0x000ee80000004200 */
[----:B-1----:R-:W-:Y:S01]  /*150e0*/  STL.64 [R1+0x1100], R22 ;  /* 0x0011001601007387 */ /* 0x002fe20000100a00 */
[----:B------:R0:W-:Y:S03]  /*150f0*/  STL.64 [R1+0x10f8], R20 ;  /* 0x0010f81401007387 */ /* 0x0001e60000100a00 */
[----:B0-----:R-:W4:Y:S01]  /*15100*/  LDL.LU R20, [R1+0x6d0] ;  /* 0x0006d00001147983 */ /* 0x001f220000300800 */
[----:B------:R-:W4:Y:S02]  /*15110*/  LDL.LU R21, [R1+0x6d4] ;  /* 0x0006d40001157983 */ /* 0x000f240000300800 */
[----:B------:R-:W4:Y:S02]  /*15120*/  LDL.LU R22, [R1+0x6d8] ;  /* 0x0006d80001167983 */ /* 0x000f240000300800 */
[----:B------:R-:W4:Y:S01]  /*15130*/  LDL.LU R23, [R1+0x6dc] ;  /* 0x0006dc0001177983 */ /* 0x000f220000300800 */
        /* <DEDUP_REMOVED lines=12> */
[----:B------:R0:W-:Y:S01]  /*15200*/  STL.64 [R1+0x1b0], R12 ;  /* 0x0001b00c01007387 */ /* 0x0001e20000100a00 */
[----:B------:R-:W-:Y:S03]  /*15210*/  STL.64 [R1+0x1b8], R14 ;  /* 0x0001b80e01007387 */ /* 0x000fe60000100a00 */
[----:B0-----:R-:W2:Y:S01]  /*15220*/  LDL.LU.64 R12, [R1+0x1170] ;  /* 0x00117000010c7983 */ /* 0x001ea20000300a00 */
[----:B------:R-:W2:Y:S02]  /*15230*/  LDL.LU.64 R26, [R1+0x1168] ;  /* 0x00116800011a7983 */ /* 0x000ea40000300a00 */
[----:B------:R-:W2:Y:S02]  /*15240*/  LDL.LU.64 R24, [R1+0x1160] ;  /* 0x0011600001187983 */ /* 0x000ea40000300a00 */
[C---:B--2---:R-:W-:Y:S11]  /*15250*/  HMMA.16816.F32.BF16 R24, R16.reuse, R12, R24 ;  /* 0x0000000c1018723c */ /* 0x044ff60000041818 */
[----:B------:R-:W-:Y:S11]  /*15260*/  @!UPT UIADD3 URZ, URZ, URZ, URZ ;  /* 0x0000003f3f3ff290 */ /* 0x000ff6000fffe03f */
[----:B------:R-:W-:Y:S01]  /*15270*/  @!UPT UIADD3 URZ, URZ, URZ, URZ ;  /* 0x0000003f3f3ff290 */ /* 0x000fe2000fffe03f */
[----:B------:R0:W-:Y:S01]  /*15280*/  STL.64 [R1+0x1a0], R24 ;  /* 0x0001a01801007387 */ /* 0x0001e20000100a00 */
[----:B------:R1:W-:Y:S03]  /*15290*/  STL.64 [R1+0x1a8], R26 ;  /* 0x0001a81a01007387 */ /* 0x0003e60000100a00 */
[----:B0-----:R-:W2:Y:S01]  /*152a0*/  LDL.LU.64 R24, [R1+0x1158] ;  /* 0x0011580001187983 */ /* 0x001ea20000300a00 */
[----:B-1----:R-:W-:Y:S02]  /*152b0*/  IMAD.MOV.U32 R27, RZ, RZ, R12 ;  /* 0x000000ffff1b7224 */ /* 0x002fe400078e000c */
[----:B------:R-:W-:Y:S02]  /*152c0*/  IMAD.MOV.U32 R26, RZ, RZ, R13 ;  /* 0x000000ffff1a7224 */ /* 0x000fe400078e000d */
[----:B------:R-:W3:Y:S02]  /*152d0*/  LDL.LU.64 R12, [R1+0x1150] ;  /* 0x00115000010c7983 */ /* 0x000ee40000300a00 */
[----:B---3--:R-:W-:Y:S01]  /*152e0*/  HMMA.16816.F32.BF16 R8, R16, R12, R8 ;  /* 0x0000000c1008723c */ /* 0x008fe20000041808 */
[----:B------:R-:W-:-:S02]  /*152f0*/  IMAD.MOV.U32 R2, RZ, RZ, R12 ;  /* 0x000000ffff027224 */ /* 0x000fc400078e000c */
[----:B------:R-:W-:Y:S11]  /*15300*/  IMAD.MOV.U32 R28, RZ, RZ, R13 ;  /* 0x000000ffff1c7224 */ /* 0x000ff600078e000d */
[----:B------:R-:W-:Y:S09]  /*15310*/  @!UPT UIADD3 URZ, URZ, URZ, URZ ;  /* 0x0000003f3f3ff290 */ /* 0x000ff2000fffe03f */
[----:B------:R-:W-:Y:S01]  /*15320*/  STL.64 [R1+0x190], R8 ;  /* 0x0001900801007387 */ /* 0x000fe20000100a00 */
[----:B------:R0:W-:Y:S03]  /*15330*/  STL.64 [R1+0x198], R10 ;  /* 0x0001980a01007387 */ /* 0x0001e60000100a00 */
[----:B0-----:R-:W3:Y:S01]  /*15340*/  LDL.LU.64 R10, [R1+0x1148] ;  /* 0x00114800010a7983 */ /* 0x001ee20000300a00 */
[----:B------:R-:W2:Y:S02]  /*15350*/  LDL.LU.64 R8, [R1+0x1140] ;  /* 0x0011400001087983 */ /* 0x000ea40000300a00 */
[----:B------:R-:W2:Y:S02]  /*15360*/  LDL.LU.64 R14, [R1+0x1138] ;  /* 0x00113800010e7983 */ /* 0x000ea40000300a00 */
[----:B------:R-:W2:Y:S02]  /*15370*/  LDL.LU.64 R12, [R1+0x1130] ;  /* 0x00113000010c7983 */ /* 0x000ea40000300a00 */
[----:B--2---:R-:W-:Y:S11]  /*15380*/  HMMA.16816.F32.BF16 R12, R16, R24, R12 ;  /* 0x00000018100c723c */ /* 0x004ff6000004180c */
[----:B------:R-:W-:Y:S11]  /*15390*/  @!UPT UIADD3 URZ, URZ, URZ, URZ ;  /* 0x0000003f3f3ff290 */ /* 0x000ff6000fffe03f */
[----:B------:R-:W-:Y:S01]  /*153a0*/  @!UPT UIADD3 URZ, URZ, URZ, URZ ;  /* 0x0000003f3f3ff290 */ /* 0x000fe2000fffe03f */
[----:B------:R-:W-:Y:S01]  /*153b0*/  STL.64 [R1+0x180], R12 ;  /* 0x0001800c01007387 */ /* 0x000fe20000100a00 */
[----:B------:R0:W-:Y:S03]  /*153c0*/  STL.64 [R1+0x188], R14 ;  /* 0x0001880e01007387 */ /* 0x0001e60000100a00 */
[----:B0-----:R-:W2:Y:S01]  /*153d0*/  LDL.LU.64 R14, [R1+0x1128] ;  /* 0x00112800010e7983 */ /* 0x001ea20000300a00 */
[----:B------:R-:W4:Y:S02]  /*153e0*/  LDL.LU.64 R12, [R1+0x1120] ;  /* 0x00112000010c7983 */ /* 0x000f240000300a00 */
[----:B------:R0:W-:Y:S02]  /*153f0*/  STL.64 [R1+0x1098], R24 ;  /* 0x0010981801007387 */ /* 0x0001e40000100a00 */
[----:B0-----:R-:W-:Y:S02]  /*15400*/  IMAD.MOV.U32 R24, RZ, RZ, R2 ;  /* 0x000000ffff187224 */ /* 0x001fe400078e0002 */
[----:B------:R-:W-:Y:S01]  /*15410*/  IMAD.MOV.U32 R25, RZ, RZ, R28 ;  /* 0x000000ffff197224 */ /* 0x000fe200078e001c */
[----:B------:R-:W2:Y:S04]  /*15420*/  LDL.LU R2, [R1+0x1118] ;  /* 0x0011180001027983 */ /* 0x000ea80000300800 */
        /* <DEDUP_REMOVED lines=8> */
[----:B------:R-:W-:Y:S01]  /*154b0*/  IMAD.MOV.U32 R24, RZ, RZ, R5 ;  /* 0x000000ffff187224 */ /* 0x000fe200078e0005 */
        /* <DEDUP_REMOVED lines=9> */
[----:B------:R-:W3:Y:S01]  /*15550*/  LDL.LU R4, [R1+0x6c0] ;  /* 0x0006c00001047983 */ /* 0x000ee20000300800 */
[----:B------:R-:W3:Y:S02]  /*15560*/  LDL.LU R5, [R1+0x6c4] ;  /* 0x0006c40001057983 */ /* 0x000ee40000300800 */
[----:B------:R-:W3:Y:S02]  /*15570*/  LDL.LU R6, [R1+0x6c8] ;  /* 0x0006c80001067983 */ /* 0x000ee40000300800 */
[----:B------:R-:W3:Y:S01]  /*15580*/  LDL.LU R7, [R1+0x6cc] ;  /* 0x0006cc0001077983 */ /* 0x000ee20000300800 */
[----:B--2---:R-:W-:Y:S01]  /*15590*/  STL.64 [R1+0x1090], R14 ;  /* 0x0010900e01007387 */ /* 0x004fe20000100a00 */
[----:B------:R0:W-:Y:S03]  /*155a0*/  STL.64 [R1+0x1088], R12 ;  /* 0x0010880c01007387 */ /* 0x0001e60000100a00 */
        /* <DEDUP_REMOVED lines=16> */
[C---:B---3--:R-:W-:Y:S01]  /*156b0*/  HMMA.16816.F32.BF16 R4, R16.reuse, R8, R4 ;  /* 0x000000081004723c */ /* 0x048fe20000041804 */
[----:B--2---:R-:W-:Y:S01]  /*156c0*/  STL.64 [R1+0x10d8], R14 ;  /* 0x0010d80e01007387 */ /* 0x004fe20000100a00 */
[----:B------:R0:W-:Y:S03]  /*156d0*/  STL.64 [R1+0x10d0], R12 ;  /* 0x0010d00c01007387 */ /* 0x0001e60000100a00 */
        /* <DEDUP_REMOVED lines=54> */
[----:B------:R-:W4:Y:S11]  /*15a40*/  LDL.LU.64 R12, [R1+0x1088] ;  /* 0x00108800010c7983 */ /* 0x000f360000300a00 */
[----:B------:R-:W-:Y:S09]  /*15a50*/  @!UPT UIADD3 URZ, URZ, URZ, URZ ;  /* 0x0000003f3f3ff290 */ /* 0x000ff2000fffe03f */
[----:B------:R-:W-:Y:S01]  /*15a60*/  STL.64 [R1+0x3f0], R24 ;  /* 0x0003f01801007387 */ /* 0x000fe20000100a00 */
[----:B------:R0:W-:Y:S03]  /*15a70*/  STL.64 [R1+0x3f8], R26 ;  /* 0x0003f81a01007387 */ /* 0x0001e60000100a00 */
[----:B0-----:R-:W3:Y:S01]  /*15a80*/  LDL.LU.64 R26, [R1+0x1080] ;  /* 0x00108000011a7983 */ /* 0x001ee20000300a00 */
[----:B------:R-:W3:Y:S01]  /*15a90*/  LDL.LU.64 R24, [R1+0x1078] ;  /* 0x0010780001187983 */ /* 0x000ee20000300a00 */
[C---:B----4-:R-:W-:Y:S02]  /*15aa0*/  HMMA.16816.F32.BF16 R16, R20.reuse, R12, R16 ;  /* 0x0000000c1410723c */ /* 0x050fe40000041810 */
[----:B--2---:R-:W-:Y:S01]  /*15ab0*/  STL.64 [R1+0x1028], R14 ;  /* 0x0010280e01007387 */ /* 0x004fe20000100a00 */
[----:B------:R0:W-:Y:S11]  /*15ac0*/  STL.64 [R1+0x1020], R12 ;  /* 0x0010200c01007387 */ /* 0x0001f60000100a00 */
[----:B------:R-:W-:Y:S09]  /*15ad0*/  @!UPT UIADD3 URZ, URZ, URZ, URZ ;  /* 0x0000003f3f3ff290 */ /* 0x000ff2000fffe03f */
[----:B------:R1:W-:Y:S01]  /*15ae0*/  STL.64 [R1+0x3e0], R16 ;  /* 0x0003e01001007387 */ /* 0x0003e20000100a00 */
[----:B------:R-:W-:Y:S02]  /*15af0*/  STL.64 [R1+0x3e8], R18 ;  /* 0x0003e81201007387 */ /* 0x000fe40000100a00 */
[----:B0-----:R-:W2:Y:S02]  /*15b00*/  LDL.LU.64 R12, [R1] ;  /* 0x00000000010c7983 */ /* 0x001ea40000300a00 */
[----:B--2---:R3:W-:Y:S01]  /*15b10*/  STL.64 [R1+0x1040], R12 ;  /* 0x0010400c01007387 */ /* 0x0047e20000100a00 */
[----:B-1----:R-:W2:Y:S01]  /*15b20*/  LDL.LU R16, [R1+0x250] ;  /* 0x0002500001107983 */ /* 0x002ea20000300800 */
[C---:B---3--:R-:W-:Y:S11]  /*15b30*/  HMMA.16816.F32.BF16 R12, R20.reuse, R8, R24 ;  /* 0x00000008140c723c */ /* 0x048ff60000041818 */
[----:B------:R-:W-:Y:S11]  /*15b40*/  @!UPT UIADD3 URZ, URZ, URZ, URZ ;  /* 0x0000003f3f3ff290 */ /* 0x000ff6000fffe03f */
[----:B------:R-:W-:Y:S01]  /*15b50*/  @!UPT UIADD3 URZ, URZ, URZ, URZ ;  /* 0x0000003f3f3ff290 */ /* 0x000fe2000fffe03f */
[----:B------:R-:W-:Y:S01]  /*15b60*/  STL.64 [R1+0x3d0], R12 ;  /* 0x0003d00c01007387 */ /* 0x000fe20000100a00 */
[----:B------:R-:W-:Y:S02]  /*15b70*/  STL.64 [R1+0x3d8], R14 ;  /* 0x0003d80e01007387 */ /* 0x000fe40000100a00 */
[----:B------:R-:W2:Y:S02]  /*15b80*/  LDL.LU R17, [R1+0x254] ;  /* 0x0002540001117983 */ /* 0x000ea40000300800 */
[----:B------:R-:W2:Y:S01]  /*15b90*/  LDL.LU R18, [R1+0x258] ;  /* 0x0002580001127983 */ /* 0x000ea20000300800 */
[----:B------:R-:W2:Y:S01]  /*15ba0*/  LDL.LU R19, [R1+0x25c] ;  /* 0x00025c0001137983 */ /* 0x000ea20000300800 */
[----:B------:R-:W3:Y:S02]  /*15bb0*/  LDL.LU R24, [R1+0x610] ;  /* 0x0006100001187983 */ /* 0x000ee40000300800 */
[----:B------:R-:W3:Y:S02]  /*15bc0*/  LDL.LU R25, [R1+0x614] ;  /* 0x0006140001197983 */ /* 0x000ee40000300800 */
[----:B------:R-:W4:Y:S01]  /*15bd0*/  LDL.LU R26, [R1+0x618] ;  /* 0x00061800011a7983 */ /* 0x000f220000300800 */
[----:B------:R-:W4:Y:S04]  /*15be0*/  LDL.LU R27, [R1+0x61c] ;  /* 0x00061c00011b7983 */ /* 0x000f280000300800 */
[----:B----4-:R-:W-:Y:S01]  /*15bf0*/  STL.64 [R1+0x1050], R26 ;  /* 0x0010501a01007387 */ /* 0x010fe20000100a00 */
[----:B---3--:R0:W-:Y:S03]  /*15c00*/  STL.64 [R1+0x1048], R24 ;  /* 0x0010481801007387 */ /* 0x0081e60000100a00 */
[----:B0-----:R-:W3:Y:S01]  /*15c10*/  LDL.LU R24, [R1+0x620] ;  /* 0x0006200001187983 */ /* 0x001ee20000300800 */
[----:B------:R-:W3:Y:S02]  /*15c20*/  LDL.LU R25, [R1+0x624] ;  /* 0x0006240001197983 */ /* 0x000ee40000300800 */
[----:B------:R-:W4:Y:S02]  /*15c30*/  LDL.LU R26, [R1+0x628] ;  /* 0x00062800011a7983 */ /* 0x000f240000300800 */
[----:B------:R-:W4:Y:S02]  /*15c40*/  LDL.LU R27, [R1+0x62c] ;  /* 0x00062c00011b7983 */ /* 0x000f240000300800 */
[----:B----4-:R-:W-:Y:S01]  /*15c50*/  STL.64 [R1+0x1060], R26 ;  /* 0x0010601a01007387 */ /* 0x010fe20000100a00 */
[----:B---3--:R0:W-:Y:S03]  /*15c60*/  STL.64 [R1+0x1058], R24 ;  /* 0x0010581801007387 */ /* 0x0081e60000100a00 */
[----:B0-----:R-:W3:Y:S04]  /*15c70*/  LDL.LU.64 R24, [R1+0x30] ;  /* 0x0000300001187983 */ /* 0x001ee80000300a00 */
[----:B---3--:R0:W-:Y:S04]  /*15c80*/  STL.64 [R1+0x1070], R24 ;  /* 0x0010701801007387 */ /* 0x0081e80000100a00 */
[----:B0-----:R-:W3:Y:S01]  /*15c90*/  LDL.LU.64 R24, [R1+0x40] ;  /* 0x0000400001187983 */ /* 0x001ee20000300a00 */
[----:B------:R-:W4:Y:S01]  /*15ca0*/  LDL.LU.64 R12, [R1+0x10] ;  /* 0x00001000010c7983 */ /* 0x000f220000300a00 */
[----:B--2---:R-:W-:Y:S01]  /*15cb0*/  HMMA.16816.F32.BF16 R16, R20, R4, R16 ;  /* 0x000000041410723c */ /* 0x004fe20000041810 */
[----:B------:R-:W-:Y:S01]  /*15cc0*/  LDSM.16.MT88.4 R20, [R3+0x14100] ;  /* 0x014100000314783b */ /* 0x000fe20000004200 */
[----:B----4-:R0:W-:Y:S04]  /*15cd0*/  STL.64 [R1+0x1068], R12 ;  /* 0x0010680c01007387 */ /* 0x0101e80000100a00 */
[----:B0-----:R-:W2:Y:S01]  /*15ce0*/  LDL.LU R12, [R1+0x630] ;  /* 0x00063000010c7983 */ /* 0x001ea20000300800 */
[----:B------:R-:W2:Y:S02]  /*15cf0*/  LDL.LU R13, [R1+0x634] ;  /* 0x00063400010d7983 */ /* 0x000ea40000300800 */
[----:B------:R-:W2:Y:S02]  /*15d00*/  LDL.LU R14, [R1+0x638] ;  /* 0x00063800010e7983 */ /* 0x000ea40000300800 */
[----:B------:R-:W2:Y:S01]  /*15d10*/  LDL.LU R15, [R1+0x63c] ;  /* 0x00063c00010f7983 */ /* 0x000ea20000300800 */
        /* <DEDUP_REMOVED lines=10> */
[----:B------:R-:W2:Y:S02]  /*15dc0*/  LDL.LU R10, [R1+0x608] ;  /* 0x00060800010a7983 */ /* 0x000ea40000300800 */
[----:B------:R-:W2:Y:S01]  /*15dd0*/  LDL.LU R11, [R1+0x60c] ;  /* 0x00060c00010b7983 */ /* 0x000ea20000300800 */
[----:B------:R-:W-:Y:S01]  /*15de0*/  STL.64 [R1+0x1008], R6 ;  /* 0x0010080601007387 */ /* 0x000fe20000100a00 */
[----:B------:R0:W-:Y:S02]  /*15df0*/  STL.64 [R1+0x1000], R4 ;  /* 0x0010000401007387 */ /* 0x0001e40000100a00 */
[----:B------:R-:W-:Y:S02]  /*15e00*/  STL.64 [R1+0x2d0], R16 ;  /* 0x0002d01001007387 */ /* 0x000fe40000100a00 */
[----:B------:R-:W-:Y:S02]  /*15e10*/  STL.64 [R1+0x2d8], R18 ;  /* 0x0002d81201007387 */ /* 0x000fe40000100a00 */
[----:B------:R-:W1:Y:S04]  /*15e20*/  LDSM.16.MT88.4 R16, [R3+0x14180] ;  /* 0x014180000310783b */ /* 0x000e680000004200 */
[----:B0-----:R-:W4:Y:S04]  /*15e30*/  LDL.LU.64 R4, [R1+0x20] ;  /* 0x0000200001047983 */ /* 0x001f280000300a00 */
[----:B-1----:R-:W-:Y:S01]  /*15e40*/  STL.64 [R1+0xff8], R18 ;  /* 0x000ff81201007387 */ /* 0x002fe20000100a00 */
[----:B------:R0:W-:Y:S03]  /*15e50*/  STL.64 [R1+0xff0], R16 ;  /* 0x000ff01001007387 */ /* 0x0001e60000100a00 */
[----:B0-----:R-:W3:Y:S01]  /*15e60*/  LDL.LU R16, [R1+0x640] ;  /* 0x0006400001107983 */ /* 0x001ee20000300800 */
[----:B------:R-:W3:Y:S02]  /*15e70*/  LDL.LU R17, [R1+0x644] ;  /* 0x0006440001117983 */ /* 0x000ee40000300800 */
[----:B------:R-:W3:Y:S02]  /*15e80*/  LDL.LU R18, [R1+0x648] ;  /* 0x0006480001127983 */ /* 0x000ee40000300800 */
[----:B------:R-:W3:Y:S02]  /*15e90*/  LDL.LU R19, [R1+0x64c] ;  /* 0x00064c0001137983 */ /* 0x000ee40000300800 */
[C---:B---3--:R-:W-:Y:S11]  /*15ea0*/  HMMA.16816.F32.BF16 R16, R20.reuse, R24, R16 ;  /* 0x000000181410723c */ /* 0x048ff60000041810 */
[----:B------:R-:W-:Y:S11]  /*15eb0*/  @!UPT UIADD3 URZ, URZ, URZ, URZ ;  /* 0x0000003f3f3ff290 */ /* 0x000ff6000fffe03f */
[----:B------:R-:W-:Y:S01]  /*15ec0*/  @!UPT UIADD3 URZ, URZ, URZ, URZ ;  /* 0x0000003f3f3ff290 */ /* 0x000fe2000fffe03f */
[----:B------:R-:W-:Y:S01]  /*15ed0*/  STL.64 [R1+0x2b0], R16 ;  /* 0x0002b01001007387 */ /* 0x000fe20000100a00 */
[----:B------:R0:W-:Y:S02]  /*15ee0*/  STL.64 [R1+0x2b8], R18 ;  /* 0x0002b81201007387 */ /* 0x0001e40000100a00 */
[----:B0-----:R-:W-:Y:S02]  /*15ef0*/  IMAD.MOV.U32 R19, RZ, RZ, R24 ;  /* 0x000000ffff137224 */ /* 0x001fe400078e0018 */
[----:B------:R-:W-:Y:S02]  /*15f00*/  IMAD.MOV.U32 R18, RZ, RZ, R25 ;  /* 0x000000ffff127224 */ /* 0x000fe400078e0019 */
[----:B------:R-:W3:Y:S02]  /*15f10*/  LDL.LU.64 R24, [R1+0x1070] ;  /* 0x0010700001187983 */ /* 0x000ee40000300a00 */
[----:B---3--:R-:W-:Y:S01]  /*15f20*/  HMMA.16816.F32.BF16 R12, R20, R24, R12 ;  /* 0x00000018140c723c */ /* 0x008fe2000004180c */
[----:B------:R-:W-:-:S02]  /*15f30*/  IMAD.MOV.U32 R3, RZ, RZ, R24 ;  /* 0x000000ffff037224 */ /* 0x000fc400078e0018 */
[----:B------:R-:W-:Y:S11]  /*15f40*/  IMAD.MOV.U32 R28, RZ, RZ, R25 ;  /* 0x000000ffff1c7224 */ /* 0x000ff600078e0019 */
[----:B------:R-:W-:Y:S09]  /*15f50*/  @!UPT UIADD3 URZ, URZ, URZ, URZ ;  /* 0x0000003f3f3ff290 */ /* 0x000ff2000fffe03f */
[----:B------:R0:W-:Y:S01]  /*15f60*/  STL.64 [R1+0x2a0], R12 ;  /* 0x0002a00c01007387 */ /* 0x0001e20000100a00 */
[----:B------:R-:W-:Y:S03]  /*15f70*/  STL.64 [R1+0x2a8], R14 ;  /* 0x0002a80e01007387 */ /* 0x000fe60000100a00 */
[----:B0-----:R-:W3:Y:S01]  /*15f80*/  LDL.LU.64 R12, [R1+0x1068] ;  /* 0x00106800010c7983 */ /* 0x001ee20000300a00 */
[----:B------:R-:W4:Y:S02]  /*15f90*/  LDL.LU.64 R26, [R1+0x1060] ;  /* 0x00106000011a7983 */ /* 0x000f240000300a00 */
[----:B------:R-:W4:Y:S02]  /*15fa0*/  LDL.LU.64 R24, [R1+0x1058] ;  /* 0x0010580001187983 */ /* 0x000f240000300a00 */
[C---:B----4-:R-:W-:Y:S11]  /*15fb0*/  HMMA.16816.F32.BF16 R24, R20.reuse, R4, R24 ;  /* 0x000000041418723c */ /* 0x050ff60000041818 */
[----:B------:R-:W-:Y:S11]  /*15fc0*/  @!UPT UIADD3 URZ, URZ, URZ, URZ ;  /* 0x0000003f3f3ff290 */ /* 0x000ff6000fffe03f */
[----:B------:R-:W-:Y:S01]  /*15fd0*/  @!UPT UIADD3 URZ, URZ, URZ, URZ ;  /* 0x0000003f3f3ff290 */ /* 0x000fe2000fffe03f */
[----:B------:R-:W-:Y:S01]  /*15fe0*/  STL.64 [R1+0x290], R24 ;  /* 0x0002901801007387 */ /* 0x000fe20000100a00 */
[----:B------:R0:W-:Y:S03]  /*15ff0*/  STL.64 [R1+0x298], R26 ;  /* 0x0002981a01007387 */ /* 0x0001e60000100a00 */
[----:B0-----:R-:W3:Y:S01]  /*16000*/  LDL.LU.64 R26, [R1+0x1050] ;  /* 0x00105000011a7983 */ /* 0x001ee20000300a00 */
[----:B------:R-:W3:Y:S02]  /*16010*/  LDL.LU.64 R24, [R1+0x1048] ;  /* 0x0010480001187983 */ /* 0x000ee40000300a00 */
[----:B------:R-:W-:Y:S02]  /*16020*/  IMAD.MOV.U32 R17, RZ, RZ, R4 ;  /* 0x000000ffff117224 */ /* 0x000fe400078e0004 */
[----:B------:R-:W-:Y:S01]  /*16030*/  IMAD.MOV.U32 R16, RZ, RZ, R5 ;  /* 0x000000ffff107224 */ /* 0x000fe200078e0005 */
[----:B------:R-:W4:Y:S01]  /*16040*/  LDL.LU R4, [R1+0x5e0] ;  /* 0x0005e00001047983 */ /* 0x000f220000300800 */
        /* <DEDUP_REMOVED lines=19> */
[----:B------:R-:W3:Y:S02]  /*16180*/  LDL.LU.64 R14, [R1+0x1028] ;  /* 0x00102800010e7983 */ /* 0x000ee40000300a00 */
        /* <DEDUP_REMOVED lines=8> */
[----:B---3--:R-:W-:Y:S02]  /*16210*/  STL.64 [R1+0xf80], R14 ;  /* 0x000f800e01007387 */ /* 0x008fe40000100a00 */
[----:B------:R0:W-:Y:S02]  /*16220*/  STL.64 [R1+0xf78], R12 ;  /* 0x000f780c01007387 */ /* 0x0001e40000100a00 */
[----:B0-----:R-:W-:-:S02]  /*16230*/  IMAD.MOV.U32 R12, RZ, RZ, R27 ;  /* 0x000000ffff0c7224 */ /* 0x001fc400078e001b */
[----:B------:R-:W-:-:S05]  /*16240*/  IMAD.MOV.U32 R13, RZ, RZ, R26 ;  /* 0x000000ffff0d7224 */ /* 0x000fca00078e001a */
[----:B------:R0:W-:Y:S02]  /*16250*/  STL.64 [R1+0xf98], R12 ;  /* 0x000f980c01007387 */ /* 0x0001e40000100a00 */
[----:B0-----:R-:W-:Y:S02]  /*16260*/  IMAD.MOV.U32 R13, RZ, RZ, R24 ;  /* 0x000000ffff0d7224 */ /* 0x001fe400078e0018 */
[----:B------:R-:W-:Y:S01]  /*16270*/  IMAD.MOV.U32 R12, RZ, RZ, R25 ;  /* 0x000000ffff0c7224 */ /* 0x000fe200078e0019 */
[----:B------:R-:W3:Y:S01]  /*16280*/  LDL.LU R24, [R1+0x470] ;  /* 0x0004700001187983 */ /* 0x000ee20000300800 */
[----:B------:R-:W3:Y:S02]  /*16290*/  LDL.LU R25, [R1+0x474] ;  /* 0x0004740001197983 */ /* 0x000ee40000300800 */
[----:B------:R-:W2:Y:S02]  /*162a0*/  LDL.LU R26, [R1+0x478] ;  /* 0x00047800011a7983 */ /* 0x000ea40000300800 */
[----:B------:R-:W2:Y:S01]  /*162b0*/  LDL.LU R27, [R1+0x47c] ;  /* 0x00047c00011b7983 */ /* 0x000ea20000300800 */
[----:B----4-:R-:W-:Y:S01]  /*162c0*/  HMMA.16816.F32.BF16 R4, R20, R8, R4 ;  /* 0x000000081404723c */ /* 0x010fe20000041804 */
[----:B--2---:R-:W-:Y:S01]  /*162d0*/  STL.64 [R1+0xfd8], R26 ;  /* 0x000fd81a01007387 */ /* 0x004fe20000100a00 */
[----:B---3--:R-:W-:Y:S02]  /*162e0*/  STL.64 [R1+0xfd0], R24 ;  /* 0x000fd01801007387 */ /* 0x008fe40000100a00 */
[----:B------:R0:W-:Y:S02]  /*162f0*/  STL.64 [R1+0xfb0], R12 ;  /* 0x000fb00c01007387 */ /* 0x0001e40000100a00 */
[----:B0-----:R-:W-:-:S02]  /*16300*/  IMAD.MOV.U32 R12, RZ, RZ, R17 ;  /* 0x000000ffff0c7224 */ /* 0x001fc400078e0011 */
[----:B------:R-:W-:Y:S02]  /*16310*/  IMAD.MOV.U32 R13, RZ, RZ, R16 ;  /* 0x000000ffff0d7224 */ /* 0x000fe400078e0010 */
[----:B------:R-:W-:Y:S01]  /*16320*/  IMAD.MOV.U32 R25, RZ, RZ, R18 ;  /* 0x000000ffff197224 */ /* 0x000fe200078e0012 */
[----:B------:R-:W2:Y:S01]  /*16330*/  LDL.LU R16, [R1+0x4d0] ;  /* 0x0004d00001107983 */ /* 0x000ea20000300800 */
[----:B------:R-:W2:Y:S02]  /*16340*/  LDL.LU R17, [R1+0x4d4] ;  /* 0x0004d40001117983 */ /* 0x000ea40000300800 */
[----:B------:R-:W-:Y:S02]  /*16350*/  IMAD.MOV.U32 R24, RZ, RZ, R19 ;  /* 0x000000ffff187224 */ /* 0x000fe400078e0013 */
[----:B------:R-:W2:Y:S01]  /*16360*/  LDL.LU R18, [R1+0x4d8] ;  /* 0x0004d80001127983 */ /* 0x000ea20000300800 */
[----:B------:R-:W2:Y:S01]  /*16370*/  LDL.LU R19, [R1+0x4dc] ;  /* 0x0004dc0001137983 */ /* 0x000ea20000300800 */
[----:B------:R0:W-:Y:S03]  /*16380*/  STL.64 [R1+0xfe0], R12 ;  /* 0x000fe00c01007387 */ /* 0x0001e60000100a00 */
[----:B0-----:R-:W3:Y:S01]  /*16390*/  LDL.LU R12, [R1+0x490] ;  /* 0x00049000010c7983 */ /* 0x001ee20000300800 */
[----:B------:R-:W3:Y:S02]  /*163a0*/  LDL.LU R13, [R1+0x494] ;  /* 0x00049400010d7983 */ /* 0x000ee40000300800 */
[----:B------:R-:W3:Y:S02]  /*163b0*/  LDL.LU R14, [R1+0x498] ;  /* 0x00049800010e7983 */ /* 0x000ee40000300800 */
[----:B------:R-:W3:Y:S01]  /*163c0*/  LDL.LU R15, [R1+0x49c] ;  /* 0x00049c00010f7983 */ /* 0x000ee20000300800 */
[----:B------:R-:W-:Y:S01]  /*163d0*/  STL.64 [R1+0x250], R4 ;  /* 0x0002500401007387 */ /* 0x000fe20000100a00 */
[----:B------:R0:W-:Y:S03]  /*163e0*/  STL.64 [R1+0x258], R6 ;  /* 0x0002580601007387 */ /* 0x0001e60000100a00 */
[----:B0-----:R-:W4:Y:S01]  /*163f0*/  LDL.LU.64 R6, [R1+0x1008] ;  /* 0x0010080001067983 */ /* 0x001f220000300a00 */
[----:B------:R-:W2:Y:S02]  /*16400*/  LDL.LU.64 R4, [R1+0x1000] ;  /* 0x0010000001047983 */ /* 0x000ea40000300a00 */
        /* <DEDUP_REMOVED lines=18> */
[----:B------:R-:W-:Y:S01]  /*16530*/  HMMA.16816.F32.BF16 R20, R20, R4, R16 ;  /* 0x000000041414723c */ /* 0x000fe20000041810 */
[----:B--2---:R-:W-:Y:S01]  /*16540*/  STL.64 [R1+0xfc0], R10 ;  /* 0x000fc00a01007387 */ /* 0x004fe20000100a00 */
[----:B------:R0:W-:Y:S03]  /*16550*/  STL.64 [R1+0xfb8], R8 ;  /* 0x000fb80801007387 */ /* 0x0001e60000100a00 */
[----:B0-----:R-:W2:Y:S01]  /*16560*/  LDL.LU R8, [R1+0x480] ;  /* 0x0004800001087983 */ /* 0x001ea20000300800 */
[----:B------:R-:W2:Y:S02]  /*16570*/  LDL.LU R9, [R1+0x484] ;  /* 0x0004840001097983 */ /* 0x000ea40000300800 */
[----:B------:R-:W2:Y:S02]  /*16580*/  LDL.LU R10, [R1+0x488] ;  /* 0x00048800010a7983 */ /* 0x000ea40000300800 */
[----:B------:R-:W2:Y:S01]  /*16590*/  LDL.LU R11, [R1+0x48c] ;  /* 0x00048c00010b7983 */ /* 0x000ea20000300800 */
[----:B------:R-:W3:Y:S01]  /*165a0*/  LDL.LU.64 R18, [R1+0xff8] ;  /* 0x000ff80001127983 */ /* 0x000ee20000300a00 */
[----:B------:R-:W3:Y:S11]  /*165b0*/  LDL.LU.64 R16, [R1+0xff0] ;  /* 0x000ff00001107983 */ /* 0x000ef60000300a00 */
[----:B------:R0:W-:Y:S02]  /*165c0*/  STL.64 [R1+0xe0], R20 ;  /* 0x0000e01401007387 */ /* 0x0001e40000100a00 */
[----:B------:R-:W-:Y:S02]  /*165d0*/  STL.64 [R1+0xe8], R22 ;  /* 0x0000e81601007387 */ /* 0x000fe40000100a00 */
[----:B0-----:R-:W-:-:S02]  /*165e0*/  IMAD.MOV.U32 R20, RZ, RZ, R3 ;  /* 0x000000ffff147224 */ /* 0x001fc400078e0003 */
[----:B------:R-:W-:Y:S01]  /*165f0*/  IMAD.MOV.U32 R21, RZ, RZ, R28 ;  /* 0x000000ffff157224 */ /* 0x000fe200078e001c */
[----:B------:R-:W2:Y:S01]  /*16600*/  LDL.LU R3, [R1+0xfec] ;  /* 0x000fec0001037983 */ /* 0x000ea20000300800 */
[----:B------:R-:W2:Y:S01]  /*16610*/  LDL.LU R28, [R1+0xfe8] ;  /* 0x000fe800011c7983 */ /* 0x000ea20000300800 */
[C---:B---3--:R-:W-:Y:S02]  /*16620*/  HMMA.16816.F32.BF16 R24, R16.reuse, R24, R12 ;  /* 0x000000181018723c */ /* 0x048fe4000004180c */
[----:B------:R-:W2:Y:S11]  /*16630*/  LDL.LU.64 R12, [R1+0xfe0] ;  /* 0x000fe000010c7983 */ /* 0x000eb60000300a00 */
[----:B------:R-:W-:Y:S10]  /*16640*/  @!UPT UIADD3 URZ, URZ, URZ, URZ ;  /* 0x0000003f3f3ff290 */ /* 0x000ff4000fffe03f */
[----:B------:R-:W-:Y:S01]  /*16650*/  STL.64 [R1+0xc0], R24 ;  /* 0x0000c01801007387 */ /* 0x000fe20000100a00 */
[----:B------:R0:W-:Y:S03]  /*16660*/  STL.64 [R1+0xc8], R26 ;  /* 0x0000c81a01007387 */ /* 0x0001e60000100a00 */
[----:B0-----:R-:W3:Y:S01]  /*16670*/  LDL.LU.64 R26, [R1+0xfd8] ;  /* 0x000fd800011a7983 */ /* 0x001ee20000300a00 */
[----:B------:R-:W3:Y:S02]  /*16680*/  LDL.LU.64 R24, [R1+0xfd0] ;  /* 0x000fd00001187983 */ /* 0x000ee40000300a00 */
[C---:B---3--:R-:W-:Y:S01]  /*16690*/  HMMA.16816.F32.BF16 R20, R16.reuse, R20, R24 ;  /* 0x000000141014723c */ /* 0x048fe20000041818 */
[----:B------:R-:W3:Y:S11]  /*166a0*/  LDL.LU R27, [R1+0xfc8] ;  /* 0x000fc800011b7983 */ /* 0x000ef60000300800 */
[----:B------:R-:W-:Y:S11]  /*166b0*/  @!UPT UIADD3 URZ, URZ, URZ, URZ ;  /* 0x0000003f3f3ff290 */ /* 0x000ff6000fffe03f */
[----:B------:R-:W-:Y:S01]  /*166c0*/  STL.64 [R1+0xb0], R20 ;  /* 0x0000b01401007387 */ /* 0x000fe20000100a00 */
[----:B------:R-:W-:Y:S01]  /*166d0*/  STL.64 [R1+0xb8], R22 ;  /* 0x0000b81601007387 */ /* 0x000fe20000100a00 */
[C---:B--2---:R-:W-:Y:S02]  /*166e0*/  HMMA.16816.F32.BF16 R12, R16.reuse, R12, R8 ;  /* 0x0000000c100c723c */ /* 0x044fe40000041808 */
[----:B---3--:R-:W-:Y:S02]  /*166f0*/  LDSM.16.MT88.4 R20, [R27+0x16000] ;  /* 0x016000001b14783b */ /* 0x008fe40000004200 */
[----:B------:R-:W0:Y:S02]  /*16700*/  LDSM.16.MT88.4 R24, [R27+0x16080] ;  /* 0x016080001b18783b */ /* 0x000e240000004200 */
[----:B0-----:R-:W-:Y:S02]  /*16710*/  STL.64 [R1+0xed8], R26 ;  /* 0x000ed81a01007387 */ /* 0x001fe40000100a00 */
[----:B------:R0:W-:Y:S02]  /*16720*/  STL.64 [R1+0xed0], R24 ;  /* 0x000ed01801007387 */ /* 0x0001e40000100a00 */
[----:B0-----:R-:W2:Y:S01]  /*16730*/  LDL.LU R24, [R1+0x350] ;  /* 0x0003500001187983 */ /* 0x001ea20000300800 */
[----:B------:R-:W2:Y:S02]  /*16740*/  LDL.LU R25, [R1+0x354] ;  /* 0x0003540001197983 */ /* 0x000ea40000300800 */
[----:B------:R-:W2:Y:S02]  /*16750*/  LDL.LU R26, [R1+0x358] ;  /* 0x00035800011a7983 */ /* 0x000ea40000300800 */
[----:B------:R-:W3:Y:S01]  /*16760*/  LDL.LU.64 R10, [R1+0xfc0] ;  /* 0x000fc000010a7983 */ /* 0x000ee20000300a00 */
[----:B------:R-:W3:Y:S07]  /*16770*/  LDL.LU.64 R8, [R1+0xfb8] ;  /* 0x000fb80001087983 */ /* 0x000eee0000300a00 */
[----:B------:R0:W-:Y:S02]  /*16780*/  STL.64 [R1+0xa0], R12 ;  /* 0x0000a00c01007387 */ /* 0x0001e40000100a00 */
[----:B------:R3:W-:Y:S01]  /*16790*/  STL.64 [R1+0xa8], R14 ;  /* 0x0000a80e01007387 */ /* 0x0007e20000100a00 */
[----:B0-----:R-:W3:Y:S02]  /*167a0*/  LDL.LU.64 R12, [R1+0xfb0] ;  /* 0x000fb000010c7983 */ /* 0x001ee40000300a00 */
[C---:B---3--:R-:W-:Y:S02]  /*167b0*/  HMMA.16816.F32.BF16 R12, R16.reuse, R12, R8 ;  /* 0x0000000c100c723c */ /* 0x048fe40000041808 */
[----:B------:R-:W3:Y:S01]  /*167c0*/  LDL.LU.64 R10, [R1+0xfa8] ;  /* 0x000fa800010a7983 */ /* 0x000ee20000300a00 */
[----:B------:R-:W3:Y:S11]  /*167d0*/  LDL.LU.64 R8, [R1+0xfa0] ;  /* 0x000fa00001087983 */ /* 0x000ef60000300a00 */
[----:B------:R-:W-:Y:S09]  /*167e0*/  @!UPT UIADD3 URZ, URZ, URZ, URZ ;  /* 0x0000003f3f3ff290 */ /* 0x000ff2000fffe03f */
[----:B------:R0:W-:Y:S01]  /*167f0*/  STL.64 [R1+0x90], R12 ;  /* 0x0000900c01007387 */ /* 0x0001e20000100a00 */
[----:B------:R3:W-:Y:S03]  /*16800*/  STL.64 [R1+0x98], R14 ;  /* 0x0000980e01007387 */ /* 0x0007e60000100a00 */
[----:B0-----:R-:W3:Y:S02]  /*16810*/  LDL.LU.64 R12, [R1+0xf98] ;  /* 0x000f9800010c7983 */ /* 0x001ee40000300a00 */
[C---:B---3--:R-:W-:Y:S02]  /*16820*/  HMMA.16816.F32.BF16 R12, R16.reuse, R12, R8 ;  /* 0x0000000c100c723c */ /* 0x048fe40000041808 */
[----:B------:R-:W3:Y:S01]  /*16830*/  LDL.LU.64 R10, [R1+0xf90] ;  /* 0x000f9000010a7983 */ /* 0x000ee20000300a00 */
[----:B------:R-:W3:Y:S11]  /*16840*/  LDL.LU.64 R8, [R1+0xf88] ;  /* 0x000f880001087983 */ /* 0x000ef60000300a00 */
[----:B------:R-:W-:Y:S09]  /*16850*/  @!UPT UIADD3 URZ, URZ, URZ, URZ ;  /* 0x0000003f3f3ff290 */ /* 0x000ff2000fffe03f */
[----:B------:R-:W-:Y:S01]  /*16860*/  STL.64 [R1+0x80], R12 ;  /* 0x0000800c01007387 */ /* 0x000fe20000100a00 */
[----:B------:R0:W-:Y:S03]  /*16870*/  STL.64 [R1+0x88], R14 ;  /* 0x0000880e01007387 */ /* 0x0001e60000100a00 */
[----:B0-----:R-:W2:Y:S01]  /*16880*/  LDL.LU.64 R14, [R1+0xf80] ;  /* 0x000f8000010e7983 */ /* 0x001ea20000300a00 */
[----:B------:R-:W3:Y:S02]  /*16890*/  LDL.LU.64 R12, [R1+0xf78] ;  /* 0x000f7800010c7983 */ /* 0x000ee40000300a00 */
[----:B---3--:R-:W-:Y:S11]  /*168a0*/  HMMA.16816.F32.BF16 R8, R16, R12, R8 ;  /* 0x0000000c1008723c */ /* 0x008ff60000041808 */
[----:B------:R-:W-:Y:S11]  /*168b0*/  @!UPT UIADD3 URZ, URZ, URZ, URZ ;  /* 0x0000003f3f3ff290 */ /* 0x000ff6000fffe03f */
[----:B------:R-:W-:Y:S01]  /*168c0*/  @!UPT UIADD3 URZ, URZ, URZ, URZ ;  /* 0x0000003f3f3ff290 */ /* 0x000fe2000fffe03f */
[----:B------:R-:W-:Y:S01]  /*168d0*/  STL.64 [R1+0x70], R8 ;  /* 0x0000700801007387 */ /* 0x000fe20000100a00 */
[----:B------:R0:W-:Y:S03]  /*168e0*/  STL.64 [R1+0x78], R10 ;  /* 0x0000780a01007387 */ /* 0x0001e60000100a00 */
[----:B0-----:R-:W3:Y:S01]  /*168f0*/  LDL.LU.64 R10, [R1+0xf70] ;  /* 0x000f7000010a7983 */ /* 0x001ee20000300a00 */
[----:B------:R-:W3:Y:S02]  /*16900*/  LDL.LU.64 R8, [R1+0xf68] ;  /* 0x000f680001087983 */ /* 0x000ee40000300a00 */
[----:B------:R-:W3:Y:S02]  /*16910*/  LDL R12, [R1+0x7a4] ;  /* 0x0007a400010c7983 */ /* 0x000ee40000100800 */
[----:B------:R-:W3:Y:S01]  /*16920*/  LDL R13, [R1+0x7a8] ;  /* 0x0007a800010d7983 */ /* 0x000ee20000100800 */
[----:B--2---:R0:W-:Y:S02]  /*16930*/  STL.64 [R1+0xf00], R14 ;  /* 0x000f000e01007387 */ /* 0x0041e40000100a00 */
[----:B0-----:R-:W-:-:S02]  /*16940*/  IMAD.MOV.U32 R14, RZ, RZ, R2 ;  /* 0x000000ffff0e7224 */ /* 0x001fc400078e0002 */
[----:B------:R-:W-:Y:S02]  /*16950*/  IMAD.MOV.U32 R15, RZ, RZ, R0 ;  /* 0x000000ffff0f7224 */ /* 0x000fe400078e0000 */
[----:B------:R-:W-:Y:S01]  /*16960*/  IMAD.MOV.U32 R27, RZ, RZ, R29 ;  /* 0x000000ffff1b7224 */ /* 0x000fe200078e001d */
[----:B---3--:R0:W-:Y:S02]  /*16970*/  STL.64 [R1+0xef8], R12 ;  /* 0x000ef80c01007387 */ /* 0x0081e40000100a00 */
[----:B0-----:R-:W-:Y:S02]  /*16980*/  IMAD.MOV.U32 R12, RZ, RZ, R28 ;  /* 0x000000ffff0c7224 */ /* 0x001fe400078e001c */
[----:B------:R-:W-:-:S07]  /*16990*/  IMAD.MOV.U32 R13, RZ, RZ, R3 ;  /* 0x000000ffff0d7224 */ /* 0x000fce00078e0003 */
[C---:B------:R-:W-:Y:S01]  /*169a0*/  HMMA.16816.F32.BF16 R12, R16.reuse, R8, R12 ;  /* 0x00000008100c723c */ /* 0x040fe2000004180c */
[----:B------:R-:W-:Y:S11]  /*169b0*/  STL.64 [R1+0xf18], R10 ;  /* 0x000f180a01007387 */ /* 0x000ff60000100a00 */
[----:B------:R-:W-:Y:S11]  /*169c0*/  @!UPT UIADD3 URZ, URZ, URZ, URZ ;  /* 0x0000003f3f3ff290 */ /* 0x000ff6000fffe03f */
[----:B------:R-:W-:Y:S01]  /*169d0*/  @!UPT UIADD3 URZ, URZ, URZ, URZ ;  /* 0x0000003f3f3ff290 */ /* 0x000fe2000fffe03f */
[----:B------:R-:W-:Y:S02]  /*169e0*/  IMAD.MOV.U32 R3, RZ, RZ, R12 ;  /* 0x000000ffff037224 */ /* 0x000fe400078e000c */
[----:B------:R-:W-:Y:S02]  /*169f0*/  IMAD.MOV.U32 R29, RZ, RZ, R13 ;  /* 0x000000ffff1d7224 */ /* 0x000fe400078e000d */
[----:B------:R-:W-:Y:S02]  /*16a00*/  IMAD.MOV.U32 R0, RZ, RZ, R14 ;  /* 0x000000ffff007224 */ /* 0x000fe400078e000e */
[----:B------:R-:W-:Y:S02]  /*16a10*/  IMAD.MOV.U32 R28, RZ, RZ, R15 ;  /* 0x000000ffff1c7224 */ /* 0x000fe400078e000f */
[----:B------:R-:W-:Y:S03]  /*16a20*/  HMMA.16816.F32.BF16 R12, R16, R4, R24 ;  /* 0x00000004100c723c */ /* 0x000fe60000041818 */
[----:B------:R-:W-:Y:S01]  /*16a30*/  STL [R1+0xbbc], R28 ;  /* 0x000bbc1c01007387 */ /* 0x000fe20000100800 */
[----:B------:R-:W-:Y:S02]  /*16a40*/  STL [R1+0xbb8], R0 ;  /* 0x000bb80001007387 */ /* 0x000fe40000100800 */
[----:B------:R-:W-:Y:S02]  /*16a50*/  STL [R1+0xbb4], R29 ;  /* 0x000bb41d01007387 */ /* 0x000fe40000100800 */
[----:B------:R-:W-:Y:S11]  /*16a60*/  STL [R1+0xbb0], R3 ;  /* 0x000bb00301007387 */ /* 0x000ff60000100800 */
[----:B------:R-:W-:Y:S04]  /*16a70*/  @!UPT UIADD3 URZ, URZ, URZ, URZ ;  /* 0x0000003f3f3ff290 */ /* 0x000fe8000fffe03f */
[----:B------:R-:W-:Y:S01]  /*16a80*/  STL.64 [R1+0x350], R12 ;  /* 0x0003500c01007387 */ /* 0x000fe20000100a00 */
[----:B------:R0:W-:Y:S02]  /*16a90*/  STL [R1+0x358], R14 ;  /* 0x0003580e01007387 */ /* 0x0001e40000100800 */
[----:B------:R-:W-:Y:S02]  /*16aa0*/  IMAD.MOV.U32 R2, RZ, RZ, R15 ;  /* 0x000000ffff027224 */ /* 0x000fe400078e000f */
[----:B----4-:R-:W-:Y:S02]  /*16ab0*/  IMAD.MOV.U32 R15, RZ, RZ, R6 ;  /* 0x000000ffff0f7224 */ /* 0x010fe400078e0006 */
[----:B0-----:R-:W-:Y:S01]  /*16ac0*/  IMAD.MOV.U32 R14, RZ, RZ, R7 ;  /* 0x000000ffff0e7224 */ /* 0x001fe200078e0007 */
[----:B------:R-:W2:Y:S01]  /*16ad0*/  LDL.LU R12, [R1+0x300] ;  /* 0x00030000010c7983 */ /* 0x000ea20000300800 */
[----:B------:R-:W2:Y:S02]  /*16ae0*/  LDL.LU R13, [R1+0x304] ;  /* 0x00030400010d7983 */ /* 0x000ea40000300800 */
[----:B------:R-:W3:Y:S02]  /*16af0*/  LDL.LU R7, [R1+0xf64] ;  /* 0x000f640001077983 */ /* 0x000ee40000300800 */
[----:B------:R-:W4:Y:S01]  /*16b00*/  LDL.LU R6, [R1+0xf60] ;  /* 0x000f600001067983 */ /* 0x000f220000300800 */
[----:B------:R-:W2:Y:S01]  /*16b10*/  LDL.LU R8, [R1+0x310] ;  /* 0x0003100001087983 */ /* 0x000ea20000300800 */
[----:B------:R-:W2:Y:S02]  /*16b20*/  LDL.LU R9, [R1+0x314] ;  /* 0x0003140001097983 */ /* 0x000ea40000300800 */
[----:B------:R-:W2:Y:S02]  /*16b30*/  LDL.LU R10, [R1+0x318] ;  /* 0x00031800010a7983 */ /* 0x000ea40000300800 */
[----:B------:R-:W2:Y:S02]  /*16b40*/  LDL.LU R11, [R1+0x31c] ;  /* 0x00031c00010b7983 */ /* 0x000ea40000300800 */
[----:B--2---:R0:W-:Y:S01]  /*16b50*/  STL.64 [R1+0xf28], R10 ;  /* 0x000f280a01007387 */ /* 0x0041e20000100a00 */
[----:B------:R-:W-:Y:S03]  /*16b60*/  STL.64 [R1+0xf20], R8 ;  /* 0x000f200801007387 */ /* 0x000fe60000100a00 */
[----:B0-----:R-:W2:Y:S04]  /*16b70*/  LDL.64 R10, [R1+0x28] ;  /* 0x00002800010a7983 */ /* 0x001ea80000100a00 */
[----:B--2---:R0:W-:Y:S04]  /*16b80*/  STL.64 [R1+0xf38], R10 ;  /* 0x000f380a01007387 */ /* 0x0041e80000100a00 */
[----:B0-----:R-:W2:Y:S04]  /*16b90*/  LDL.64 R10, [R1+0x38] ;  /* 0x00003800010a7983 */ /* 0x001ea80000100a00 */
[----:B--2---:R0:W-:Y:S04]  /*16ba0*/  STL.64 [R1+0xf40], R10 ;  /* 0x000f400a01007387 */ /* 0x0041e80000100a00 */
[----:B0-----:R-:W2:Y:S01]  /*16bb0*/  LDL.64 R10, [R1+0x48] ;  /* 0x00004800010a7983 */ /* 0x001ea20000100a00 */
[----:B------:R0:W-:Y:S02]  /*16bc0*/  STL.64 [R1+0xf10], R14 ;  /* 0x000f100e01007387 */ /* 0x0001e40000100a00 */
[----:B------:R1:W-:Y:S01]  /*16bd0*/  STL.64 [R1+0xf08], R12 ;  /* 0x000f080c01007387 */ /* 0x0003e20000100a00 */
[----:B0-----:R-:W2:Y:S04]  /*16be0*/  LDL.64 R14, [R1+0x18] ;  /* 0x00001800010e7983 */ /* 0x001ea80000100a00 */
[----:B--2---:R4:W-:Y:S01]  /*16bf0*/  STL.64 [R1+0xf30], R14 ;  /* 0x000f300e01007387 */ /* 0x0049e20000100a00 */
[----:B-1----:R-:W2:Y:S02]  /*16c00*/  LDL.LU R12, [R1+0x320] ;  /* 0x00032000010c7983 */ /* 0x002ea40000300800 */
[----:B------:R-:W2:Y:S02]  /*16c10*/  LDL.LU R13, [R1+0x324] ;  /* 0x00032400010d7983 */ /* 0x000ea40000300800 */
[----:B----4-:R-:W-:-:S02]  /*16c20*/  IMAD.MOV.U32 R14, RZ, RZ, R6 ;  /* 0x000000ffff0e7224 */ /* 0x010fc400078e0006 */
[----:B---3--:R-:W-:Y:S01]  /*16c30*/  IMAD.MOV.U32 R15, RZ, RZ, R7 ;  /* 0x000000ffff0f7224 */ /* 0x008fe200078e0007 */
[----:B------:R-:W3:Y:S01]  /*16c40*/  LDL.LU R6, [R1+0xf5c] ;  /* 0x000f5c0001067983 */ /* 0x000ee20000300800 */
[----:B------:R-:W3:Y:S03]  /*16c50*/  LDL.LU R7, [R1+0xf58] ;  /* 0x000f580001077983 */ /* 0x000ee60000300800 */
[----:B------:R-:W-:Y:S04]  /*16c60*/  STL.64 [R1+0xf50], R14 ;  /* 0x000f500e01007387 */ /* 0x000fe80000100a00 */
[----:B--2---:R0:W-:Y:S04]  /*16c70*/  STL.64 [R1+0xf48], R12 ;  /* 0x000f480c01007387 */ /* 0x0041e80000100a00 */
[----:B0-----:R-:W2:Y:S01]  /*16c80*/  LDL.LU R12, [R1+0x340] ;  /* 0x00034000010c7983 */ /* 0x001ea20000300800 */
[----:B------:R-:W2:Y:S02]  /*16c90*/  LDL.LU R13, [R1+0x344] ;  /* 0x00034400010d7983 */ /* 0x000ea40000300800 */
[----:B------:R-:W2:Y:S02]  /*16ca0*/  LDL.LU R14, [R1+0x348] ;  /* 0x00034800010e7983 */ /* 0x000ea40000300800 */
[----:B------:R-:W2:Y:S01]  /*16cb0*/  LDL.LU R15, [R1+0x34c] ;  /* 0x00034c00010f7983 */ /* 0x000ea20000300800 */
[----:B------:R-:W4:Y:S01]  /*16cc0*/  LDL.LU R24, [R1+0x2f0] ;  /* 0x0002f00001187983 */ /* 0x000f220000300800 */
[----:B------:R-:W4:Y:S02]  /*16cd0*/  LDL.LU R25, [R1+0x2f4] ;  /* 0x0002f40001197983 */ /* 0x000f240000300800 */
[----:B------:R-:W4:Y:S02]  /*16ce0*/  LDL.LU R26, [R1+0x2f8] ;  /* 0x0002f800011a7983 */ /* 0x000f240000300800 */
[----:B------:R-:W4:Y:S01]  /*16cf0*/  LDL.LU R27, [R1+0x2fc] ;  /* 0x0002fc00011b7983 */ /* 0x000f220000300800 */
[----:B---3--:R0:W-:Y:S01]  /*16d00*/  STL.64 [R1+0xee0], R6 ;  /* 0x000ee00601007387 */ /* 0x0081e20000100a00 */
[----:B------:R-:W3:Y:S02]  /*16d10*/  LDL.LU R4, [R1+0x330] ;  /* 0x0003300001047983 */ /* 0x000ee40000300800 */
[----:B------:R-:W3:Y:S01]  /*16d20*/  LDL.LU R5, [R1+0x334] ;  /* 0x0003340001057983 */ /* 0x000ee20000300800 */
[----:B0-----:R-:W3:Y:S01]  /*16d30*/  LDL.LU R6, [R1+0x338] ;  /* 0x0003380001067983 */ /* 0x001ee20000300800 */
[----:B------:R-:W3:Y:S02]  /*16d40*/  LDL.LU R7, [R1+0x33c] ;  /* 0x00033c0001077983 */ /* 0x000ee40000300800 */
[----:B------:R-:W2:Y:S02]  /*16d50*/  LDL.LU R16, [R1+0x50] ;  /* 0x0000500001107983 */ /* 0x000ea40000300800 */
[----:B------:R-:W2:Y:S01]  /*16d60*/  LDL.LU R17, [R1+0x54] ;  /* 0x0000540001117983 */ /* 0x000ea20000300800 */
[----:B------:R-:W2:Y:S01]  /*16d70*/  LDL.LU R18, [R1+0x58] ;  /* 0x0000580001127983 */ /* 0x000ea20000300800 */
[----:B------:R-:W2:Y:S03]  /*16d80*/  LDL.LU R19, [R1+0x5c] ;  /* 0x00005c0001137983 */ /* 0x000ea60000300800 */
[----:B--2---:R-:W-:Y:S01]  /*16d90*/  STL.64 [R1+0xe48], R18 ;  /* 0x000e481201007387 */ /* 0x004fe20000100a00 */
[----:B------:R0:W-:Y:S03]  /*16da0*/  STL.64 [R1+0xe40], R16 ;  /* 0x000e401001007387 */ /* 0x0001e60000100a00 */
[----:B0-----:R-:W2:Y:S01]  /*16db0*/  LDL.LU R16, [R1+0x100] ;  /* 0x0001000001107983 */ /* 0x001ea20000300800 */
[----:B------:R-:W2:Y:S02]  /*16dc0*/  LDL.LU R17, [R1+0x104] ;  /* 0x0001040001117983 */ /* 0x000ea40000300800 */
[----:B------:R-:W2:Y:S02]  /*16dd0*/  LDL.LU R18, [R1+0x108] ;  /* 0x0001080001127983 */ /* 0x000ea40000300800 */
[----:B------:R-:W2:Y:S01]  /*16de0*/  LDL.LU R19, [R1+0x10c] ;  /* 0x00010c0001137983 */ /* 0x000ea20000300800 */
[C---:B------:R-:W-:Y:S01]  /*16df0*/  HMMA.16816.F32.BF16 R12, R20.reuse, R10, R12 ;  /* 0x0000000a140c723c */ /* 0x040fe2000004180c */
[----:B------:R-:W-:Y:S01]  /*16e00*/  IMAD.MOV.U32 R0, RZ, RZ, R11 ;  /* 0x000000ffff007224 */ /* 0x000fe200078e000b */
[----:B--2---:R0:W-:Y:S01]  /*16e10*/  STL.64 [R1+0xe58], R18 ;  /* 0x000e581201007387 */ /* 0x0041e20000100a00 */
[----:B------:R-:W-:Y:S03]  /*16e20*/  STL.64 [R1+0xe50], R16 ;  /* 0x000e501001007387 */ /* 0x000fe60000100a00 */
[----:B0-----:R-:W2:Y:S04]  /*16e30*/  LDL R18, [R1+0x8] ;  /* 0x0000080001127983 */ /* 0x001ea80000100800 */
[----:B------:R-:W2:Y:S01]  /*16e40*/  LDL R19, [R1+0xc] ;  /* 0x00000c0001137983 */ /* 0x000ea20000100800 */
[----:B------:R0:W-:Y:S11]  /*16e50*/  STL [R1+0xbc0], R2 ;  /* 0x000bc00201007387 */ /* 0x0001f60000100800 */
[----:B------:R-:W-:Y:S01]  /*16e60*/  @!UPT UIADD3 URZ, URZ, URZ, URZ ;  /* 0x0000003f3f3ff290 */ /* 0x000fe2000fffe03f */
[----:B------:R-:W-:Y:S02]  /*16e70*/  STL.64 [R1+0x4f0], R12 ;  /* 0x0004f00c01007387 */ /* 0x000fe40000100a00 */
[----:B------:R1:W-:Y:S02]  /*16e80*/  STL.64 [R1+0x4f8], R14 ;  /* 0x0004f80e01007387 */ /* 0x0003e40000100a00 */
[----:B0-----:R-:W-:Y:S01]  /*16e90*/  IMAD.MOV.U32 R2, RZ, RZ, R10 ;  /* 0x000000ffff027224 */ /* 0x001fe200078e000a */
[----:B-1----:R-:W2:Y:S01]  /*16ea0*/  LDL.LU.64 R14, [R1+0xf50] ;  /* 0x000f5000010e7983 */ /* 0x002ea20000300a00 */
[----:B------:R-:W2:Y:S02]  /*16eb0*/  LDL.LU.64 R12, [R1+0xf48] ;  /* 0x000f4800010c7983 */ /* 0x000ea40000300a00 */
[----:B------:R-:W3:Y:S02]  /*16ec0*/  LDL.LU.64 R10, [R1+0xf40] ;  /* 0x000f4000010a7983 */ /* 0x000ee40000300a00 */
[C---:B---3--:R-:W-:Y:S01]  /*16ed0*/  HMMA.16816.F32.BF16 R4, R20.reuse, R10, R4 ;  /* 0x0000000a1404723c */ /* 0x048fe20000041804 */
[----:B------:R-:W-:Y:S11]  /*16ee0*/  IMAD.MOV.U32 R3, RZ, RZ, R11 ;  /* 0x000000ffff037224 */ /* 0x000ff600078e000b */
[----:B------:R-:W-:Y:S11]  /*16ef0*/  @!UPT UIADD3 URZ, URZ, URZ, URZ ;  /* 0x0000003f3f3ff290 */ /* 0x000ff6000fffe03f */
[----:B------:R0:W-:Y:S01]  /*16f00*/  STL.64 [R1+0x4e0], R4 ;  /* 0x0004e00401007387 */ /* 0x0001e20000100a00 */
[----:B------:R1:W-:Y:S02]  /*16f10*/  STL.64 [R1+0x4e8], R6 ;  /* 0x0004e80601007387 */ /* 0x0003e40000100a00 */
[----:B0-----:R-:W-:Y:S02]  /*16f20*/  IMAD.MOV.U32 R4, RZ, RZ, R10 ;  /* 0x000000ffff047224 */ /* 0x001fe400078e000a */
[----:B------:R-:W2:Y:S02]  /*16f30*/  LDL.LU.64 R10, [R1+0xf38] ;  /* 0x000f3800010a7983 */ /* 0x000ea40000300a00 */
[C---:B--2---:R-:W-:Y:S01]  /*16f40*/  HMMA.16816.F32.BF16 R12, R20.reuse, R10, R12 ;  /* 0x0000000a140c723c */ /* 0x044fe2000004180c */
[----:B-1----:R-:W-:Y:S02]  /*16f50*/  IMAD.MOV.U32 R6, RZ, RZ, R10 ;  /* 0x000000ffff067224 */ /* 0x002fe400078e000a */
[----:B------:R-:W-:Y:S11]  /*16f60*/  IMAD.MOV.U32 R5, RZ, RZ, R11 ;  /* 0x000000ffff057224 */ /* 0x000ff600078e000b */
[----:B------:R-:W-:Y:S09]  /*16f70*/  @!UPT UIADD3 URZ, URZ, URZ, URZ ;  /* 0x0000003f3f3ff290 */ /* 0x000ff2000fffe03f */
[----:B------:R-:W-:Y:S01]  /*16f80*/  STL.64 [R1+0x340], R12 ;  /* 0x0003400c01007387 */ /* 0x000fe20000100a00 */
[----:B------:R0:W-:Y:S03]  /*16f90*/  STL.64 [R1+0x348], R14 ;  /* 0x0003480e01007387 */ /* 0x0001e60000100a00 */
[----:B0-----:R-:W2:Y:S01]  /*16fa0*/  LDL.LU.64 R14, [R1+0xf30] ;  /* 0x000f3000010e7983 */ /* 0x001ea20000300a00 */
[----:B------:R-:W2:Y:S02]  /*16fb0*/  LDL.LU.64 R10, [R1+0xf28] ;  /* 0x000f2800010a7983 */ /* 0x000ea40000300a00 */
[----:B------:R-:W2:Y:S02]  /*16fc0*/  LDL.LU.64 R8, [R1+0xf20] ;  /* 0x000f200001087983 */ /* 0x000ea40000300a00 */
[C---:B--2---:R-:W-:Y:S01]  /*16fd0*/  HMMA.16816.F32.BF16 R8, R20.reuse, R14, R8 ;  /* 0x0000000e1408723c */ /* 0x044fe20000041808 */
[----:B------:R-:W-:Y:S11]  /*16fe0*/  IMAD.MOV.U32 R7, RZ, RZ, R15 ;  /* 0x000000ffff077224 */ /* 0x000ff600078e000f */
[----:B------:R-:W-:Y:S11]  /*16ff0*/  @!UPT UIADD3 URZ, URZ, URZ, URZ ;  /* 0x0000003f3f3ff290 */ /* 0x000ff6000fffe03f */
[----:B------:R0:W-:Y:S01]  /*17000*/  STL.64 [R1+0x330], R8 ;  /* 0x0003300801007387 */ /* 0x0001e20000100a00 */
[----:B------:R1:W-:Y:S02]  /*17010*/  STL.64 [R1+0x338], R10 ;  /* 0x0003380a01007387 */ /* 0x0003e40000100a00 */
[----:B0-----:R-:W-:Y:S01]  /*17020*/  IMAD.MOV.U32 R8, RZ, RZ, R14 ;  /* 0x000000ffff087224 */ /* 0x001fe200078e000e */
[----:B-1----:R-:W2:Y:S01]  /*17030*/  LDL.LU.64 R10, [R1+0xf18] ;  /* 0x000f1800010a7983 */ /* 0x002ea20000300a00 */
[----:B------:R-:W3:Y:S02]  /*17040*/  LDL.LU.64 R14, [R1+0xf10] ;  /* 0x000f1000010e7983 */ /* 0x000ee40000300a00 */
[----:B------:R-:W3:Y:S02]  /*17050*/  LDL.LU.64 R12, [R1+0xf08] ;  /* 0x000f0800010c7983 */ /* 0x000ee40000300a00 */
[----:B---3--:R-:W-:Y:S11]  /*17060*/  HMMA.16816.F32.BF16 R12, R20, R18, R12 ;  /* 0x00000012140c723c */ /* 0x008ff6000004180c */
[----:B------:R-:W-:Y:S11]  /*17070*/  @!UPT UIADD3 URZ, URZ, URZ, URZ ;  /* 0x0000003f3f3ff290 */ /* 0x000ff6000fffe03f */
[----:B------:R-:W-:Y:S01]  /*17080*/  @!UPT UIADD3 URZ, URZ, URZ, URZ ;  /* 0x0000003f3f3ff290 */ /* 0x000fe2000fffe03f */
[----:B------:R-:W-:Y:S01]  /*17090*/  STL.64 [R1+0x320], R12 ;  /* 0x0003200c01007387 */ /* 0x000fe20000100a00 */
[----:B------:R0:W-:Y:S03]  /*170a0*/  STL.64 [R1+0x328], R14 ;  /* 0x0003280e01007387 */ /* 0x0001e60000100a00 */
[----:B0-----:R-:W4:Y:S01]  /*170b0*/  LDL.LU.64 R14, [R1+0xf00] ;  /* 0x000f0000010e7983 */ /* 0x001f220000300a00 */
[----:B------:R-:W3:Y:S02]  /*170c0*/  LDL.LU.64 R12, [R1+0xef8] ;  /* 0x000ef800010c7983 */ /* 0x000ee40000300a00 */
        /* <DEDUP_REMOVED lines=10> */
[----:B----4-:R-:W-:Y:S11]  /*17170*/  HMMA.16816.F32.BF16 R4, R20, R14, R24 ;  /* 0x0000000e1404723c */ /* 0x010ff60000041818 */
[----:B------:R-:W-:Y:S11]  /*17180*/  @!UPT UIADD3 URZ, URZ, URZ, URZ ;  /* 0x0000003f3f3ff290 */ /* 0x000ff6000fffe03f */
[----:B------:R-:W-:Y:S01]  /*17190*/  @!UPT UIADD3 URZ, URZ, URZ, URZ ;  /* 0x0000003f3f3ff290 */ /* 0x000fe2000fffe03f */
[----:B------:R0:W-:Y:S01]  /*171a0*/  STL.64 [R1+0x310], R4 ;  /* 0x0003100401007387 */ /* 0x0001e20000100a00 */
[----:B------:R1:W-:Y:S02]  /*171b0*/  STL.64 [R1+0x318], R6 ;  /* 0x0003180601007387 */ /* 0x0003e40000100a00 */
[----:B------:R-:W4:Y:S02]  /*171c0*/  LDL.LU R24, [R1+0x1d0] ;  /* 0x0001d00001187983 */ /* 0x000f240000300800 */
[----:B------:R-:W4:Y:S01]  /*171d0*/  LDL.LU R25, [R1+0x1d4] ;  /* 0x0001d40001197983 */ /* 0x000f220000300800 */
[----:B------:R-:W4:Y:S01]  /*171e0*/  LDL.LU R26, [R1+0x1d8] ;  /* 0x0001d800011a7983 */ /* 0x000f220000300800 */
[----:B------:R-:W4:Y:S03]  /*171f0*/  LDL.LU R27, [R1+0x1dc] ;  /* 0x0001dc00011b7983 */ /* 0x000f260000300800 */
[----:B0-----:R-:W2:Y:S01]  /*17200*/  LDL.LU R4, [R1+0x2e0] ;  /* 0x0002e00001047983 */ /* 0x001ea20000300800 */
[----:B------:R-:W2:Y:S02]  /*17210*/  LDL.LU R5, [R1+0x2e4] ;  /* 0x0002e40001057983 */ /* 0x000ea40000300800 */
[----:B-1----:R-:W2:Y:S02]  /*17220*/  LDL.LU R6, [R1+0x2e8] ;  /* 0x0002e80001067983 */ /* 0x002ea40000300800 */
[----:B------:R-:W2:Y:S01]  /*17230*/  LDL.LU R7, [R1+0x2ec] ;  /* 0x0002ec0001077983 */ /* 0x000ea20000300800 */
[----:B------:R-:W-:Y:S01]  /*17240*/  STL.64 [R1+0xe68], R14 ;  /* 0x000e680e01007387 */ /* 0x000fe20000100a00 */
[----:B---3--:R0:W-:Y:S03]  /*17250*/  STL.64 [R1+0xe60], R12 ;  /* 0x000e600c01007387 */ /* 0x0081e60000100a00 */
[----:B0-----:R-:W3:Y:S01]  /*17260*/  LDL.LU R12, [R1+0x110] ;  /* 0x00011000010c7983 */ /* 0x001ee20000300800 */
[----:B------:R-:W3:Y:S02]  /*17270*/  LDL.LU R13, [R1+0x114] ;  /* 0x00011400010d7983 */ /* 0x000ee40000300800 */
[----:B------:R-:W2:Y:S02]  /*17280*/  LDL.LU R14, [R1+0x118] ;  /* 0x00011800010e7983 */ /* 0x000ea40000300800 */
[----:B------:R-:W2:Y:S02]  /*17290*/  LDL.LU R15, [R1+0x11c] ;  /* 0x00011c00010f7983 */ /* 0x000ea40000300800 */
[----:B--2---:R-:W-:Y:S01]  /*172a0*/  STL.64 [R1+0xe80], R14 ;  /* 0x000e800e01007387 */ /* 0x004fe20000100a00 */
[----:B---3--:R0:W-:Y:S03]  /*172b0*/  STL.64 [R1+0xe78], R12 ;  /* 0x000e780c01007387 */ /* 0x0081e60000100a00 */
[----:B0-----:R-:W2:Y:S01]  /*172c0*/  LDL.LU R12, [R1+0x120] ;  /* 0x00012000010c7983 */ /* 0x001ea20000300800 */
[----:B------:R-:W2:Y:S02]  /*172d0*/  LDL.LU R13, [R1+0x124] ;  /* 0x00012400010d7983 */ /* 0x000ea40000300800 */
[----:B------:R-:W-:-:S02]  /*172e0*/  IMAD.MOV.U32 R14, RZ, RZ, R11 ;  /* 0x000000ffff0e7224 */ /* 0x000fc400078e000b */
[----:B------:R-:W-:Y:S01]  /*172f0*/  IMAD.MOV.U32 R15, RZ, RZ, R10 ;  /* 0x000000ffff0f7224 */ /* 0x000fe200078e000a */
[----:B------:R-:W3:Y:S01]  /*17300*/  LDL.LU R11, [R1+0xef4] ;  /* 0x000ef400010b7983 */ /* 0x000ee20000300800 */
[----:B------:R-:W3:Y:S03]  /*17310*/  LDL.LU R10, [R1+0xef0] ;  /* 0x000ef000010a7983 */ /* 0x000ee60000300800 */
[----:B------:R-:W-:Y:S04]  /*17320*/  STL.64 [R1+0xe98], R14 ;  /* 0x000e980e01007387 */ /* 0x000fe80000100a00 */
[----:B--2---:R0:W-:Y:S04]  /*17330*/  STL.64 [R1+0xe90], R12 ;  /* 0x000e900c01007387 */ /* 0x0041e80000100a00 */
[----:B0-----:R-:W2:Y:S01]  /*17340*/  LDL.LU R12, [R1+0x130] ;  /* 0x00013000010c7983 */ /* 0x001ea20000300800 */
[----:B------:R-:W2:Y:S02]  /*17350*/  LDL.LU R13, [R1+0x134] ;  /* 0x00013400010d7983 */ /* 0x000ea40000300800 */
[----:B------:R-:W2:Y:S02]  /*17360*/  LDL.LU R14, [R1+0x138] ;  /* 0x00013800010e7983 */ /* 0x000ea40000300800 */
[----:B------:R-:W2:Y:S02]  /*17370*/  LDL.LU R15, [R1+0x13c] ;  /* 0x00013c00010f7983 */ /* 0x000ea40000300800 */
[----:B--2---:R3:W-:Y:S01]  /*17380*/  STL.64 [R1+0xeb0], R14 ;  /* 0x000eb00e01007387 */ /* 0x0047e20000100a00 */
[----:B------:R0:W-:Y:S02]  /*17390*/  STL.64 [R1+0xea8], R12 ;  /* 0x000ea80c01007387 */ /* 0x0001e40000100a00 */
[----:B---3--:R-:W-:Y:S01]  /*173a0*/  IMAD.MOV.U32 R14, RZ, RZ, R10 ;  /* 0x000000ffff0e7224 */ /* 0x008fe200078e000a */
[----:B0-----:R-:W2:Y:S01]  /*173b0*/  LDL.LU R12, [R1+0x140] ;  /* 0x00014000010c7983 */ /* 0x001ea20000300800 */
[----:B------:R-:W2:Y:S02]  /*173c0*/  LDL.LU R13, [R1+0x144] ;  /* 0x00014400010d7983 */ /* 0x000ea40000300800 */
[----:B------:R-:W3:Y:S02]  /*173d0*/  LDL.LU R10, [R1+0xeec] ;  /* 0x000eec00010a7983 */ /* 0x000ee40000300800 */
[----:B------:R-:W-:-:S02]  /*173e0*/  IMAD.MOV.U32 R15, RZ, RZ, R11 ;  /* 0x000000ffff0f7224 */ /* 0x000fc400078e000b */
[----:B------:R-:W3:Y:S03]  /*173f0*/  LDL.LU R11, [R1+0xee8] ;  /* 0x000ee800010b7983 */ /* 0x000ee60000300800 */
[----:B------:R-:W-:Y:S01]  /*17400*/  STL.64 [R1+0xec8], R14 ;  /* 0x000ec80e01007387 */ /* 0x000fe20000100a00 */
[C---:B---3--:R-:W-:Y:S01]  /*17410*/  HMMA.16816.F32.BF16 R4, R20.reuse, R10, R4 ;  /* 0x0000000a1404723c */ /* 0x048fe20000041804 */
[----:B--2---:R0:W-:Y:S04]  /*17420*/  STL.64 [R1+0xec0], R12 ;  /* 0x000ec00c01007387 */ /* 0x0041e80000100a00 */
[----:B0-----:R-:W2:Y:S01]  /*17430*/  LDL.LU R12, [R1+0x150] ;  /* 0x00015000010c7983 */ /* 0x001ea20000300800 */
[----:B------:R-:W2:Y:S02]  /*17440*/  LDL.LU R13, [R1+0x154] ;  /* 0x00015400010d7983 */ /* 0x000ea40000300800 */
[----:B------:R-:W2:Y:S02]  /*17450*/  LDL.LU R14, [R1+0x158] ;  /* 0x00015800010e7983 */ /* 0x000ea40000300800 */
[----:B------:R-:W2:Y:S11]  /*17460*/  LDL.LU R15, [R1+0x15c] ;  /* 0x00015c00010f7983 */ /* 0x000eb60000300800 */
[----:B------:R-:W-:Y:S02]  /*17470*/  @!UPT UIADD3 URZ, URZ, URZ, URZ ;  /* 0x0000003f3f3ff290 */ /* 0x000fe4000fffe03f */
[----:B------:R-:W-:Y:S01]  /*17480*/  STL.64 [R1+0x300], R4 ;  /* 0x0003000401007387 */ /* 0x000fe20000100a00 */
[----:B------:R0:W-:Y:S03]  /*17490*/  STL.64 [R1+0x308], R6 ;  /* 0x0003080601007387 */ /* 0x0001e60000100a00 */
[----:B0-----:R-:W4:Y:S01]  /*174a0*/  LDL.LU.64 R6, [R1+0xee0] ;  /* 0x000ee00001067983 */ /* 0x001f220000300a00 */
[----:B------:R-:W-:Y:S02]  /*174b0*/  IMAD.MOV.U32 R18, RZ, RZ, R2 ;  /* 0x000000ffff127224 */ /* 0x000fe400078e0002 */
[----:B------:R-:W-:Y:S01]  /*174c0*/  IMAD.MOV.U32 R19, RZ, RZ, R0 ;  /* 0x000000ffff137224 */ /* 0x000fe200078e0000 */
[----:B----4-:R-:W-:Y:S01]  /*174d0*/  HMMA.16816.F32.BF16 R20, R20, R6, R24 ;  /* 0x000000061414723c */ /* 0x010fe20000041818 */
[----:B------:R-:W2:Y:S01]  /*174e0*/  LDL.LU.64 R26, [R1+0xed8] ;  /* 0x000ed800011a7983 */ /* 0x000ea20000300a00 */
[----:B------:R-:W2:Y:S11]  /*174f0*/  LDL.LU.64 R24, [R1+0xed0] ;  /* 0x000ed00001187983 */ /* 0x000eb60000300a00 */
[----:B------:R-:W-:Y:S10]  /*17500*/  @!UPT UIADD3 URZ, URZ, URZ, URZ ;  /* 0x0000003f3f3ff290 */ /* 0x000ff4000fffe03f */
[----:B------:R0:W-:Y:S01]  /*17510*/  STL.64 [R1+0x4d0], R20 ;  /* 0x0004d01401007387 */ /* 0x0001e20000100a00 */
[----:B------:R1:W-:Y:S03]  /*17520*/  STL.64 [R1+0x4d8], R22 ;  /* 0x0004d81601007387 */ /* 0x0003e60000100a00 */
[----:B0-----:R-:W3:Y:S01]  /*17530*/  LDL.LU R20, [R1+0xf0] ;  /* 0x0000f00001147983 */ /* 0x001ee20000300800 */
[----:B------:R-:W3:Y:S02]  /*17540*/  LDL.LU R21, [R1+0xf4] ;  /* 0x0000f40001157983 */ /* 0x000ee40000300800 */
[----:B-1----:R-:W3:Y:S02]  /*17550*/  LDL.LU R22, [R1+0xf8] ;  /* 0x0000f80001167983 */ /* 0x002ee40000300800 */
[----:B------:R-:W3:Y:S01]  /*17560*/  LDL.LU R23, [R1+0xfc] ;  /* 0x0000fc0001177983 */ /* 0x000ee20000300800 */
[C---:B--2---:R-:W-:Y:S01]  /*17570*/  HMMA.16816.F32.BF16 R16, R24.reuse, R18, R12 ;  /* 0x000000121810723c */ /* 0x044fe2000004180c */
[----:B------:R-:W2:Y:S01]  /*17580*/  LDL.LU.64 R14, [R1+0xec8] ;  /* 0x000ec800010e7983 */ /* 0x000ea20000300a00 */
[----:B------:R-:W2:Y:S11]  /*17590*/  LDL.LU.64 R12, [R1+0xec0] ;  /* 0x000ec000010c7983 */ /* 0x000eb60000300a00 */
[----:B------:R-:W-:Y:S10]  /*175a0*/  @!UPT UIADD3 URZ, URZ, URZ, URZ ;  /* 0x0000003f3f3ff290 */ /* 0x000ff4000fffe03f */
[----:B------:R-:W-:Y:S01]  /*175b0*/  STL.64 [R1+0x4a0], R16 ;  /* 0x0004a01001007387 */ /* 0x000fe20000100a00 */
[----:B------:R0:W-:Y:S03]  /*175c0*/  STL.64 [R1+0x4a8], R18 ;  /* 0x0004a81201007387 */ /* 0x0001e60000100a00 */
[----:B0-----:R-:W2:Y:S02]  /*175d0*/  LDL.LU.64 R18, [R1+0xeb8] ;  /* 0x000eb80001127983 */ /* 0x001ea40000300a00 */
[C---:B--2---:R-:W-:Y:S02]  /*175e0*/  HMMA.16816.F32.BF16 R16, R24.reuse, R18, R12 ;  /* 0x000000121810723c */ /* 0x044fe4000004180c */
[----:B------:R-:W2:Y:S01]  /*175f0*/  LDL.LU.64 R14, [R1+0xeb0] ;  /* 0x000eb000010e7983 */ /* 0x000ea20000300a00 */
[----:B------:R-:W2:Y:S11]  /*17600*/  LDL.LU.64 R12, [R1+0xea8] ;  /* 0x000ea800010c7983 */ /* 0x000eb60000300a00 */
[----:B------:R-:W-:Y:S09]  /*17610*/  @!UPT UIADD3 URZ, URZ, URZ, URZ ;  /* 0x0000003f3f3ff290 */ /* 0x000ff2000fffe03f */
        /* <DEDUP_REMOVED lines=23> */
[----:B0-----:R-:W2:Y:S01]  /*17790*/  LDL.LU.64 R18, [R1+0xe58] ;  /* 0x000e580001127983 */ /* 0x001ea20000300a00 */
[----:B------:R-:W2:Y:S01]  /*177a0*/  LDL.LU.64 R16, [R1+0xe50] ;  /* 0x000e500001107983 */ /* 0x000ea20000300a00 */
[C---:B---3--:R-:W-:Y:S08]  /*177b0*/  HMMA.16816.F32.BF16 R20, R24.reuse, R10, R20 ;  /* 0x0000000a1814723c */ /* 0x048ff00000041814 */
[C---:B--2---:R-:W-:Y:S11]  /*177c0*/  HMMA.16816.F32.BF16 R16, R24.reuse, R14, R16 ;  /* 0x0000000e1810723c */ /* 0x044ff60000041810 */
[----:B------:R-:W-:Y:S11]  /*177d0*/  @!UPT UIADD3 URZ, URZ, URZ, URZ ;  /* 0x0000003f3f3ff290 */ /* 0x000ff6000fffe03f */
[----:B------:R-:W-:Y:S01]  /*177e0*/  @!UPT UIADD3 URZ, URZ, URZ, URZ ;  /* 0x0000003f3f3ff290 */ /* 0x000fe2000fffe03f */
[----:B------:R-:W-:Y:S01]  /*177f0*/  STL.64 [R1+0x120], R16 ;  /* 0x0001201001007387 */ /* 0x000fe20000100a00 */
[----:B------:R0:W-:Y:S03]  /*17800*/  STL.64 [R1+0x128], R18 ;  /* 0x0001281201007387 */ /* 0x0001e60000100a00 */
[----:B0-----:R-:W2:Y:S01]  /*17810*/  LDL.LU.64 R18, [R1+0xe48] ;  /* 0x000e480001127983 */ /* 0x001ea20000300a00 */
[----:B------:R-:W2:Y:S02]  /*17820*/  LDL.LU.64 R16, [R1+0xe40] ;  /* 0x000e400001107983 */ /* 0x000ea40000300a00 */
[----:B------:R2:W-:Y:S02]  /*17830*/  STL.64 [R1+0xe18], R10 ;  /* 0x000e180a01007387 */ /* 0x0005e40000100a00 */
[----:B------:R-:W-:Y:S01]  /*17840*/  STL.64 [R1+0x110], R20 ;  /* 0x0001101401007387 */ /* 0x000fe20000100a00 */
[----:B------:R-:W-:Y:S02]  /*17850*/  STL.64 [R1+0x118], R22 ;  /* 0x0001181601007387 */ /* 0x000fe40000100a00 */
[----:B----4-:R-:W0:Y:S04]  /*17860*/  LDSM.16.MT88.4 R20, [R12+0x16180] ;  /* 0x016180000c14783b */ /* 0x010e280000004200 */
[----:B------:R-:W-:Y:S01]  /*17870*/  STL.64 [R1+0xe38], R6 ;  /* 0x000e380601007387 */ /* 0x000fe20000100a00 */
[----:B--2---:R-:W-:Y:S01]  /*17880*/  HMMA.16816.F32.BF16 R8, R24, R6, R16 ;  /* 0x000000061808723c */ /* 0x004fe20000041810 */
[----:B------:R-:W1:Y:S04]  /*17890*/  LDSM.16.MT88.4 R16, [R12+0x16100] ;  /* 0x016100000c10783b */ /* 0x000e680000004200 */
[----:B------:R-:W2:Y:S11]  /*178a0*/  LDSM.16.MT88.4 R24, [R13+0x16000] ;  /* 0x016000000d18783b */ /* 0x000eb60000004200 */
[----:B------:R-:W-:Y:S07]  /*178b0*/  @!UPT UIADD3 URZ, URZ, URZ, URZ ;  /* 0x0000003f3f3ff290 */ /* 0x000fee000fffe03f */
[----:B------:R-:W-:Y:S01]  /*178c0*/  STL.64 [R1+0x480], R8 ;  /* 0x0004800801007387 */ /* 0x000fe20000100a00 */
[----:B------:R-:W-:Y:S02]  /*178d0*/  STL.64 [R1+0x488], R10 ;  /* 0x0004880a01007387 */ /* 0x000fe40000100a00 */
[----:B0-----:R-:W-:Y:S02]  /*178e0*/  STL.64 [R1+0xdc0], R22 ;  /* 0x000dc01601007387 */ /* 0x001fe40000100a00 */
[----:B------:R0:W-:Y:S02]  /*178f0*/  STL.64 [R1+0xdb8], R20 ;  /* 0x000db81401007387 */ /* 0x0001e40000100a00 */
[----:B0-----:R-:W3:Y:S01]  /*17900*/  LDL.LU R20, [R1+0x360] ;  /* 0x0003600001147983 */ /* 0x001ee20000300800 */
[----:B------:R-:W3:Y:S02]  /*17910*/  LDL.LU R21, [R1+0x364] ;  /* 0x0003640001157983 */ /* 0x000ee40000300800 */
[----:B------:R-:W4:Y:S02]  /*17920*/  LDL.LU R22, [R1+0x368] ;  /* 0x0003680001167983 */ /* 0x000f240000300800 */
[----:B------:R-:W4:Y:S01]  /*17930*/  LDL.LU R23, [R1+0x36c] ;  /* 0x00036c0001177983 */ /* 0x000f220000300800 */
[----:B------:R-:W2:Y:S01]  /*17940*/  LDL.LU R8, [R1+0x3a0] ;  /* 0x0003a00001087983 */ /* 0x000ea20000300800 */
[----:B------:R-:W2:Y:S02]  /*17950*/  LDL.LU R9, [R1+0x3a4] ;  /* 0x0003a40001097983 */ /* 0x000ea40000300800 */
[----:B------:R-:W2:Y:S02]  /*17960*/  LDL.LU R10, [R1+0x3a8] ;  /* 0x0003a800010a7983 */ /* 0x000ea40000300800 */
[----:B------:R-:W2:Y:S01]  /*17970*/  LDL.LU R11, [R1+0x3ac] ;  /* 0x0003ac00010b7983 */ /* 0x000ea20000300800 */
[----:B------:R-:W1:Y:S01]  /*17980*/  LDL.LU R4, [R1+0x3c0] ;  /* 0x0003c00001047983 */ /* 0x000e620000300800 */
[----:B------:R-:W1:Y:S02]  /*17990*/  LDL.LU R5, [R1+0x3c4] ;  /* 0x0003c40001057983 */ /* 0x000e640000300800 */
[----:B------:R-:W1:Y:S02]  /*179a0*/  LDL.LU R6, [R1+0x3c8] ;  /* 0x0003c80001067983 */ /* 0x000e640000300800 */
[----:B------:R-:W1:Y:S01]  /*179b0*/  LDL.LU R7, [R1+0x3cc] ;  /* 0x0003cc0001077983 */ /* 0x000e620000300800 */
[----:B--2---:R0:W-:Y:S01]  /*179c0*/  STL.64 [R1+0xe28], R10 ;  /* 0x000e280a01007387 */ /* 0x0041e20000100a00 */
[----:B------:R-:W-:Y:S03]  /*179d0*/  STL.64 [R1+0xe20], R8 ;  /* 0x000e200801007387 */ /* 0x000fe60000100a00 */
[----:B0-----:R-:W2:Y:S04]  /*179e0*/  LDL.64 R10, [R1+0x38] ;  /* 0x00003800010a7983 */ /* 0x001ea80000100a00 */
[----:B--2---:R0:W-:Y:S04]  /*179f0*/  STL.64 [R1+0xe30], R10 ;  /* 0x000e300a01007387 */ /* 0x0041e80000100a00 */
[----:B0-----:R-:W1:Y:S01]  /*17a00*/  LDL.64 R10, [R1+0x48] ;  /* 0x00004800010a7983 */ /* 0x001e620000100a00 */
[----:B----4-:R-:W-:Y:S02]  /*17a10*/  STL.64 [R1+0xdd0], R22 ;  /* 0x000dd01601007387 */ /* 0x010fe40000100a00 */
[----:B---3--:R0:W-:Y:S02]  /*17a20*/  STL.64 [R1+0xdc8], R20 ;  /* 0x000dc81401007387 */ /* 0x0081e40000100a00 */
[----:B0-----:R-:W2:Y:S01]  /*17a30*/  LDL.LU R20, [R1+0x370] ;  /* 0x0003700001147983 */ /* 0x001ea20000300800 */
[----:B------:R-:W2:Y:S02]  /*17a40*/  LDL.LU R21, [R1+0x374] ;  /* 0x0003740001157983 */ /* 0x000ea40000300800 */
[----:B------:R-:W3:Y:S02]  /*17a50*/  LDL.LU R22, [R1+0x378] ;  /* 0x0003780001167983 */ /* 0x000ee40000300800 */
[----:B------:R-:W3:Y:S02]  /*17a60*/  LDL.LU R23, [R1+0x37c] ;  /* 0x00037c0001177983 */ /* 0x000ee40000300800 */
[----:B---3--:R0:W-:Y:S01]  /*17a70*/  STL.64 [R1+0xde0], R22 ;  /* 0x000de01601007387 */ /* 0x0081e20000100a00 */
[----:B--2---:R-:W-:Y:S03]  /*17a80*/  STL.64 [R1+0xdd8], R20 ;  /* 0x000dd81401007387 */ /* 0x004fe60000100a00 */
[----:B0-----:R-:W2:Y:S04]  /*17a90*/  LDL.64 R22, [R1+0x8] ;  /* 0x0000080001167983 */ /* 0x001ea80000100a00 */
[----:B--2---:R0:W-:Y:S04]  /*17aa0*/  STL.64 [R1+0xdf8], R22 ;  /* 0x000df81601007387 */ /* 0x0041e80000100a00 */
[----:B0-----:R-:W2:Y:S01]  /*17ab0*/  LDL.64 R22, [R1+0x18] ;  /* 0x0000180001167983 */ /* 0x001ea20000100a00 */
[C---:B-1----:R-:W-:Y:S03]  /*17ac0*/  HMMA.16816.F32.BF16 R4, R16.reuse, R10, R4 ;  /* 0x0000000a1004723c */ /* 0x042fe60000041804 */
[----:B--2---:R0:W-:Y:S04]  /*17ad0*/  STL.64 [R1+0xe10], R22 ;  /* 0x000e101601007387 */ /* 0x0041e80000100a00 */
[----:B0-----:R-:W2:Y:S01]  /*17ae0*/  LDL.64 R22, [R1+0x28] ;  /* 0x0000280001167983 */ /* 0x001ea20000100a00 */
[----:B------:R-:W-:Y:S02]  /*17af0*/  STL.64 [R1+0xdf0], R14 ;  /* 0x000df00e01007387 */ /* 0x000fe40000100a00 */
[----:B------:R0:W-:Y:S02]  /*17b00*/  STL [R1+0xde8], R13 ;  /* 0x000de80d01007387 */ /* 0x0001e40000100800 */
[----:B------:R-:W3:Y:S01]  /*17b10*/  LDL.LU R12, [R1+0x380] ;  /* 0x00038000010c7983 */ /* 0x000ee20000300800 */
[----:B0-----:R-:W3:Y:S01]  /*17b20*/  LDL.LU R13, [R1+0x384] ;  /* 0x00038400010d7983 */ /* 0x001ee20000300800 */
[----:B------:R-:W4:Y:S02]  /*17b30*/  LDL.LU R14, [R1+0x388] ;  /* 0x00038800010e7983 */ /* 0x000f240000300800 */
[----:B------:R-:W4:Y:S02]  /*17b40*/  LDL.LU R15, [R1+0x38c] ;  /* 0x00038c00010f7983 */ /* 0x000f240000300800 */
[----:B------:R-:W-:Y:S01]  /*17b50*/  IMAD.MOV.U32 R3, RZ, RZ, R11 ;  /* 0x000000ffff037224 */ /* 0x000fe200078e000b */
[----:B----4-:R-:W-:Y:S01]  /*17b60*/  STL.64 [R1+0xe08], R14 ;  /* 0x000e080e01007387 */ /* 0x010fe20000100a00 */
[----:B---3--:R0:W-:Y:S03]  /*17b70*/  STL.64 [R1+0xe00], R12 ;  /* 0x000e000c01007387 */ /* 0x0081e60000100a00 */
[----:B0-----:R-:W3:Y:S01]  /*17b80*/  LDL.LU R12, [R1+0x390] ;  /* 0x00039000010c7983 */ /* 0x001ee20000300800 */
[----:B------:R-:W3:Y:S02]  /*17b90*/  LDL.LU R13, [R1+0x394] ;  /* 0x00039400010d7983 */ /* 0x000ee40000300800 */
[----:B------:R-:W3:Y:S02]  /*17ba0*/  LDL.LU R14, [R1+0x398] ;  /* 0x00039800010e7983 */ /* 0x000ee40000300800 */
[----:B------:R-:W3:Y:S01]  /*17bb0*/  LDL.LU R15, [R1+0x39c] ;  /* 0x00039c00010f7983 */ /* 0x000ee20000300800 */
[----:B------:R-:W-:Y:S01]  /*17bc0*/  STL.64 [R1+0xd28], R26 ;  /* 0x000d281a01007387 */ /* 0x000fe20000100a00 */
[----:B------:R0:W-:Y:S03]  /*17bd0*/  STL.64 [R1+0xd20], R24 ;  /* 0x000d201801007387 */ /* 0x0001e60000100a00 */
[----:B0-----:R-:W4:Y:S01]  /*17be0*/  LDL.LU R24, [R1+0x3b0] ;  /* 0x0003b00001187983 */ /* 0x001f220000300800 */
[----:B------:R-:W4:Y:S02]  /*17bf0*/  LDL.LU R25, [R1+0x3b4] ;  /* 0x0003b40001197983 */ /* 0x000f240000300800 */
[----:B------:R-:W4:Y:S02]  /*17c00*/  LDL.LU R26, [R1+0x3b8] ;  /* 0x0003b800011a7983 */ /* 0x000f240000300800 */
[----:B------:R-:W4:Y:S01]  /*17c10*/  LDL.LU R27, [R1+0x3bc] ;  /* 0x0003bc00011b7983 */ /* 0x000f220000300800 */
[----:B------:R0:W-:Y:S01]  /*17c20*/  STL.64 [R1+0x470], R4 ;  /* 0x0004700401007387 */ /* 0x0001e20000100a00 */
[----:B------:R1:W-:Y:S02]  /*17c30*/  STL.64 [R1+0x478], R6 ;  /* 0x0004780601007387 */ /* 0x0003e40000100a00 */
[----:B0-----:R-:W-:Y:S01]  /*17c40*/  IMAD.MOV.U32 R4, RZ, RZ, R10 ;  /* 0x000000ffff047224 */ /* 0x001fe200078e000a */
[----:B-1----:R-:W2:Y:S01]  /*17c50*/  LDL.LU.64 R6, [R1+0xe38] ;  /* 0x000e380001067983 */ /* 0x002ea20000300a00 */
[----:B------:R-:W4:Y:S02]  /*17c60*/  LDL.LU.64 R10, [R1+0xe30] ;  /* 0x000e3000010a7983 */ /* 0x000f240000300a00 */
[C---:B----4-:R-:W-:Y:S01]  /*17c70*/  HMMA.16816.F32.BF16 R24, R16.reuse, R10, R24 ;  /* 0x0000000a1018723c */ /* 0x050fe20000041818 */
[----:B------:R-:W-:Y:S11]  /*17c80*/  IMAD.MOV.U32 R5, RZ, RZ, R11 ;  /* 0x000000ffff057224 */ /* 0x000ff600078e000b */
[----:B------:R-:W-:Y:S11]  /*17c90*/  @!UPT UIADD3 URZ, URZ, URZ, URZ ;  /* 0x0000003f3f3ff290 */ /* 0x000ff6000fffe03f */
[----:B------:R0:W-:Y:S01]  /*17ca0*/  STL.64 [R1+0x3c0], R24 ;  /* 0x0003c01801007387 */ /* 0x0001e20000100a00 */
[----:B------:R-:W-:Y:S02]  /*17cb0*/  STL.64 [R1+0x3c8], R26 ;  /* 0x0003c81a01007387 */ /* 0x000fe40000100a00 */
[----:B0-----:R-:W-:Y:S02]  /*17cc0*/  IMAD.MOV.U32 R24, RZ, RZ, R10 ;  /* 0x000000ffff187224 */ /* 0x001fe400078e000a */
[----:B------:R-:W2:Y:S01]  /*17cd0*/  LDL.LU.64 R10, [R1+0xe28] ;  /* 0x000e2800010a7983 */ /* 0x000ea20000300a00 */
[----:B------:R-:W2:Y:S02]  /*17ce0*/  LDL.LU.64 R8, [R1+0xe20] ;  /* 0x000e200001087983 */ /* 0x000ea40000300a00 */
[C---:B--2---:R-:W-:Y:S11]  /*17cf0*/  HMMA.16816.F32.BF16 R8, R16.reuse, R22, R8 ;  /* 0x000000161008723c */ /* 0x044ff60000041808 */
[----:B------:R-:W-:Y:S11]  /*17d00*/  @!UPT UIADD3 URZ, URZ, URZ, URZ ;  /* 0x0000003f3f3ff290 */ /* 0x000ff6000fffe03f */
[----:B------:R-:W-:Y:S01]  /*17d10*/  @!UPT UIADD3 URZ, URZ, URZ, URZ ;  /* 0x0000003f3f3ff290 */ /* 0x000fe2000fffe03f */
[----:B------:R0:W-:Y:S01]  /*17d20*/  STL.64 [R1+0x3b0], R8 ;  /* 0x0003b00801007387 */ /* 0x0001e20000100a00 */
[----:B------:R1:W-:Y:S02]  /*17d30*/  STL.64 [R1+0x3b8], R10 ;  /* 0x0003b80a01007387 */ /* 0x0003e40000100a00 */
[----:B0-----:R-:W-:Y:S01]  /*17d40*/  IMAD.MOV.U32 R9, RZ, RZ, R22 ;  /* 0x000000ffff097224 */ /* 0x001fe200078e0016 */
[----:B-1----:R-:W2:Y:S01]  /*17d50*/  LDL.LU.64 R10, [R1+0xe18] ;  /* 0x000e1800010a7983 */ /* 0x002ea20000300a00 */
        /* <DEDUP_REMOVED lines=9> */
[----:B------:R-:W3:Y:S02]  /*17df0*/  LDL.LU.64 R12, [R1+0xe00] ;  /* 0x000e0000010c7983 */ /* 0x000ee40000300a00 */
        /* <DEDUP_REMOVED lines=8> */
[----:B------:R-:W4:Y:S02]  /*17e80*/  LDL.LU R13, [R1+0xde8] ;  /* 0x000de800010d7983 */ /* 0x000f240000300800 */
[----:B------:R-:W3:Y:S02]  /*17e90*/  LDL.LU.64 R22, [R1+0xde0] ;  /* 0x000de00001167983 */ /* 0x000ee40000300a00 */
[----:B------:R-:W3:Y:S02]  /*17ea0*/  LDL.LU.64 R20, [R1+0xdd8] ;  /* 0x000dd80001147983 */ /* 0x000ee40000300a00 */
[C---:B---3--:R-:W-:Y:S11]  /*17eb0*/  HMMA.16816.F32.BF16 R20, R16.reuse, R14, R20 ;  /* 0x0000000e1014723c */ /* 0x048ff60000041814 */
[----:B------:R-:W-:Y:S11]  /*17ec0*/  @!UPT UIADD3 URZ, URZ, URZ, URZ ;  /* 0x0000003f3f3ff290 */ /* 0x000ff6000fffe03f */
[----:B------:R-:W-:Y:S01]  /*17ed0*/  @!UPT UIADD3 URZ, URZ, URZ, URZ ;  /* 0x0000003f3f3ff290 */ /* 0x000fe2000fffe03f */
[----:B------:R-:W-:Y:S01]  /*17ee0*/  STL.64 [R1+0x380], R20 ;  /* 0x0003801401007387 */ /* 0x000fe20000100a00 */
[----:B------:R0:W-:Y:S03]  /*17ef0*/  STL.64 [R1+0x388], R22 ;  /* 0x0003881601007387 */ /* 0x0001e60000100a00 */
[----:B0-----:R-:W2:Y:S01]  /*17f00*/  LDL.LU.64 R22, [R1+0xdd0] ;  /* 0x000dd00001167983 */ /* 0x001ea20000300a00 */
[----:B------:R-:W2:Y:S02]  /*17f10*/  LDL.LU.64 R20, [R1+0xdc8] ;  /* 0x000dc80001147983 */ /* 0x000ea40000300a00 */
[----:B------:R-:W-:Y:S02]  /*17f20*/  STL.64 [R1+0xd48], R14 ;  /* 0x000d480e01007387 */ /* 0x000fe40000100a00 */
[----:B----4-:R0:W-:Y:S01]  /*17f30*/  STL [R1+0xd40], R13 ;  /* 0x000d400d01007387 */ /* 0x0101e20000100800 */
[----:B------:R-:W3:Y:S04]  /*17f40*/  LDL.LU R12, [R1+0x2c0] ;  /* 0x0002c000010c7983 */ /* 0x000ee80000300800 */
[----:B0-----:R-:W3:Y:S01]  /*17f50*/  LDL.LU R13, [R1+0x2c4] ;  /* 0x0002c400010d7983 */ /* 0x001ee20000300800 */
[----:B------:R-:W3:Y:S02]  /*17f60*/  LDL.LU R14, [R1+0x2c8] ;  /* 0x0002c800010e7983 */ /* 0x000ee40000300800 */
[----:B------:R-:W3:Y:S01]  /*17f70*/  LDL.LU R15, [R1+0x2cc] ;  /* 0x0002cc00010f7983 */ /* 0x000ee20000300800 */
[C---:B--2---:R-:W-:Y:S08]  /*17f80*/  HMMA.16816.F32.BF16 R20, R16.reuse, R10, R20 ;  /* 0x0000000a1014723c */ /* 0x044ff00000041814 */
[----:B---3--:R-:W-:Y:S11]  /*17f90*/  HMMA.16816.F32.BF16 R16, R16, R6, R12 ;  /* 0x000000061010723c */ /* 0x008ff6000004180c */
[----:B------:R-:W-:Y:S04]  /*17fa0*/  @!UPT UIADD3 URZ, URZ, URZ, URZ ;  /* 0x0000003f3f3ff290 */ /* 0x000fe8000fffe03f */
[----:B------:R-:W-:Y:S01]  /*17fb0*/  STL.64 [R1+0x370], R20 ;  /* 0x0003701401007387 */ /* 0x000fe20000100a00 */
[----:B------:R0:W-:Y:S03]  /*17fc0*/  STL.64 [R1+0x378], R22 ;  /* 0x0003781601007387 */ /* 0x0001e60000100a00 */
[----:B0-----:R-:W2:Y:S01]  /*17fd0*/  LDL.LU.64 R22, [R1+0xdc0] ;  /* 0x000dc00001167983 */ /* 0x001ea20000300a00 */
[----:B------:R-:W2:Y:S02]  /*17fe0*/  LDL.LU.64 R20, [R1+0xdb8] ;  /* 0x000db80001147983 */ /* 0x000ea40000300a00 */
[----:B------:R-:W-:Y:S02]  /*17ff0*/  STL.64 [R1+0xd38], R10 ;  /* 0x000d380a01007387 */ /* 0x000fe40000100a00 */
[----:B------:R-:W3:Y:S01]  /*18000*/  LDL.LU R12, [R1+0x200] ;  /* 0x00020000010c7983 */ /* 0x000ee20000300800 */
[----:B------:R-:W-:Y:S01]  /*18010*/  STL.64 [R1+0x2e0], R16 ;  /* 0x0002e01001007387 */ /* 0x000fe20000100a00 */
[----:B------:R-:W-:Y:S02]  /*18020*/  STL.64 [R1+0x2e8], R18 ;  /* 0x0002e81201007387 */ /* 0x000fe40000100a00 */
[----:B------:R-:W3:Y:S02]  /*18030*/  LDL.LU R13, [R1+0x204] ;  /* 0x00020400010d7983 */ /* 0x000ee40000300800 */
[----:B------:R-:W4:Y:S01]  /*18040*/  LDL.LU R14, [R1+0x208] ;  /* 0x00020800010e7983 */ /* 0x000f220000300800 */
[----:B------:R-:W4:Y:S04]  /*18050*/  LDL.LU R15, [R1+0x20c] ;  /* 0x00020c00010f7983 */ /* 0x000f280000300800 */
[----:B----4-:R0:W-:Y:S01]  /*18060*/  STL.64 [R1+0xd58], R14 ;  /* 0x000d580e01007387 */ /* 0x0101e20000100a00 */
[----:B---3--:R-:W-:Y:S02]  /*18070*/  STL.64 [R1+0xd50], R12 ;  /* 0x000d500c01007387 */ /* 0x008fe40000100a00 */
[----:B0-----:R-:W-:-:S02]  /*18080*/  IMAD.MOV.U32 R14, RZ, RZ, R26 ;  /* 0x000000ffff0e7224 */ /* 0x001fc400078e001a */
[----:B------:R-:W-:-:S05]  /*18090*/  IMAD.MOV.U32 R15, RZ, RZ, R25 ;  /* 0x000000ffff0f7224 */ /* 0x000fca00078e0019 */
[----:B------:R0:W-:Y:S01]  /*180a0*/  STL.64 [R1+0xd70], R14 ;  /* 0x000d700e01007387 */ /* 0x0001e20000100a00 */
[----:B------:R-:W-:Y:S02]  /*180b0*/  STL.64 [R1+0xd30], R6 ;  /* 0x000d300601007387 */ /* 0x000fe40000100a00 */
[----:B------:R-:W3:Y:S02]  /*180c0*/  LDL.LU R16, [R1+0x60] ;  /* 0x0000600001107983 */ /* 0x000ee40000300800 */
[----:B------:R-:W3:Y:S01]  /*180d0*/  LDL.LU R17, [R1+0x64] ;  /* 0x0000640001117983 */ /* 0x000ee20000300800 */
[----:B------:R-:W4:Y:S01]  /*180e0*/  LDL.LU R18, [R1+0x68] ;  /* 0x0000680001127983 */ /* 0x000f220000300800 */
[----:B------:R-:W4:Y:S02]  /*180f0*/  LDL.LU R19, [R1+0x6c] ;  /* 0x00006c0001137983 */ /* 0x000f240000300800 */
[----:B0-----:R-:W-:Y:S02]  /*18100*/  IMAD.MOV.U32 R14, RZ, RZ, R9 ;  /* 0x000000ffff0e7224 */ /* 0x001fe400078e0009 */
[----:B------:R-:W-:-:S05]  /*18110*/  IMAD.MOV.U32 R15, RZ, RZ, R8 ;  /* 0x000000ffff0f7224 */ /* 0x000fca00078e0008 */
[----:B------:R0:W-:Y:S01]  /*18120*/  STL.64 [R1+0xd88], R14 ;  /* 0x000d880e01007387 */ /* 0x0001e20000100a00 */
[----:B------:R-:W2:Y:S02]  /*18130*/  LDL.LU R8, [R1+0x1f0] ;  /* 0x0001f00001087983 */ /* 0x000ea40000300800 */
[----:B------:R-:W2:Y:S02]  /*18140*/  LDL.LU R9, [R1+0x1f4] ;  /* 0x0001f40001097983 */ /* 0x000ea40000300800 */
[----:B------:R-:W2:Y:S01]  /*18150*/  LDL.LU R10, [R1+0x1f8] ;  /* 0x0001f800010a7983 */ /* 0x000ea20000300800 */
[----:B------:R-:W2:Y:S01]  /*18160*/  LDL.LU R11, [R1+0x1fc] ;  /* 0x0001fc00010b7983 */ /* 0x000ea20000300800 */
[----:B0-----:R-:W-:Y:S02]  /*18170*/  IMAD.MOV.U32 R14, RZ, RZ, R24 ;  /* 0x000000ffff0e7224 */ /* 0x001fe400078e0018 */
[----:B------:R-:W-:-:S05]  /*18180*/  IMAD.MOV.U32 R15, RZ, RZ, R5 ;  /* 0x000000ffff0f7224 */ /* 0x000fca00078e0005 */
[----:B------:R-:W-:Y:S04]  /*18190*/  STL.64 [R1+0xda0], R14 ;  /* 0x000da00e01007387 */ /* 0x000fe80000100a00 */
        /* <DEDUP_REMOVED lines=18> */
[----:B------:R-:W-:-:S02]  /*182c0*/  IMAD.MOV.U32 R14, RZ, RZ, R4 ;  /* 0x000000ffff0e7224 */ /* 0x000fc400078e0004 */
[----:B------:R-:W-:Y:S01]  /*182d0*/  IMAD.MOV.U32 R15, RZ, RZ, R3 ;  /* 0x000000ffff0f7224 */ /* 0x000fe200078e0003 */
[----:B--2---:R-:W-:Y:S01]  /*182e0*/  STL.64 [R1+0xdb0], R10 ;  /* 0x000db00a01007387 */ /* 0x004fe20000100a00 */
[----:B------:R0:W-:Y:S03]  /*182f0*/  STL.64 [R1+0xda8], R8 ;  /* 0x000da80801007387 */ /* 0x0001e60000100a00 */
[----:B0-----:R-:W2:Y:S01]  /*18300*/  LDL.LU R8, [R1+0x240] ;  /* 0x0002400001087983 */ /* 0x001ea20000300800 */
[----:B------:R-:W2:Y:S02]  /*18310*/  LDL.LU R9, [R1+0x244] ;  /* 0x0002440001097983 */ /* 0x000ea40000300800 */
[----:B------:R-:W2:Y:S02]  /*18320*/  LDL.LU R10, [R1+0x248] ;  /* 0x00024800010a7983 */ /* 0x000ea40000300800 */
[----:B------:R-:W2:Y:S01]  /*18330*/  LDL.LU R11, [R1+0x24c] ;  /* 0x00024c00010b7983 */ /* 0x000ea20000300800 */
[----:B------:R-:W2:Y:S01]  /*18340*/  LDL.LU R24, [R1+0xd0] ;  /* 0x0000d00001187983 */ /* 0x000ea20000300800 */
[----:B------:R-:W2:Y:S02]  /*18350*/  LDL.LU R25, [R1+0xd4] ;  /* 0x0000d40001197983 */ /* 0x000ea40000300800 */
[----:B------:R-:W2:Y:S02]  /*18360*/  LDL.LU R26, [R1+0xd8] ;  /* 0x0000d800011a7983 */ /* 0x000ea40000300800 */
[----:B------:R-:W2:Y:S01]  /*18370*/  LDL.LU R27, [R1+0xdc] ;  /* 0x0000dc00011b7983 */ /* 0x000ea20000300800 */
[----:B------:R-:W2:Y:S01]  /*18380*/  LDL.LU R4, [R1+0x1e0] ;  /* 0x0001e00001047983 */ /* 0x000ea20000300800 */
[----:B------:R-:W2:Y:S02]  /*18390*/  LDL.LU R5, [R1+0x1e4] ;  /* 0x0001e40001057983 */ /* 0x000ea40000300800 */
[----:B------:R-:W2:Y:S02]  /*183a0*/  LDL.LU R6, [R1+0x1e8] ;  /* 0x0001e80001067983 */ /* 0x000ea40000300800 */
[----:B------:R-:W2:Y:S01]  /*183b0*/  LDL.LU R7, [R1+0x1ec] ;  /* 0x0001ec0001077983 */ /* 0x000ea20000300800 */
[----:B----4-:R-:W-:Y:S01]  /*183c0*/  STL.64 [R1+0xca0], R18 ;  /* 0x000ca01201007387 */ /* 0x010fe20000100a00 */
[----:B---3--:R0:W-:Y:S03]  /*183d0*/  STL.64 [R1+0xc98], R16 ;  /* 0x000c981001007387 */ /* 0x0081e60000100a00 */
[----:B0-----:R-:W3:Y:S01]  /*183e0*/  LDL.LU R16, [R1+0x170] ;  /* 0x0001700001107983 */ /* 0x001ee20000300800 */
[----:B------:R-:W3:Y:S02]  /*183f0*/  LDL.LU R17, [R1+0x174] ;  /* 0x0001740001117983 */ /* 0x000ee40000300800 */
[----:B------:R-:W4:Y:S02]  /*18400*/  LDL.LU R18, [R1+0x178] ;  /* 0x0001780001127983 */ /* 0x000f240000300800 */
[----:B------:R-:W4:Y:S01]  /*18410*/  LDL.LU R19, [R1+0x17c] ;  /* 0x00017c0001137983 */ /* 0x000f220000300800 */
[C---:B--2---:R-:W-:Y:S01]  /*18420*/  HMMA.16816.F32.BF16 R12, R20.reuse, R14, R8 ;  /* 0x0000000e140c723c */ /* 0x044fe20000041808 */
[----:B----4-:R-:W-:Y:S01]  /*18430*/  STL.64 [R1+0xcb0], R18 ;  /* 0x000cb01201007387 */ /* 0x010fe20000100a00 */
[----:B---3--:R-:W-:Y:S02]  /*18440*/  STL.64 [R1+0xca8], R16 ;  /* 0x000ca81001007387 */ /* 0x008fe40000100a00 */
[----:B------:R-:W2:Y:S02]  /*18450*/  LDL.LU.64 R10, [R1+0xdb0] ;  /* 0x000db000010a7983 */ /* 0x000ea40000300a00 */
[----:B------:R-:W2:Y:S11]  /*18460*/  LDL.LU.64 R8, [R1+0xda8] ;  /* 0x000da80001087983 */ /* 0x000eb60000300a00 */
[----:B------:R-:W-:Y:S06]  /*18470*/  @!UPT UIADD3 URZ, URZ, URZ, URZ ;  /* 0x0000003f3f3ff290 */ /* 0x000fec000fffe03f */
        /* <DEDUP_REMOVED lines=17> */
[----:B--2---:R-:W-:Y:S02]  /*18590*/  HMMA.16816.F32.BF16 R12, R20, R14, R8 ;  /* 0x0000000e140c723c */ /* 0x004fe40000041808 */
[----:B------:R-:W2:Y:S01]  /*185a0*/  LDL.LU.64 R10, [R1+0xd68] ;  /* 0x000d6800010a7983 */ /* 0x000ea20000300a00 */
[----:B------:R-:W2:Y:S11]  /*185b0*/  LDL.LU.64 R8, [R1+0xd60] ;  /* 0x000d600001087983 */ /* 0x000eb60000300a00 */
[----:B------:R-:W-:Y:S09]  /*185c0*/  @!UPT UIADD3 URZ, URZ, URZ, URZ ;  /* 0x0000003f3f3ff290 */ /* 0x000ff2000fffe03f */
[----:B------:R-:W-:Y:S01]  /*185d0*/  STL.64 [R1+0x220], R12 ;  /* 0x0002200c01007387 */ /* 0x000fe20000100a00 */
[----:B------:R0:W-:Y:S03]  /*185e0*/  STL.64 [R1+0x228], R14 ;  /* 0x0002280e01007387 */ /* 0x0001e60000100a00 */
[----:B0-----:R-:W3:Y:S01]  /*185f0*/  LDL.LU.64 R14, [R1+0xd58] ;  /* 0x000d5800010e7983 */ /* 0x001ee20000300a00 */
[----:B------:R-:W3:Y:S02]  /*18600*/  LDL.LU.64 R12, [R1+0xd50] ;  /* 0x000d5000010c7983 */ /* 0x000ee40000300a00 */
[----:B------:R-:W-:Y:S02]  /*18610*/  IMAD.MOV.U32 R18, RZ, RZ, R2 ;  /* 0x000000ffff127224 */ /* 0x000fe400078e0002 */
[----:B------:R-:W-:-:S07]  /*18620*/  IMAD.MOV.U32 R19, RZ, RZ, R0 ;  /* 0x000000ffff137224 */ /* 0x000fce00078e0000 */
[C---:B---3--:R-:W-:Y:S11]  /*18630*/  HMMA.16816.F32.BF16 R12, R20.reuse, R18, R12 ;  /* 0x00000012140c723c */ /* 0x048ff6000004180c */
[----:B------:R-:W-:Y:S11]  /*18640*/  @!UPT UIADD3 URZ, URZ, URZ, URZ ;  /* 0x0000003f3f3ff290 */ /* 0x000ff6000fffe03f */
[----:B------:R-:W-:Y:S01]  /*18650*/  @!UPT UIADD3 URZ, URZ, URZ, URZ ;  /* 0x0000003f3f3ff290 */ /* 0x000fe2000fffe03f */
[----:B------:R-:W-:Y:S01]  /*18660*/  STL.64 [R1+0x210], R12 ;  /* 0x0002100c01007387 */ /* 0x000fe20000100a00 */
[----:B------:R0:W-:Y:S03]  /*18670*/  STL.64 [R1+0x218], R14 ;  /* 0x0002180e01007387 */ /* 0x0001e60000100a00 */
[----:B0-----:R-:W2:Y:S01]  /*18680*/  LDL.LU.64 R14, [R1+0xd48] ;  /* 0x000d4800010e7983 */ /* 0x001ea20000300a00 */
[----:B------:R-:W3:Y:S02]  /*18690*/  LDL.LU R13, [R1+0xd40] ;  /* 0x000d4000010d7983 */ /* 0x000ee40000300800 */
[----:B------:R0:W-:Y:S02]  /*186a0*/  STL.64 [R1+0xcc8], R18 ;  /* 0x000cc81201007387 */ /* 0x0001e40000100a00 */
[----:B0-----:R-:W4:Y:S04]  /*186b0*/  LDL.64 R18, [R1+0x18] ;  /* 0x0000180001127983 */ /* 0x001f280000100a00 */
[----:B----4-:R0:W-:Y:S04]  /*186c0*/  STL.64 [R1+0xce0], R18 ;  /* 0x000ce01201007387 */ /* 0x0101e80000100a00 */
[----:B0-----:R-:W4:Y:S01]  /*186d0*/  LDL.64 R18, [R1+0x28] ;  /* 0x0000280001127983 */ /* 0x001f220000100a00 */
[C---:B--2---:R-:W-:Y:S03]  /*186e0*/  HMMA.16816.F32.BF16 R8, R20.reuse, R14, R8 ;  /* 0x0000000e1408723c */ /* 0x044fe60000041808 */
[----:B----4-:R0:W-:Y:S04]  /*186f0*/  STL.64 [R1+0xcf8], R18 ;  /* 0x000cf81201007387 */ /* 0x0101e80000100a00 */
[----:B0-----:R-:W2:Y:S04]  /*18700*/  LDL.64 R18, [R1+0x38] ;  /* 0x0000380001127983 */ /* 0x001ea80000100a00 */
[----:B--2---:R0:W-:Y:S04]  /*18710*/  STL.64 [R1+0xd08], R18 ;  /* 0x000d081201007387 */ /* 0x0041e80000100a00 */
[----:B0-----:R-:W2:Y:S08]  /*18720*/  LDL.64 R18, [R1+0x48] ;  /* 0x0000480001127983 */ /* 0x001eb00000100a00 */
[----:B------:R-:W-:Y:S02]  /*18730*/  STL.64 [R1+0x200], R8 ;  /* 0x0002000801007387 */ /* 0x000fe40000100a00 */
[----:B------:R0:W-:Y:S02]  /*18740*/  STL.64 [R1+0x208], R10 ;  /* 0x0002080a01007387 */ /* 0x0001e40000100a00 */
[----:B0-----:R-:W4:Y:S01]  /*18750*/  LDL.LU.64 R10, [R1+0xd38] ;  /* 0x000d3800010a7983 */ /* 0x001f220000300a00 */
[----:B------:R-:W-:Y:S02]  /*18760*/  STL.64 [R1+0xd18], R14 ;  /* 0x000d180e01007387 */ /* 0x000fe40000100a00 */
[----:B---3--:R0:W-:Y:S02]  /*18770*/  STL [R1+0xd10], R13 ;  /* 0x000d100d01007387 */ /* 0x0081e40000100800 */
[----:B------:R-:W2:Y:S01]  /*18780*/  LDL.LU R12, [R1+0x1c0] ;  /* 0x0001c000010c7983 */ /* 0x000ea20000300800 */
[----:B0-----:R-:W2:Y:S01]  /*18790*/  LDL.LU R13, [R1+0x1c4] ;  /* 0x0001c400010d7983 */ /* 0x001ea20000300800 */
[----:B------:R-:W2:Y:S02]  /*187a0*/  LDL.LU R14, [R1+0x1c8] ;  /* 0x0001c800010e7983 */ /* 0x000ea40000300800 */
[----:B------:R-:W2:Y:S01]  /*187b0*/  LDL.LU R15, [R1+0x1cc] ;  /* 0x0001cc00010f7983 */ /* 0x000ea20000300800 */
[C---:B----4-:R-:W-:Y:S11]  /*187c0*/  HMMA.16816.F32.BF16 R4, R20.reuse, R10, R4 ;  /* 0x0000000a1404723c */ /* 0x050ff60000041804 */
[----:B------:R-:W-:Y:S11]  /*187d0*/  @!UPT UIADD3 URZ, URZ, URZ, URZ ;  /* 0x0000003f3f3ff290 */ /* 0x000ff6000fffe03f */
[----:B------:R-:W-:Y:S01]  /*187e0*/  @!UPT UIADD3 URZ, URZ, URZ, URZ ;  /* 0x0000003f3f3ff290 */ /* 0x000fe2000fffe03f */
[----:B------:R-:W-:Y:S01]  /*187f0*/  STL.64 [R1+0x1d0], R4 ;  /* 0x0001d00401007387 */ /* 0x000fe20000100a00 */
[----:B------:R0:W-:Y:S03]  /*18800*/  STL.64 [R1+0x1d8], R6 ;  /* 0x0001d80601007387 */ /* 0x0001e60000100a00 */
[----:B0-----:R-:W3:Y:S02]  /*18810*/  LDL.LU.64 R6, [R1+0xd30] ;  /* 0x000d300001067983 */ /* 0x001ee40000300a00 */
[----:B---3--:R-:W-:Y:S02]  /*18820*/  HMMA.16816.F32.BF16 R20, R20, R6, R24 ;  /* 0x000000061414723c */ /* 0x008fe40000041818 */
[----:B------:R-:W2:Y:S01]  /*18830*/  LDL.LU.64 R26, [R1+0xd28] ;  /* 0x000d2800011a7983 */ /* 0x000ea20000300a00 */
[----:B------:R-:W2:Y:S02]  /*18840*/  LDL.LU.64 R24, [R1+0xd20] ;  /* 0x000d200001187983 */ /* 0x000ea40000300a00 */
[----:B------:R0:W-:Y:S02]  /*18850*/  STL.64 [R1+0xd00], R6 ;  /* 0x000d000601007387 */ /* 0x0001e40000100a00 */
[----:B------:R-:W3:Y:S11]  /*18860*/  LDL.LU R4, [R1+0x1b0] ;  /* 0x0001b00001047983 */ /* 0x000ef60000300800 */
[----:B------:R-:W-:Y:S05]  /*18870*/  @!UPT UIADD3 URZ, URZ, URZ, URZ ;  /* 0x0000003f3f3ff290 */ /* 0x000fea000fffe03f */
[----:B------:R1:W-:Y:S01]  /*18880*/  STL.64 [R1+0xf0], R20 ;  /* 0x0000f01401007387 */ /* 0x0003e20000100a00 */
[----:B------:R4:W-:Y:S02]  /*18890*/  STL.64 [R1+0xf8], R22 ;  /* 0x0000f81601007387 */ /* 0x0009e40000100a00 */
[----:B------:R-:W3:Y:S02]  /*188a0*/  LDL.LU R5, [R1+0x1b4] ;  /* 0x0001b40001057983 */ /* 0x000ee40000300800 */
[----:B0-----:R-:W3:Y:S01]  /*188b0*/  LDL.LU R6, [R1+0x1b8] ;  /* 0x0001b80001067983 */ /* 0x001ee20000300800 */
[----:B------:R-:W3:Y:S04]  /*188c0*/  LDL.LU R7, [R1+0x1bc] ;  /* 0x0001bc0001077983 */ /* 0x000ee80000300800 */
[----:B-1----:R-:W2:Y:S01]  /*188d0*/  LDL.LU R20, [R1+0x160] ;  /* 0x0001600001147983 */ /* 0x002ea20000300800 */
[----:B------:R-:W2:Y:S02]  /*188e0*/  LDL.LU R21, [R1+0x164] ;  /* 0x0001640001157983 */ /* 0x000ea40000300800 */
[----:B----4-:R-:W4:Y:S02]  /*188f0*/  LDL.LU R22, [R1+0x168] ;  /* 0x0001680001167983 */ /* 0x010f240000300800 */
[----:B------:R-:W4:Y:S02]  /*18900*/  LDL.LU R23, [R1+0x16c] ;  /* 0x00016c0001177983 */ /* 0x000f240000300800 */
[----:B----4-:R-:W-:Y:S01]  /*18910*/  STL.64 [R1+0xcc0], R22 ;  /* 0x000cc01601007387 */ /* 0x010fe20000100a00 */
[----:B--2---:R0:W-:Y:S03]  /*18920*/  STL.64 [R1+0xcb8], R20 ;  /* 0x000cb81401007387 */ /* 0x0041e60000100a00 */
[----:B0-----:R-:W2:Y:S01]  /*18930*/  LDL.LU R20, [R1+0x180] ;  /* 0x0001800001147983 */ /* 0x001ea20000300800 */
[----:B------:R-:W2:Y:S02]  /*18940*/  LDL.LU R21, [R1+0x184] ;  /* 0x0001840001157983 */ /* 0x000ea40000300800 */
[----:B------:R-:W4:Y:S02]  /*18950*/  LDL.LU R22, [R1+0x188] ;  /* 0x0001880001167983 */ /* 0x000f240000300800 */
[----:B------:R-:W4:Y:S01]  /*18960*/  LDL.LU R23, [R1+0x18c] ;  /* 0x00018c0001177983 */ /* 0x000f220000300800 */
[C---:B------:R-:W-:Y:S01]  /*18970*/  HMMA.16816.F32.BF16 R12, R24.reuse, R18, R12 ;  /* 0x00000012180c723c */ /* 0x040fe2000004180c */
[----:B----4-:R-:W-:Y:S01]  /*18980*/  STL.64 [R1+0xcd8], R22 ;  /* 0x000cd81601007387 */ /* 0x010fe20000100a00 */
[----:B--2---:R0:W-:Y:S03]  /*18990*/  STL.64 [R1+0xcd0], R20 ;  /* 0x000cd01401007387 */ /* 0x0041e60000100a00 */
[----:B0-----:R-:W2:Y:S01]  /*189a0*/  LDL.LU R20, [R1+0x190] ;  /* 0x0001900001147983 */ /* 0x001ea20000300800 */
[----:B------:R-:W2:Y:S02]  /*189b0*/  LDL.LU R21, [R1+0x194] ;  /* 0x0001940001157983 */ /* 0x000ea40000300800 */
[----:B------:R-:W4:Y:S02]  /*189c0*/  LDL.LU R22, [R1+0x198] ;  /* 0x0001980001167983 */ /* 0x000f240000300800 */
[----:B------:R-:W4:Y:S02]  /*189d0*/  LDL.LU R23, [R1+0x19c] ;  /* 0x00019c0001177983 */ /* 0x000f240000300800 */
[----:B------:R-:W-:Y:S01]  /*189e0*/  IMAD.MOV.U32 R9, RZ, RZ, R19 ;  /* 0x000000ffff097224 */ /* 0x000fe200078e0013 */
[----:B----4-:R-:W-:Y:S01]  /*189f0*/  STL.64 [R1+0xcf0], R22 ;  /* 0x000cf01601007387 */ /* 0x010fe20000100a00 */
[----:B--2---:R0:W-:Y:S03]  /*18a00*/  STL.64 [R1+0xce8], R20 ;  /* 0x000ce81401007387 */ /* 0x0041e60000100a00 */
[----:B0-----:R-:W2:Y:S01]  /*18a10*/  LDL.LU R20, [R1+0x1a0] ;  /* 0x0001a00001147983 */ /* 0x001ea20000300800 */
[----:B------:R-:W2:Y:S02]  /*18a20*/  LDL.LU R21, [R1+0x1a4] ;  /* 0x0001a40001157983 */ /* 0x000ea40000300800 */
[----:B------:R-:W2:Y:S02]  /*18a30*/  LDL.LU R22, [R1+0x1a8] ;  /* 0x0001a80001167983 */ /* 0x000ea40000300800 */
[----:B------:R-:W2:Y:S01]  /*18a40*/  LDL.LU R23, [R1+0x1ac] ;  /* 0x0001ac0001177983 */ /* 0x000ea20000300800 */
[----:B------:R0:W-:Y:S01]  /*18a50*/  STL.64 [R1+0x1e0], R12 ;  /* 0x0001e00c01007387 */ /* 0x0001e20000100a00 */
[----:B------:R1:W-:Y:S02]  /*18a60*/  STL.64 [R1+0x1e8], R14 ;  /* 0x0001e80e01007387 */ /* 0x0003e40000100a00 */
[----:B0-----:R-:W-:Y:S01]  /*18a70*/  IMAD.MOV.U32 R12, RZ, RZ, R18 ;  /* 0x000000ffff0c7224 */ /* 0x001fe200078e0012 */
[----:B-1----:R-:W4:Y:S01]  /*18a80*/  LDL.LU.64 R14, [R1+0xd18] ;  /* 0x000d1800010e7983 */ /* 0x002f220000300a00 */
[----:B------:R-:W2:Y:S02]  /*18a90*/  LDL.LU R13, [R1+0xd10] ;  /* 0x000d1000010d7983 */ /* 0x000ea40000300800 */
[----:B------:R-:W3:Y:S02]  /*18aa0*/  LDL.LU.64 R18, [R1+0xd08] ;  /* 0x000d080001127983 */ /* 0x000ee40000300a00 */
[C---:B---3--:R-:W-:Y:S01]  /*18ab0*/  HMMA.16816.F32.BF16 R4, R24.reuse, R18, R4 ;  /* 0x000000121804723c */ /* 0x048fe20000041804 */
[----:B------:R-:W-:Y:S11]  /*18ac0*/  IMAD.MOV.U32 R8, RZ, RZ, R18 ;  /* 0x000000ffff087224 */ /* 0x000ff600078e0012 */
[----:B------:R-:W-:Y:S11]  /*18ad0*/  @!UPT UIADD3 URZ, URZ, URZ, URZ ;  /* 0x0000003f3f3ff290 */ /* 0x000ff6000fffe03f */
[----:B------:R0:W-:Y:S01]  /*18ae0*/  STL.64 [R1+0x4c0], R4 ;  /* 0x0004c00401007387 */ /* 0x0001e20000100a00 */
[----:B------:R1:W-:Y:S02]  /*18af0*/  STL.64 [R1+0x4c8], R6 ;  /* 0x0004c80601007387 */ /* 0x0003e40000100a00 */
[----:B0-----:R-:W-:Y:S01]  /*18b00*/  IMAD.MOV.U32 R5, RZ, RZ, R19 ;  /* 0x000000ffff057224 */ /* 0x001fe200078e0013 */
[----:B-1----:R-:W3:Y:S01]  /*18b10*/  LDL.LU.64 R6, [R1+0xd00] ;  /* 0x000d000001067983 */ /* 0x002ee20000300a00 */
[----:B------:R-:W2:Y:S02]  /*18b20*/  LDL.LU.64 R18, [R1+0xcf8] ;  /* 0x000cf80001127983 */ /* 0x000ea40000300a00 */
        /* <DEDUP_REMOVED lines=19> */
[----:B------:R-:W2:Y:S01]  /*18c60*/  LDL.LU.64 R22, [R1+0xcc0] ;  /* 0x000cc00001167983 */ /* 0x000ea20000300a00 */
[----:B------:R-:W2:Y:S11]  /*18c70*/  LDL.LU.64 R20, [R1+0xcb8] ;  /* 0x000cb80001147983 */ /* 0x000eb60000300a00 */
[----:B------:R-:W-:Y:S10]  /*18c80*/  @!UPT UIADD3 URZ, URZ, URZ, URZ ;  /* 0x0000003f3f3ff290 */ /* 0x000ff4000fffe03f */
[----:B------:R-:W-:Y:S01]  /*18c90*/  STL.64 [R1+0x1a0], R16 ;  /* 0x0001a01001007387 */ /* 0x000fe20000100a00 */
[----:B------:R0:W-:Y:S03]  /*18ca0*/  STL.64 [R1+0x1a8], R18 ;  /* 0x0001a81201007387 */ /* 0x0001e60000100a00 */
[----:B0-----:R-:W4:Y:S01]  /*18cb0*/  LDL.LU.64 R18, [R1+0xcb0] ;  /* 0x000cb00001127983 */ /* 0x001f220000300a00 */
[----:B------:R-:W4:Y:S02]  /*18cc0*/  LDL.LU.64 R16, [R1+0xca8] ;  /* 0x000ca80001107983 */ /* 0x000f240000300a00 */
[C---:B----4-:R-:W-:Y:S11]  /*18cd0*/  HMMA.16816.F32.BF16 R16, R24.reuse, R14, R16 ;  /* 0x0000000e1810723c */ /* 0x050ff60000041810 */
[----:B------:R-:W-:Y:S11]  /*18ce0*/  @!UPT UIADD3 URZ, URZ, URZ, URZ ;  /* 0x0000003f3f3ff290 */ /* 0x000ff6000fffe03f */
[----:B------:R-:W-:Y:S01]  /*18cf0*/  @!UPT UIADD3 URZ, URZ, URZ, URZ ;  /* 0x0000003f3f3ff290 */ /* 0x000fe2000fffe03f */
[----:B------:R-:W-:Y:S01]  /*18d00*/  STL.64 [R1+0x190], R16 ;  /* 0x0001901001007387 */ /* 0x000fe20000100a00 */
[----:B------:R0:W-:Y:S03]  /*18d10*/  STL.64 [R1+0x198], R18 ;  /* 0x0001981201007387 */ /* 0x0001e60000100a00 */
[----:B0-----:R-:W3:Y:S01]  /*18d20*/  LDL.LU.64 R18, [R1+0xca0] ;  /* 0x000ca00001127983 */ /* 0x001ee20000300a00 */
[----:B------:R-:W3:Y:S01]  /*18d30*/  LDL.LU.64 R16, [R1+0xc98] ;  /* 0x000c980001107983 */ /* 0x000ee20000300a00 */
[C---:B--2---:R-:W-:Y:S01]  /*18d40*/  HMMA.16816.F32.BF16 R20, R24.reuse, R10, R20 ;  /* 0x0000000a1814723c */ /* 0x044fe20000041814 */
[----:B------:R-:W-:Y:S11]  /*18d50*/  STL.64 [R1+0xc70], R14 ;  /* 0x000c700e01007387 */ /* 0x000ff60000100a00 */
[----:B------:R-:W-:Y:S11]  /*18d60*/  @!UPT UIADD3 URZ, URZ, URZ, URZ ;  /* 0x0000003f3f3ff290 */ /* 0x000ff6000fffe03f */
[----:B------:R-:W-:Y:S01]  /*18d70*/  STL.64 [R1+0x180], R20 ;  /* 0x0001801401007387 */ /* 0x000fe20000100a00 */
[----:B------:R-:W-:Y:S02]  /*18d80*/  STL.64 [R1+0x188], R22 ;  /* 0x0001881601007387 */ /* 0x000fe40000100a00 */
[----:B------:R-:W0:Y:S01]  /*18d90*/  LDSM.16.MT88.4 R20, [R13+0x16100] ;  /* 0x016100000d14783b */ /* 0x000e220000004200 */
[----:B---3--:R-:W-:Y:S01]  /*18da0*/  HMMA.16816.F32.BF16 R24, R24, R6, R16 ;  /* 0x000000061818723c */ /* 0x008fe20000041810 */
[----:B------:R-:W-:Y:S11]  /*18db0*/  LDSM.16.MT88.4 R16, [R13+0x16080] ;  /* 0x016080000d10783b */ /* 0x000ff60000004200 */
[----:B------:R-:W-:Y:S11]  /*18dc0*/  @!UPT UIADD3 URZ, URZ, URZ, URZ ;  /* 0x0000003f3f3ff290 */ /* 0x000ff6000fffe03f */
[----:B------:R-:W-:Y:S01]  /*18dd0*/  STL.64 [R1+0x4b0], R24 ;  /* 0x0004b01801007387 */ /* 0x000fe20000100a00 */
[----:B------:R-:W-:Y:S02]  /*18de0*/  STL.64 [R1+0x4b8], R26 ;  /* 0x0004b81a01007387 */ /* 0x000fe40000100a00 */
[----:B0-----:R-:W-:Y:S02]  /*18df0*/  STL.64 [R1+0xc48], R22 ;  /* 0x000c481601007387 */ /* 0x001fe40000100a00 */
[----:B------:R0:W-:Y:S01]  /*18e00*/  STL.64 [R1+0xc40], R20 ;  /* 0x000c401401007387 */ /* 0x0001e20000100a00 */
[----:B------:R-:W1:Y:S04]  /*18e10*/  LDSM.16.MT88.4 R24, [R13+0x16180] ;  /* 0x016180000d18783b */ /* 0x000e680000004200 */
[----:B0-----:R-:W2:Y:S01]  /*18e20*/  LDL.LU R20, [R1+0x3f0] ;  /* 0x0003f00001147983 */ /* 0x001ea20000300800 */
[----:B------:R-:W2:Y:S02]  /*18e30*/  LDL.LU R21, [R1+0x3f4] ;  /* 0x0003f40001157983 */ /* 0x000ea40000300800 */
[----:B------:R-:W3:Y:S02]  /*18e40*/  LDL.LU R22, [R1+0x3f8] ;  /* 0x0003f80001167983 */ /* 0x000ee40000300800 */
[----:B------:R-:W3:Y:S02]  /*18e50*/  LDL.LU R23, [R1+0x3fc] ;  /* 0x0003fc0001177983 */ /* 0x000ee40000300800 */
[----:B------:R-:W-:-:S02]  /*18e60*/  IMAD.MOV.U32 R14, RZ, RZ, R12 ;  /* 0x000000ffff0e7224 */ /* 0x000fc400078e000c */
[----:B------:R-:W-:Y:S01]  /*18e70*/  IMAD.MOV.U32 R15, RZ, RZ, R9 ;  /* 0x000000ffff0f7224 */ /* 0x000fe200078e0009 */
[----:B---3--:R-:W-:Y:S01]  /*18e80*/  STL.64 [R1+0xc80], R22 ;  /* 0x000c801601007387 */ /* 0x008fe20000100a00 */
[----:B--2---:R0:W-:Y:S03]  /*18e90*/  STL.64 [R1+0xc78], R20 ;  /* 0x000c781401007387 */ /* 0x0041e60000100a00 */
[----:B0-----:R-:W2:Y:S01]  /*18ea0*/  LDL.LU R20, [R1+0x430] ;  /* 0x0004300001147983 */ /* 0x001ea20000300800 */
[----:B------:R-:W2:Y:S02]  /*18eb0*/  LDL.LU R21, [R1+0x434] ;  /* 0x0004340001157983 */ /* 0x000ea40000300800 */
[----:B------:R-:W2:Y:S02]  /*18ec0*/  LDL.LU R22, [R1+0x438] ;  /* 0x0004380001167983 */ /* 0x000ea40000300800 */
[----:B------:R-:W2:Y:S01]  /*18ed0*/  LDL.LU R23, [R1+0x43c] ;  /* 0x00043c0001177983 */ /* 0x000ea20000300800 */
[----:B-1----:R-:W-:Y:S01]  /*18ee0*/  STL.64 [R1+0xba8], R26 ;  /* 0x000ba81a01007387 */ /* 0x002fe20000100a00 */
[----:B------:R-:W-:Y:S01]  /*18ef0*/  STL.64 [R1+0xba0], R24 ;  /* 0x000ba01801007387 */ /* 0x000fe20000100a00 */
[----:B--2---:R-:W-:Y:S11]  /*18f00*/  HMMA.16816.F32.BF16 R12, R16, R14, R20 ;  /* 0x0000000e100c723c */ /* 0x004ff60000041814 */
[----:B------:R-:W-:Y:S11]  /*18f10*/  @!UPT UIADD3 URZ, URZ, URZ, URZ ;  /* 0x0000003f3f3ff290 */ /* 0x000ff6000fffe03f */
[----:B------:R-:W-:Y:S01]  /*18f20*/  @!UPT UIADD3 URZ, URZ, URZ, URZ ;  /* 0x0000003f3f3ff290 */ /* 0x000fe2000fffe03f */
[----:B------:R0:W-:Y:S01]  /*18f30*/  STL.64 [R1+0x430], R12 ;  /* 0x0004300c01007387 */ /* 0x0001e20000100a00 */
[----:B------:R1:W-:Y:S03]  /*18f40*/  STL.64 [R1+0x438], R14 ;  /* 0x0004380e01007387 */ /* 0x0003e60000100a00 */
[----:B0-----:R-:W2:Y:S01]  /*18f50*/  LDL.LU R12, [R1+0x400] ;  /* 0x00040000010c7983 */ /* 0x001ea20000300800 */
[----:B------:R-:W2:Y:S02]  /*18f60*/  LDL.LU R13, [R1+0x404] ;  /* 0x00040400010d7983 */ /* 0x000ea40000300800 */
[----:B-1----:R-:W3:Y:S02]  /*18f70*/  LDL.LU R14, [R1+0x408] ;  /* 0x00040800010e7983 */ /* 0x002ee40000300800 */
[----:B------:R-:W3:Y:S02]  /*18f80*/  LDL.LU R15, [R1+0x40c] ;  /* 0x00040c00010f7983 */ /* 0x000ee40000300800 */
[----:B------:R-:W-:Y:S01]  /*18f90*/  IMAD.MOV.U32 R22, RZ, RZ, R4 ;  /* 0x000000ffff167224 */ /* 0x000fe200078e0004 */
[----:B---3--:R-:W-:Y:S01]  /*18fa0*/  STL.64 [R1+0xc90], R14 ;  /* 0x000c900e01007387 */ /* 0x008fe20000100a00 */
[----:B--2---:R0:W-:Y:S03]  /*18fb0*/  STL.64 [R1+0xc88], R12 ;  /* 0x000c880c01007387 */ /* 0x0041e60000100a00 */
[----:B0-----:R-:W2:Y:S01]  /*18fc0*/  LDL.LU R12, [R1+0x410] ;  /* 0x00041000010c7983 */ /* 0x001ea20000300800 */
[----:B------:R-:W2:Y:S02]  /*18fd0*/  LDL.LU R13, [R1+0x414] ;  /* 0x00041400010d7983 */ /* 0x000ea40000300800 */
[----:B------:R-:W2:Y:S02]  /*18fe0*/  LDL.LU R14, [R1+0x418] ;  /* 0x00041800010e7983 */ /* 0x000ea40000300800 */
[----:B------:R-:W2:Y:S01]  /*18ff0*/  LDL.LU R15, [R1+0x41c] ;  /* 0x00041c00010f7983 */ /* 0x000ea20000300800 */
[----:B------:R-:W3:Y:S01]  /*19000*/  LDL.LU R4, [R1+0x814] ;  /* 0x0008140001047983 */ /* 0x000ee20000300800 */
[----:B------:R-:W-:-:S03]  /*19010*/  IMAD.MOV.U32 R27, RZ, RZ, R5 ;  /* 0x000000ffff1b7224 */ /* 0x000fc600078e0005 */
[----:B---3--:R-:W-:Y:S01]  /*19020*/  STL [R1+0xbc4], R4 ;  /* 0x000bc40401007387 */ /* 0x008fe20000100800 */
[----:B------:R-:W3:Y:S02]  /*19030*/  LDL.LU R5, [R1+0x8c4] ;  /* 0x0008c40001057983 */ /* 0x000ee40000300800 */
[----:B------:R-:W-:Y:S02]  /*19040*/  STL.64 [R1+0xc58], R6 ;  /* 0x000c580601007387 */ /* 0x000fe40000100a00 */
[----:B------:R-:W-:Y:S01]  /*19050*/  IMAD.MOV.U32 R26, RZ, RZ, R8 ;  /* 0x000000ffff1a7224 */ /* 0x000fe200078e0008 */
[----:B---3--:R-:W-:Y:S01]  /*19060*/  STL [R1+0xc50], R5 ;  /* 0x000c500501007387 */ /* 0x008fe20000100800 */
[----:B------:R-:W3:Y:S02]  /*19070*/  LDL.LU R8, [R1+0x8c8] ;  /* 0x0008c80001087983 */ /* 0x000ee40000300800 */
[----:B------:R-:W3:Y:S02]  /*19080*/  LDL.LU R9, [R1+0x974] ;  /* 0x0009740001097983 */ /* 0x000ee40000300800 */
[----:B------:R-:W-:Y:S01]  /*19090*/  STL.64 [R1+0xc68], R10 ;  /* 0x000c680a01007387 */ /* 0x000fe20000100a00 */
[----:B---3--:R0:W-:Y:S04]  /*190a0*/  STL.64 [R1+0xc60], R8 ;  /* 0x000c600801007387 */ /* 0x0081e80000100a00 */
[----:B0-----:R-:W3:Y:S01]  /*190b0*/  LDL.LU R8, [R1+0x420] ;  /* 0x0004200001087983 */ /* 0x001ee20000300800 */
[----:B------:R-:W3:Y:S02]  /*190c0*/  LDL.LU R9, [R1+0x424] ;  /* 0x0004240001097983 */ /* 0x000ee40000300800 */
[----:B------:R-:W3:Y:S02]  /*190d0*/  LDL.LU R10, [R1+0x428] ;  /* 0x00042800010a7983 */ /* 0x000ee40000300800 */
[----:B------:R-:W3:Y:S02]  /*190e0*/  LDL.LU R11, [R1+0x42c] ;  /* 0x00042c00010b7983 */ /* 0x000ee40000300800 */
[----:B---3--:R-:W-:Y:S01]  /*190f0*/  HMMA.16816.F32.BF16 R24, R16, R26, R8 ;  /* 0x0000001a1018723c */ /* 0x008fe20000041808 */
[----:B------:R-:W3:Y:S11]  /*19100*/  LDL.LU R8, [R1+0x3e0] ;  /* 0x0003e00001087983 */ /* 0x000ef60000300800 */
[----:B------:R-:W-:Y:S11]  /*19110*/  @!UPT UIADD3 URZ, URZ, URZ, URZ ;  /* 0x0000003f3f3ff290 */ /* 0x000ff6000fffe03f */
[----:B------:R0:W-:Y:S01]  /*19120*/  STL.64 [R1+0x420], R24 ;  /* 0x0004201801007387 */ /* 0x0001e20000100a00 */
[----:B------:R1:W-:Y:S02]  /*19130*/  STL.64 [R1+0x428], R26 ;  /* 0x0004281a01007387 */ /* 0x0003e40000100a00 */
[----:B------:R-:W3:Y:S02]  /*19140*/  LDL.LU R9, [R1+0x3e4] ;  /* 0x0003e40001097983 */ /* 0x000ee40000300800 */
[----:B------:R-:W3:Y:S01]  /*19150*/  LDL.LU R10, [R1+0x3e8] ;  /* 0x0003e800010a7983 */ /* 0x000ee20000300800 */
[----:B------:R-:W3:Y:S04]  /*19160*/  LDL.LU R11, [R1+0x3ec] ;  /* 0x0003ec00010b7983 */ /* 0x000ee80000300800 */
[----:B0-----:R-:W4:Y:S01]  /*19170*/  LDL.LU R24, [R1+0x250] ;  /* 0x0002500001187983 */ /* 0x001f220000300800 */
[----:B------:R-:W4:Y:S02]  /*19180*/  LDL.LU R25, [R1+0x254] ;  /* 0x0002540001197983 */ /* 0x000f240000300800 */
[----:B-1----:R-:W2:Y:S02]  /*19190*/  LDL.LU R26, [R1+0x258] ;  /* 0x00025800011a7983 */ /* 0x002ea40000300800 */
[----:B------:R-:W2:Y:S02]  /*191a0*/  LDL.LU R27, [R1+0x25c] ;  /* 0x00025c00011b7983 */ /* 0x000ea40000300800 */
[----:B--2---:R-:W-:Y:S01]  /*191b0*/  STL.64 [R1+0xbd0], R26 ;  /* 0x000bd01a01007387 */ /* 0x004fe20000100a00 */
[----:B----4-:R0:W-:Y:S03]  /*191c0*/  STL.64 [R1+0xbc8], R24 ;  /* 0x000bc81801007387 */ /* 0x0101e60000100a00 */
[----:B0-----:R-:W2:Y:S01]  /*191d0*/  LDL.LU R24, [R1+0x260] ;  /* 0x0002600001187983 */ /* 0x001ea20000300800 */
[----:B------:R-:W2:Y:S02]  /*191e0*/  LDL.LU R25, [R1+0x264] ;  /* 0x0002640001197983 */ /* 0x000ea40000300800 */
[----:B------:R-:W4:Y:S02]  /*191f0*/  LDL.LU R26, [R1+0x268] ;  /* 0x00026800011a7983 */ /* 0x000f240000300800 */
[----:B------:R-:W4:Y:S02]  /*19200*/  LDL.LU R27, [R1+0x26c] ;  /* 0x00026c00011b7983 */ /* 0x000f240000300800 */
[----:B------:R-:W-:-:S07]  /*19210*/  IMAD.MOV.U32 R23, RZ, RZ, R3 ;  /* 0x000000ffff177224 */ /* 0x000fce00078e0003 */
[----:B------:R-:W-:Y:S01]  /*19220*/  HMMA.16816.F32.BF16 R20, R16, R22, R12 ;  /* 0x000000161014723c */ /* 0x000fe2000004180c */
[----:B----4-:R0:W-:Y:S01]  /*19230*/  STL.64 [R1+0xbe0], R26 ;  /* 0x000be01a01007387 */ /* 0x0101e20000100a00 */
[----:B--2---:R-:W-:Y:S03]  /*19240*/  STL.64 [R1+0xbd8], R24 ;  /* 0x000bd81801007387 */ /* 0x004fe60000100a00 */
[----:B0-----:R-:W2:Y:S01]  /*19250*/  LDL.LU.64 R26, [R1+0x8] ;  /* 0x00000800011a7983 */ /* 0x001ea20000300a00 */
[----:B------:R-:W4:Y:S02]  /*19260*/  LDL.LU.64 R14, [R1+0xc90] ;  /* 0x000c9000010e7983 */ /* 0x000f240000300a00 */
[----:B------:R-:W4:Y:S11]  /*19270*/  LDL.LU.64 R12, [R1+0xc88] ;  /* 0x000c8800010c7983 */ /* 0x000f360000300a00 */
[----:B------:R-:W-:Y:S04]  /*19280*/  @!UPT UIADD3 URZ, URZ, URZ, URZ ;  /* 0x0000003f3f3ff290 */ /* 0x000fe8000fffe03f */
[----:B------:R-:W-:Y:S01]  /*19290*/  STL.64 [R1+0x410], R20 ;  /* 0x0004101401007387 */ /* 0x000fe20000100a00 */
[----:B------:R0:W-:Y:S04]  /*192a0*/  STL.64 [R1+0x418], R22 ;  /* 0x0004181601007387 */ /* 0x0001e80000100a00 */
[----:B0-----:R-:W2:Y:S01]  /*192b0*/  LDL.LU.64 R22, [R1+0xc80] ;  /* 0x000c800001167983 */ /* 0x001ea20000300a00 */
[----:B------:R-:W2:Y:S02]  /*192c0*/  LDL.LU.64 R20, [R1+0xc78] ;  /* 0x000c780001147983 */ /* 0x000ea40000300a00 */
[----:B------:R-:W-:Y:S02]  /*192d0*/  IMAD.MOV.U32 R6, RZ, RZ, R2 ;  /* 0x000000ffff067224 */ /* 0x000fe400078e0002 */
[----:B------:R-:W-:-:S07]  /*192e0*/  IMAD.MOV.U32 R7, RZ, RZ, R0 ;  /* 0x000000ffff077224 */ /* 0x000fce00078e0000 */
[C---:B----4-:R-:W-:Y:S01]  /*192f0*/  HMMA.16816.F32.BF16 R4, R16.reuse, R6, R12 ;  /* 0x000000061004723c */ /* 0x050fe2000004180c */
[----:B------:R-:W3:Y:S11]  /*19300*/  LDL.LU.64 R14, [R1+0xc70] ;  /* 0x000c7000010e7983 */ /* 0x000ef60000300a00 */
[----:B------:R-:W-:Y:S11]  /*19310*/  @!UPT UIADD3 URZ, URZ, URZ, URZ ;  /* 0x0000003f3f3ff290 */ /* 0x000ff6000fffe03f */
[----:B------:R-:W-:Y:S01]  /*19320*/  STL.64 [R1+0x400], R4 ;  /* 0x0004000401007387 */ /* 0x000fe20000100a00 */
[----:B------:R2:W-:Y:S02]  /*19330*/  STL.64 [R1+0x408], R6 ;  /* 0x0004080601007387 */ /* 0x0005e40000100a00 */
[C---:B--2---:R-:W-:Y:S01]  /*19340*/  HMMA.16816.F32.BF16 R4, R16.reuse, R26, R20 ;  /* 0x0000001a1004723c */ /* 0x044fe20000041814 */
[----:B------:R-:W2:Y:S11]  /*19350*/  LDL.LU R20, [R1+0x2d0] ;  /* 0x0002d00001147983 */ /* 0x000eb60000300800 */
[----:B------:R-:W-:Y:S11]  /*19360*/  @!UPT UIADD3 URZ, URZ, URZ, URZ ;  /* 0x0000003f3f3ff290 */ /* 0x000ff6000fffe03f */
[----:B------:R0:W-:Y:S01]  /*19370*/  STL.64 [R1+0x3f0], R4 ;  /* 0x0003f00401007387 */ /* 0x0001e20000100a00 */
[----:B------:R1:W-:Y:S02]  /*19380*/  STL.64 [R1+0x3f8], R6 ;  /* 0x0003f80601007387 */ /* 0x0003e40000100a00 */
[----:B------:R-:W2:Y:S02]  /*19390*/  LDL.LU R21, [R1+0x2d4] ;  /* 0x0002d40001157983 */ /* 0x000ea40000300800 */
[----:B------:R-:W2:Y:S01]  /*193a0*/  LDL.LU R22, [R1+0x2d8] ;  /* 0x0002d80001167983 */ /* 0x000ea20000300800 */
[----:B------:R-:W2:Y:S04]  /*193b0*/  LDL.LU R23, [R1+0x2dc] ;  /* 0x0002dc0001177983 */ /* 0x000ea80000300800 */
[----:B0-----:R-:W4:Y:S01]  /*193c0*/  LDL.LU R4, [R1+0x3d0] ;  /* 0x0003d00001047983 */ /* 0x001f220000300800 */
[----:B------:R-:W4:Y:S02]  /*193d0*/  LDL.LU R5, [R1+0x3d4] ;  /* 0x0003d40001057983 */ /* 0x000f240000300800 */
[----:B-1----:R-:W4:Y:S02]  /*193e0*/  LDL.LU R6, [R1+0x3d8] ;  /* 0x0003d80001067983 */ /* 0x002f240000300800 */
[----:B------:R-:W4:Y:S01]  /*193f0*/  LDL.LU R7, [R1+0x3dc] ;  /* 0x0003dc0001077983 */ /* 0x000f220000300800 */
[----:B------:R0:W-:Y:S04]  /*19400*/  STL.64 [R1+0xbf0], R26 ;  /* 0x000bf01a01007387 */ /* 0x0001e80000100a00 */
[----:B0-----:R-:W2:Y:S04]  /*19410*/  LDL.LU.64 R26, [R1+0x18] ;  /* 0x00001800011a7983 */ /* 0x001ea80000300a00 */
[----:B--2---:R0:W-:Y:S04]  /*19420*/  STL.64 [R1+0xc08], R26 ;  /* 0x000c081a01007387 */ /* 0x0041e80000100a00 */
[----:B0-----:R-:W2:Y:S01]  /*19430*/  LDL.LU.64 R26, [R1+0x28] ;  /* 0x00002800011a7983 */ /* 0x001ea20000300a00 */
[C---:B---3--:R-:W-:Y:S03]  /*19440*/  HMMA.16816.F32.BF16 R8, R16.reuse, R14, R8 ;  /* 0x0000000e1008723c */ /* 0x048fe60000041808 */
[----:B--2---:R0:W-:Y:S04]  /*19450*/  STL.64 [R1+0xc20], R26 ;  /* 0x000c201a01007387 */ /* 0x0041e80000100a00 */
[----:B0-----:R-:W2:Y:S04]  /*19460*/  LDL.LU.64 R26, [R1+0x38] ;  /* 0x00003800011a7983 */ /* 0x001ea80000300a00 */
[----:B--2---:R0:W-:Y:S04]  /*19470*/  STL.64 [R1+0xc38], R26 ;  /* 0x000c381a01007387 */ /* 0x0041e80000100a00 */
[----:B0-----:R-:W2:Y:S08]  /*19480*/  LDL.LU.64 R26, [R1+0x48] ;  /* 0x00004800011a7983 */ /* 0x001eb00000300a00 */
[----:B------:R-:W-:Y:S02]  /*19490*/  STL.64 [R1+0x3e0], R8 ;  /* 0x0003e00801007387 */ /* 0x000fe40000100a00 */
[----:B------:R0:W-:Y:S02]  /*194a0*/  STL.64 [R1+0x3e8], R10 ;  /* 0x0003e80a01007387 */ /* 0x0001e40000100a00 */
[----:B0-----:R-:W4:Y:S01]  /*194b0*/  LDL.LU.64 R10, [R1+0xc68] ;  /* 0x000c6800010a7983 */ /* 0x001f220000300a00 */
[----:B------:R-:W3:Y:S02]  /*194c0*/  LDL.LU.64 R8, [R1+0xc60] ;  /* 0x000c600001087983 */ /* 0x000ee40000300a00 */
[----:B------:R0:W-:Y:S02]  /*194d0*/  STL.64 [R1+0xbe8], R14 ;  /* 0x000be80e01007387 */ /* 0x0001e40000100a00 */
[----:B------:R-:W2:Y:S01]  /*194e0*/  LDL.LU R12, [R1+0x270] ;  /* 0x00027000010c7983 */ /* 0x000ea20000300800 */
[----:B------:R-:W2:Y:S04]  /*194f0*/  LDL.LU R13, [R1+0x274] ;  /* 0x00027400010d7983 */ /* 0x000ea80000300800 */
[----:B0-----:R-:W2:Y:S01]  /*19500*/  LDL.LU R14, [R1+0x278] ;  /* 0x00027800010e7983 */ /* 0x001ea20000300800 */
[----:B------:R-:W2:Y:S03]  /*19510*/  LDL.LU R15, [R1+0x27c] ;  /* 0x00027c00010f7983 */ /* 0x000ea60000300800 */
[----:B--2---:R-:W-:Y:S01]  /*19520*/  STL.64 [R1+0xc00], R14 ;  /* 0x000c000e01007387 */ /* 0x004fe20000100a00 */
[----:B------:R0:W-:Y:S03]  /*19530*/  STL.64 [R1+0xbf8], R12 ;  /* 0x000bf80c01007387 */ /* 0x0001e60000100a00 */
[----:B0-----:R-:W2:Y:S01]  /*19540*/  LDL.LU R12, [R1+0x280] ;  /* 0x00028000010c7983 */ /* 0x001ea20000300800 */
[----:B------:R-:W2:Y:S02]  /*19550*/  LDL.LU R13, [R1+0x284] ;  /* 0x00028400010d7983 */ /* 0x000ea40000300800 */
[----:B------:R-:W2:Y:S02]  /*19560*/  LDL.LU R14, [R1+0x288] ;  /* 0x00028800010e7983 */ /* 0x000ea40000300800 */
[----:B------:R-:W2:Y:S01]  /*19570*/  LDL.LU R15, [R1+0x28c] ;  /* 0x00028c00010f7983 */ /* 0x000ea20000300800 */
[C---:B----4-:R-:W-:Y:S01]  /*19580*/  HMMA.16816.F32.BF16 R4, R16.reuse, R10, R4 ;  /* 0x0000000a1004723c */ /* 0x050fe20000041804 */
[----:B--2---:R-:W-:Y:S01]  /*19590*/  STL.64 [R1+0xc18], R14 ;  /* 0x000c180e01007387 */ /* 0x004fe20000100a00 */
[----:B------:R0:W-:Y:S03]  /*195a0*/  STL.64 [R1+0xc10], R12 ;  /* 0x000c100c01007387 */ /* 0x0001e60000100a00 */
        /* <DEDUP_REMOVED lines=8> */
[----:B------:R-:W2:Y:S02]  /*19630*/  LDL.LU R14, [R1+0x2a8] ;  /* 0x0002a800010e7983 */ /* 0x000ea40000300800 */
[----:B------:R-:W2:Y:S02]  /*19640*/  LDL.LU R15, [R1+0x2ac] ;  /* 0x0002ac00010f7983 */ /* 0x000ea40000300800 */
[----:B------:R-:W-:Y:S01]  /*19650*/  STL.64 [R1+0x2f0], R4 ;  /* 0x0002f00401007387 */ /* 0x000fe20000100a00 */
[----:B------:R0:W-:Y:S03]  /*19660*/  STL.64 [R1+0x2f8], R6 ;  /* 0x0002f80601007387 */ /* 0x0001e60000100a00 */
[----:B0-----:R-:W4:Y:S01]  /*19670*/  LDL.LU.64 R6, [R1+0xc58] ;  /* 0x000c580001067983 */ /* 0x001f220000300a00 */
[----:B------:R-:W2:Y:S01]  /*19680*/  LDL.LU R5, [R1+0xc50] ;  /* 0x000c500001057983 */ /* 0x000ea20000300800 */
[----:B----4-:R-:W-:Y:S02]  /*19690*/  HMMA.16816.F32.BF16 R16, R16, R6, R20 ;  /* 0x000000061010723c */ /* 0x010fe40000041814 */
[----:B------:R-:W4:Y:S01]  /*196a0*/  LDL.LU.64 R22, [R1+0xc48] ;  /* 0x000c480001167983 */ /* 0x000f220000300a00 */
[----:B------:R-:W4:Y:S11]  /*196b0*/  LDL.LU.64 R20, [R1+0xc40] ;  /* 0x000c400001147983 */ /* 0x000f360000300a00 */
[----:B------:R-:W-:Y:S09]  /*196c0*/  @!UPT UIADD3 URZ, URZ, URZ, URZ ;  /* 0x0000003f3f3ff290 */ /* 0x000ff2000fffe03f */
[----:B------:R0:W-:Y:S01]  /*196d0*/  STL.64 [R1+0x100], R16 ;  /* 0x0001001001007387 */ /* 0x0001e20000100a00 */
[----:B------:R1:W-:Y:S03]  /*196e0*/  STL.64 [R1+0x108], R18 ;  /* 0x0001081201007387 */ /* 0x0003e60000100a00 */
[----:B0-----:R-:W4:Y:S01]  /*196f0*/  LDL.LU R16, [R1+0x2b0] ;  /* 0x0002b00001107983 */ /* 0x001f220000300800 */
[----:B------:R-:W4:Y:S02]  /*19700*/  LDL.LU R17, [R1+0x2b4] ;  /* 0x0002b40001117983 */ /* 0x000f240000300800 */
[----:B-1----:R-:W4:Y:S02]  /*19710*/  LDL.LU R18, [R1+0x2b8] ;  /* 0x0002b80001127983 */ /* 0x002f240000300800 */
[----:B------:R-:W4:Y:S02]  /*19720*/  LDL.LU R19, [R1+0x2bc] ;  /* 0x0002bc0001137983 */ /* 0x000f240000300800 */
[C---:B----4-:R-:W-:Y:S11]  /*19730*/  HMMA.16816.F32.BF16 R16, R20.reuse, R26, R16 ;  /* 0x0000001a1410723c */ /* 0x050ff60000041810 */
[----:B------:R-:W-:Y:S11]  /*19740*/  @!UPT UIADD3 URZ, URZ, URZ, URZ ;  /* 0x0000003f3f3ff290 */ /* 0x000ff6000fffe03f */
[----:B------:R-:W-:Y:S01]  /*19750*/  @!UPT UIADD3 URZ, URZ, URZ, URZ ;  /* 0x0000003f3f3ff290 */ /* 0x000fe2000fffe03f */
[----:B------:R0:W-:Y:S01]  /*19760*/  STL.64 [R1+0x2d0], R16 ;  /* 0x0002d01001007387 */ /* 0x0001e20000100a00 */
[----:B------:R1:W-:Y:S02]  /*19770*/  STL.64 [R1+0x2d8], R18 ;  /* 0x0002d81201007387 */ /* 0x0003e40000100a00 */
[----:B0-----:R-:W-:Y:S02]  /*19780*/  IMAD.MOV.U32 R16, RZ, RZ, R27 ;  /* 0x000000ffff107224 */ /* 0x001fe400078e001b */
[----:B-1----:R-:W-:Y:S02]  /*19790*/  IMAD.MOV.U32 R18, RZ, RZ, R26 ;  /* 0x000000ffff127224 */ /* 0x002fe400078e001a */
        /* <DEDUP_REMOVED lines=43> */
[----:B------:R-:W2:Y:S02]  /*19a50*/  LDL.LU.64 R24, [R1+0xbc8] ;  /* 0x000bc80001187983 */ /* 0x000ea40000300a00 */
[----:B------:R-:W4:Y:S02]  /*19a60*/  LDL.LU R12, [R1+0x8d0] ;  /* 0x0008d000010c7983 */ /* 0x000f240000300800 */
[----:B------:R-:W4:Y:S01]  /*19a70*/  LDL.LU R13, [R1+0x978] ;  /* 0x00097800010d7983 */ /* 0x000f220000300800 */
[----:B------:R0:W-:Y:S02]  /*19a80*/  STL.64 [R1+0xb28], R14 ;  /* 0x000b280e01007387 */ /* 0x0001e40000100a00 */
[----:B0-----:R-:W-:-:S02]  /*19a90*/  IMAD.MOV.U32 R14, RZ, RZ, R4 ;  /* 0x000000ffff0e7224 */ /* 0x001fc400078e0004 */
[----:B------:R-:W-:Y:S01]  /*19aa0*/  IMAD.MOV.U32 R15, RZ, RZ, R2 ;  /* 0x000000ffff0f7224 */ /* 0x000fe200078e0002 */
[----:B--2---:R-:W-:Y:S01]  /*19ab0*/  HMMA.16816.F32.BF16 R24, R20, R10, R24 ;  /* 0x0000000a1418723c */ /* 0x004fe20000041818 */
[----:B----4-:R-:W-:Y:S01]  /*19ac0*/  STL.64 [R1+0xb20], R12 ;  /* 0x000b200c01007387 */ /* 0x010fe20000100a00 */
[----:B------:R-:W2:Y:S02]  /*19ad0*/  LDL.LU R4, [R1+0xbc4] ;  /* 0x000bc40001047983 */ /* 0x000ea40000300800 */
[----:B------:R-:W4:Y:S02]  /*19ae0*/  LDL.LU R2, [R1+0xbc0] ;  /* 0x000bc00001027983 */ /* 0x000f240000300800 */
[----:B------:R0:W-:Y:S02]  /*19af0*/  STL.64 [R1+0xb40], R14 ;  /* 0x000b400e01007387 */ /* 0x0001e40000100a00 */
[----:B0-----:R-:W-:Y:S02]  /*19b00*/  IMAD.MOV.U32 R14, RZ, RZ, R28 ;  /* 0x000000ffff0e7224 */ /* 0x001fe400078e001c */
[----:B------:R-:W-:Y:S01]  /*19b10*/  IMAD.MOV.U32 R15, RZ, RZ, R0 ;  /* 0x000000ffff0f7224 */ /* 0x000fe200078e0000 */
[----:B------:R-:W2:Y:S01]  /*19b20*/  LDL.LU R28, [R1+0xbbc] ;  /* 0x000bbc00011c7983 */ /* 0x000ea20000300800 */
[----:B------:R-:W2:Y:S03]  /*19b30*/  LDL.LU R0, [R1+0xbb8] ;  /* 0x000bb80001007983 */ /* 0x000ea60000300800 */
[----:B------:R0:W-:Y:S02]  /*19b40*/  STL.64 [R1+0xb58], R14 ;  /* 0x000b580e01007387 */ /* 0x0001e40000100a00 */
[----:B0-----:R-:W-:-:S02]  /*19b50*/  IMAD.MOV.U32 R14, RZ, RZ, R29 ;  /* 0x000000ffff0e7224 */ /* 0x001fc400078e001d */
[----:B------:R-:W-:Y:S01]  /*19b60*/  IMAD.MOV.U32 R15, RZ, RZ, R3 ;  /* 0x000000ffff0f7224 */ /* 0x000fe200078e0003 */
[----:B------:R-:W2:Y:S01]  /*19b70*/  LDL.LU R29, [R1+0xbb4] ;  /* 0x000bb400011d7983 */ /* 0x000ea20000300800 */
[----:B------:R-:W2:Y:S03]  /*19b80*/  LDL.LU R3, [R1+0xbb0] ;  /* 0x000bb00001037983 */ /* 0x000ea60000300800 */
[----:B------:R0:W-:Y:S02]  /*19b90*/  STL.64 [R1+0xb70], R14 ;  /* 0x000b700e01007387 */ /* 0x0001e40000100a00 */
[----:B0-----:R-:W-:Y:S02]  /*19ba0*/  IMAD.MOV.U32 R14, RZ, RZ, R19 ;  /* 0x000000ffff0e7224 */ /* 0x001fe400078e0013 */
[----:B------:R-:W-:-:S05]  /*19bb0*/  IMAD.MOV.U32 R15, RZ, RZ, R17 ;  /* 0x000000ffff0f7224 */ /* 0x000fca00078e0011 */
[----:B------:R-:W-:Y:S01]  /*19bc0*/  STL.64 [R1+0xb88], R14 ;  /* 0x000b880e01007387 */ /* 0x000fe20000100a00 */
[----:B------:R0:W-:Y:S02]  /*19bd0*/  STL.64 [R1+0x270], R24 ;  /* 0x0002701801007387 */ /* 0x0001e40000100a00 */
[----:B------:R1:W-:Y:S02]  /*19be0*/  STL.64 [R1+0x278], R26 ;  /* 0x0002781a01007387 */ /* 0x0003e40000100a00 */
[----:B------:R-:W-:Y:S01]  /*19bf0*/  IMAD.MOV.U32 R17, RZ, RZ, R27 ;  /* 0x000000ffff117224 */ /* 0x000fe200078e001b */
        /* <DEDUP_REMOVED lines=27> */
[----:B------:R-:W3:Y:S01]  /*19db0*/  LDL.LU R11, [R1+0xbc] ;  /* 0x0000bc00010b7983 */ /* 0x000ee20000300800 */
[----:B------:R-:W-:Y:S01]  /*19dc0*/  HMMA.16816.F32.BF16 R20, R20, R6, R24 ;  /* 0x000000061414723c */ /* 0x000fe20000041818 */
[----:B---3--:R-:W-:Y:S01]  /*19dd0*/  STL.64 [R1+0xb98], R10 ;  /* 0x000b980a01007387 */ /* 0x008fe20000100a00 */
[----:B--2---:R0:W-:Y:S03]  /*19de0*/  STL.64 [R1+0xb90], R8 ;  /* 0x000b900801007387 */ /* 0x0041e60000100a00 */
[----:B0-----:R-:W2:Y:S01]  /*19df0*/  LDL.LU R8, [R1+0xc0] ;  /* 0x0000c00001087983 */ /* 0x001ea20000300800 */
[----:B------:R-:W2:Y:S02]  /*19e00*/  LDL.LU R9, [R1+0xc4] ;  /* 0x0000c40001097983 */ /* 0x000ea40000300800 */
[----:B------:R-:W2:Y:S02]  /*19e10*/  LDL.LU R10, [R1+0xc8] ;  /* 0x0000c800010a7983 */ /* 0x000ea40000300800 */
[----:B------:R-:W2:Y:S01]  /*19e20*/  LDL.LU R11, [R1+0xcc] ;  /* 0x0000cc00010b7983 */ /* 0x000ea20000300800 */
[----:B------:R-:W2:Y:S01]  /*19e30*/  LDL.LU.64 R26, [R1+0xba8] ;  /* 0x000ba800011a7983 */ /* 0x000ea20000300a00 */
[----:B------:R-:W2:Y:S02]  /*19e40*/  LDL.LU.64 R24, [R1+0xba0] ;  /* 0x000ba00001187983 */ /* 0x000ea40000300a00 */
[----:B------:R-:W-:-:S02]  /*19e50*/  IMAD.MOV.U32 R14, RZ, RZ, R18 ;  /* 0x000000ffff0e7224 */ /* 0x000fc400078e0012 */
[----:B------:R-:W-:-:S07]  /*19e60*/  IMAD.MOV.U32 R15, RZ, RZ, R16 ;  /* 0x000000ffff0f7224 */ /* 0x000fce00078e0010 */
[----:B------:R0:W-:Y:S01]  /*19e70*/  STL.64 [R1+0xe0], R20 ;  /* 0x0000e01401007387 */ /* 0x0001e20000100a00 */
[----:B------:R1:W-:Y:S02]  /*19e80*/  STL.64 [R1+0xe8], R22 ;  /* 0x0000e81601007387 */ /* 0x0003e40000100a00 */
[----:B------:R-:W-:Y:S01]  /*19e90*/  IMAD.MOV.U32 R16, RZ, RZ, R23 ;  /* 0x000000ffff107224 */ /* 0x000fe200078e0017 */
        /* <DEDUP_REMOVED lines=39> */
[-C--:B------:R-:W-:Y:S01]  /*1a110*/  LOP3.LUT R5, R5, R4.reuse, RZ, 0x3c, !PT ;  /* 0x0000000405057212 */ /* 0x080fe200078e3cff */
[----:B------:R-:W-:Y:S02]  /*1a120*/  IMAD.MOV.U32 R18, RZ, RZ, c[0x0][0x18c] ;  /* 0x00006300ff127624 */ /* 0x000fe400078e00ff */
[----:B------:R-:W4:Y:S01]  /*1a130*/  LDL.LU.64 R12, [R1+0xb20] ;  /* 0x000b2000010c7983 */ /* 0x000f220000300a00 */
[----:B------:R-:W-:Y:S01]  /*1a140*/  LOP3.LUT R4, R5, R4, RZ, 0x3c, !PT ;  /* 0x0000000405047212 */ /* 0x000fe200078e3cff */
[----:B------:R-:W-:-:S03]  /*1a150*/  IMAD.SHL.U32 R18, R18, 0x40, RZ ;  /* 0x0000004012127824 */ /* 0x000fc600078e00ff */
[----:B------:R-:W-:-:S05]  /*1a160*/  LOP3.LUT R5, R5, R4, RZ, 0x3c, !PT ;  /* 0x0000000405057212 */ /* 0x000fca00078e3cff */
[----:B------:R-:W-:Y:S01]  /*1a170*/  IMAD.WIDE R4, R18, 0x2, R4 ;  /* 0x0000000212047825 */ /* 0x000fe200078e0204 */
[----:B--2---:R-:W-:-:S04]  /*1a180*/  LOP3.LUT R9, R9, R8, RZ, 0x3c, !PT ;  /* 0x0000000809097212 */ /* 0x004fc800078e3cff */
[----:B------:R-:W-:-:S04]  /*1a190*/  LOP3.LUT R8, R9, R8, RZ, 0x3c, !PT ;  /* 0x0000000809087212 */ /* 0x000fc800078e3cff */
[----:B------:R-:W-:Y:S01]  /*1a1a0*/  LOP3.LUT R9, R9, R8, RZ, 0x3c, !PT ;  /* 0x0000000809097212 */ /* 0x000fe200078e3cff */
[----:B---3--:R-:W-:Y:S01]  /*1a1b0*/  HMMA.16816.F32.BF16 R20, R24, R14, R20 ;  /* 0x0000000e1814723c */ /* 0x008fe20000041814 */
[----:B------:R-:W2:Y:S03]  /*1a1c0*/  LDL.LU R14, [R1+0x97c] ;  /* 0x00097c00010e7983 */ /* 0x000ea60000300800 */
[----:B------:R-:W-:Y:S11]  /*1a1d0*/  IMAD.WIDE R8, R18, 0x2, R8 ;  /* 0x0000000212087825 */ /* 0x000ff600078e0208 */
[----:B------:R-:W-:Y:S08]  /*1a1e0*/  @!UPT UIADD3 URZ, URZ, URZ, URZ ;  /* 0x0000003f3f3ff290 */ /* 0x000ff0000fffe03f */
[----:B------:R-:W-:Y:S01]  /*1a1f0*/  STL.64 [R1+0x90], R20 ;  /* 0x0000901401007387 */ /* 0x000fe20000100a00 */
[----:B------:R-:W-:Y:S02]  /*1a200*/  STL.64 [R1+0x98], R22 ;  /* 0x0000981601007387 */ /* 0x000fe40000100a00 */
[----:B------:R0:W-:Y:S02]  /*1a210*/  STL [R1+0x8c4], R4 ;  /* 0x0008c40401007387 */ /* 0x0001e40000100800 */
[----:B------:R1:W-:Y:S01]  /*1a220*/  STL [R1+0x814], R5 ;  /* 0x0008140501007387 */ /* 0x0003e20000100800 */
[----:B0-----:R-:W3:Y:S01]  /*1a230*/  LDL.LU R4, [R1+0x7c4] ;  /* 0x0007c40001047983 */ /* 0x001ee20000300800 */
[----:B-1----:R-:W3:Y:S02]  /*1a240*/  LDL.LU R5, [R1+0x818] ;  /* 0x0008180001057983 */ /* 0x002ee40000300800 */
[----:B------:R0:W-:Y:S02]  /*1a250*/  STL [R1+0x974], R8 ;  /* 0x0009740801007387 */ /* 0x0001e40000100800 */
[----:B------:R-:W2:Y:S01]  /*1a260*/  LDL.LU R15, [R1+0x7cc] ;  /* 0x0007cc00010f7983 */ /* 0x000ea20000300800 */
[----:B------:R-:W2:Y:S01]  /*1a270*/  LDL.LU R20, [R1+0x828] ;  /* 0x0008280001147983 */ /* 0x000ea20000300800 */
[----:B------:R-:W2:Y:S02]  /*1a280*/  LDL.LU R21, [R1+0x82c] ;  /* 0x00082c0001157983 */ /* 0x000ea40000300800 */
[----:B------:R-:W2:Y:S02]  /*1a290*/  LDL.LU R22, [R1+0x8dc] ;  /* 0x0008dc0001167983 */ /* 0x000ea40000300800 */
[----:B------:R-:W2:Y:S01]  /*1a2a0*/  LDL.LU R23, [R1+0x8e0] ;  /* 0x0008e00001177983 */ /* 0x000ea20000300800 */
[----:B------:R-:W2:Y:S01]  /*1a2b0*/  LDL.LU R19, [R1+0x980] ;  /* 0x0009800001137983 */ /* 0x000ea20000300800 */
[----:B------:R1:W-:Y:S03]  /*1a2c0*/  STL [R1+0x8c8], R9 ;  /* 0x0008c80901007387 */ /* 0x0003e60000100800 */
[----:B0-----:R-:W2:Y:S04]  /*1a2d0*/  LDL.LU R8, [R1+0x81c] ;  /* 0x00081c0001087983 */ /* 0x001ea80000300800 */
[----:B-1----:R-:W2:Y:S01]  /*1a2e0*/  LDL.LU R9, [R1+0x8cc] ;  /* 0x0008cc0001097983 */ /* 0x002ea20000300800 */
[----:B----4-:R-:W-:-:S04]  /*1a2f0*/  LOP3.LUT R13, R13, R12, RZ, 0x3c, !PT ;  /* 0x0000000c0d0d7212 */ /* 0x010fc800078e3cff */
[----:B------:R-:W-:-:S04]  /*1a300*/  LOP3.LUT R12, R13, R12, RZ, 0x3c, !PT ;  /* 0x0000000c0d0c7212 */ /* 0x000fc800078e3cff */
[----:B------:R-:W-:-:S05]  /*1a310*/  LOP3.LUT R13, R13, R12, RZ, 0x3c, !PT ;  /* 0x0000000c0d0d7212 */ /* 0x000fca00078e3cff */
[----:B------:R-:W-:Y:S01]  /*1a320*/  IMAD.WIDE R12, R18, 0x2, R12 ;  /* 0x00000002120c7825 */ /* 0x000fe200078e020c */
[----:B---3--:R-:W-:-:S04]  /*1a330*/  LOP3.LUT R5, R5, R4, RZ, 0x3c, !PT ;  /* 0x0000000405057212 */ /* 0x008fc800078e3cff */
[----:B------:R-:W-:-:S04]  /*1a340*/  LOP3.LUT R4, R5, R4, RZ, 0x3c, !PT ;  /* 0x0000000405047212 */ /* 0x000fc800078e3cff */
[----:B------:R-:W-:Y:S02]  /*1a350*/  LOP3.LUT R5, R5, R4, RZ, 0x3c, !PT ;  /* 0x0000000405057212 */ /* 0x000fe400078e3cff */
[----:B--2---:R-:W-:-:S04]  /*1a360*/  LOP3.LUT R9, R9, R8, RZ, 0x3c, !PT ;  /* 0x0000000809097212 */ /* 0x004fc800078e3cff */
[----:B------:R-:W-:Y:S01]  /*1a370*/  LOP3.LUT R8, R9, R8, RZ, 0x3c, !PT ;  /* 0x0000000809087212 */ /* 0x000fe200078e3cff */
[----:B------:R-:W-:-:S03]  /*1a380*/  IMAD.WIDE R4, R18, 0x2, R4 ;  /* 0x0000000212047825 */ /* 0x000fc600078e0204 */
[----:B------:R-:W-:Y:S02]  /*1a390*/  LOP3.LUT R9, R9, R8, RZ, 0x3c, !PT ;  /* 0x0000000809097212 */ /* 0x000fe400078e3cff */
[----:B------:R0:W-:Y:S01]  /*1a3a0*/  STL [R1+0x818], R4 ;  /* 0x0008180401007387 */ /* 0x0001e20000100800 */
[----:B------:R1:W-:Y:S02]  /*1a3b0*/  STL [R1+0x7c4], R5 ;  /* 0x0007c40501007387 */ /* 0x0003e40000100800 */
[----:B------:R-:W-:Y:S01]  /*1a3c0*/  IMAD.WIDE R8, R18, 0x2, R8 ;  /* 0x0000000212087825 */ /* 0x000fe200078e0208 */
[----:B0-----:R-:W2:Y:S03]  /*1a3d0*/  LDL.LU R4, [R1+0x7c8] ;  /* 0x0007c80001047983 */ /* 0x001ea60000300800 */
[----:B-1----:R-:W2:Y:S02]  /*1a3e0*/  LDL.LU R5, [R1+0x820] ;  /* 0x0008200001057983 */ /* 0x002ea40000300800 */
[----:B------:R0:W-:Y:S02]  /*1a3f0*/  STL [R1+0x8cc], R8 ;  /* 0x0008cc0801007387 */ /* 0x0001e40000100800 */
[----:B------:R1:W-:Y:S01]  /*1a400*/  STL [R1+0x81c], R9 ;  /* 0x00081c0901007387 */ /* 0x0003e20000100800 */
[----:B0-----:R-:W3:Y:S01]  /*1a410*/  LDL.LU R8, [R1+0x824] ;  /* 0x0008240001087983 */ /* 0x001ee20000300800 */
[----:B-1----:R-:W3:Y:S02]  /*1a420*/  LDL.LU R9, [R1+0x8d4] ;  /* 0x0008d40001097983 */ /* 0x002ee40000300800 */
[----:B------:R-:W-:Y:S02]  /*1a430*/  STL [R1+0x978], R12 ;  /* 0x0009780c01007387 */ /* 0x000fe40000100800 */
[----:B------:R0:W-:Y:S02]  /*1a440*/  STL [R1+0x8d0], R13 ;  /* 0x0008d00d01007387 */ /* 0x0001e40000100800 */
[----:B0-----:R-:W4:Y:S01]  /*1a450*/  LDL.LU R13, [R1+0x8d8] ;  /* 0x0008d800010d7983 */ /* 0x001f220000300800 */
[----:B------:R-:W-:Y:S01]  /*1a460*/  IMAD.MOV.U32 R12, RZ, RZ, R14 ;  /* 0x000000ffff0c7224 */ /* 0x000fe200078e000e */
[----:B--2---:R-:W-:-:S04]  /*1a470*/  LOP3.LUT R5, R5, R4, RZ, 0x3c, !PT ;  /* 0x0000000405057212 */ /* 0x004fc800078e3cff */
[----:B------:R-:W-:-:S04]  /*1a480*/  LOP3.LUT R4, R5, R4, RZ, 0x3c, !PT ;  /* 0x0000000405047212 */ /* 0x000fc800078e3cff */
[----:B------:R-:W-:Y:S02]  /*1a490*/  LOP3.LUT R5, R5, R4, RZ, 0x3c, !PT ;  /* 0x0000000405057212 */ /* 0x000fe400078e3cff */
[----:B---3--:R-:W-:-:S04]  /*1a4a0*/  LOP3.LUT R9, R9, R8, RZ, 0x3c, !PT ;  /* 0x0000000809097212 */ /* 0x008fc800078e3cff */
[----:B------:R-:W-:Y:S01]  /*1a4b0*/  LOP3.LUT R8, R9, R8, RZ, 0x3c, !PT ;  /* 0x0000000809087212 */ /* 0x000fe200078e3cff */
[----:B------:R-:W-:-:S03]  /*1a4c0*/  IMAD.WIDE R4, R18, 0x2, R4 ;  /* 0x0000000212047825 */ /* 0x000fc600078e0204 */
[----:B------:R-:W-:Y:S02]  /*1a4d0*/  LOP3.LUT R9, R9, R8, RZ, 0x3c, !PT ;  /* 0x0000000809097212 */ /* 0x000fe400078e3cff */
[----:B------:R0:W-:Y:S01]  /*1a4e0*/  STL [R1+0x820], R4 ;  /* 0x0008200401007387 */ /* 0x0001e20000100800 */
[----:B------:R1:W-:Y:S02]  /*1a4f0*/  STL [R1+0x7c8], R5 ;  /* 0x0007c80501007387 */ /* 0x0003e40000100800 */
[----:B------:R-:W-:-:S04]  /*1a500*/  IMAD.WIDE R8, R18, 0x2, R8 ;  /* 0x0000000212087825 */ /* 0x000fc800078e0208 */
[C---:B----4-:R-:W-:Y:S01]  /*1a510*/  IMAD.WIDE R12, R18.reuse, 0x2, R12 ;  /* 0x00000002120c7825 */ /* 0x050fe200078e020c */
[----:B------:R2:W-:Y:S03]  /*1a520*/  STL [R1+0x8d4], R8 ;  /* 0x0008d40801007387 */ /* 0x0005e60000100800 */
[----:B------:R3:W-:Y:S02]  /*1a530*/  STL [R1+0x824], R9 ;  /* 0x0008240901007387 */ /* 0x0007e40000100800 */
[----:B0-----:R-:W-:Y:S02]  /*1a540*/  IMAD.MOV.U32 R4, RZ, RZ, R20 ;  /* 0x000000ffff047224 */ /* 0x001fe400078e0014 */
[----:B-1----:R-:W-:Y:S01]  /*1a550*/  IMAD.MOV.U32 R5, RZ, RZ, R15 ;  /* 0x000000ffff057224 */ /* 0x002fe200078e000f */
[----:B------:R0:W-:Y:S03]  /*1a560*/  STL [R1+0x97c], R12 ;  /* 0x00097c0c01007387 */ /* 0x0001e60000100800 */
[----:B------:R-:W-:-:S04]  /*1a570*/  IMAD.WIDE R4, R18, 0x2, R4 ;  /* 0x0000000212047825 */ /* 0x000fc800078e0204 */
[----:B--2---:R-:W-:Y:S02]  /*1a580*/  IMAD.MOV.U32 R8, RZ, RZ, R22 ;  /* 0x000000ffff087224 */ /* 0x004fe400078e0016 */
[----:B---3--:R-:W-:Y:S01]  /*1a590*/  IMAD.MOV.U32 R9, RZ, RZ, R21 ;  /* 0x000000ffff097224 */ /* 0x008fe200078e0015 */
[----:B------:R-:W-:Y:S01]  /*1a5a0*/  STL [R1+0x8d8], R13 ;  /* 0x0008d80d01007387 */ /* 0x000fe20000100800 */
[----:B------:R-:W2:Y:S02]  /*1a5b0*/  LDL.LU R14, [R1+0x988] ;  /* 0x00098800010e7983 */ /* 0x000ea40000300800 */
[----:B------:R1:W-:Y:S02]  /*1a5c0*/  STL [R1+0x828], R4 ;  /* 0x0008280401007387 */ /* 0x0003e40000100800 */
[----:B------:R-:W-:Y:S01]  /*1a5d0*/  IMAD.WIDE R8, R18, 0x2, R8 ;  /* 0x0000000212087825 */ /* 0x000fe200078e0208 */
[----:B------:R3:W-:Y:S03]  /*1a5e0*/  STL [R1+0x7cc], R5 ;  /* 0x0007cc0501007387 */ /* 0x0007e60000100800 */
[----:B0-----:R-:W-:Y:S01]  /*1a5f0*/  IMAD.MOV.U32 R12, RZ, RZ, R19 ;  /* 0x000000ffff0c7224 */ /* 0x001fe200078e0013 */
[----:B-1----:R-:W4:Y:S01]  /*1a600*/  LDL.LU R4, [R1+0x7d0] ;  /* 0x0007d00001047983 */ /* 0x002f220000300800 */
[----:B---3--:R-:W4:Y:S02]  /*1a610*/  LDL.LU R5, [R1+0x830] ;  /* 0x0008300001057983 */ /* 0x008f240000300800 */
[----:B------:R0:W-:Y:S02]  /*1a620*/  STL [R1+0x8dc], R8 ;  /* 0x0008dc0801007387 */ /* 0x0001e40000100800 */
[----:B------:R1:W-:Y:S02]  /*1a630*/  STL [R1+0x82c], R9 ;  /* 0x00082c0901007387 */ /* 0x0003e40000100800 */
[----:B------:R-:W-:-:S04]  /*1a640*/  IMAD.MOV.U32 R13, RZ, RZ, R23 ;  /* 0x000000ffff0d7224 */ /* 0x000fc800078e0017 */
[----:B------:R-:W-:Y:S01]  /*1a650*/  IMAD.WIDE R12, R18, 0x2, R12 ;  /* 0x00000002120c7825 */ /* 0x000fe200078e020c */
[----:B0-----:R-:W3:Y:S03]  /*1a660*/  LDL.LU R8, [R1+0x834] ;  /* 0x0008340001087983 */ /* 0x001ee60000300800 */
        /* <DEDUP_REMOVED lines=20> */
[----:B------:R-:W-:Y:S01]  /*1a7b0*/  IMAD.WIDE R8, R18, 0x2, R8 ;  /* 0x0000000212087825 */ /* 0x000fe200078e0208 */
[-C--:B--2---:R-:W-:Y:S01]  /*1a7c0*/  LOP3.LUT R13, R13, R12.reuse, RZ, 0x3c, !PT ;  /* 0x0000000c0d0d7212 */ /* 0x084fe200078e3cff */
[----:B0-----:R-:W2:Y:S02]  /*1a7d0*/  LDL.LU R4, [R1+0x7d4] ;  /* 0x0007d40001047983 */ /* 0x001ea40000300800 */
[----:B-1----:R-:W2:Y:S02]  /*1a7e0*/  LDL.LU R5, [R1+0x838] ;  /* 0x0008380001057983 */ /* 0x002ea40000300800 */
[----:B------:R0:W-:Y:S02]  /*1a7f0*/  STL [R1+0x8e4], R8 ;  /* 0x0008e40801007387 */ /* 0x0001e40000100800 */
[----:B------:R1:W-:Y:S01]  /*1a800*/  STL [R1+0x834], R9 ;  /* 0x0008340901007387 */ /* 0x0003e20000100800 */
[----:B------:R-:W-:-:S04]  /*1a810*/  LOP3.LUT R12, R13, R12, RZ, 0x3c, !PT ;  /* 0x0000000c0d0c7212 */ /* 0x000fc800078e3cff */
[----:B------:R-:W-:Y:S01]  /*1a820*/  LOP3.LUT R13, R13, R12, RZ, 0x3c, !PT ;  /* 0x0000000c0d0d7212 */ /* 0x000fe200078e3cff */
[----:B0-----:R-:W3:Y:S01]  /*1a830*/  LDL.LU R8, [R1+0x83c] ;  /* 0x00083c0001087983 */ /* 0x001ee20000300800 */
[----:B-1----:R-:W3:Y:S03]  /*1a840*/  LDL.LU R9, [R1+0x8ec] ;  /* 0x0008ec0001097983 */ /* 0x002ee60000300800 */
[----:B------:R-:W-:-:S05]  /*1a850*/  IMAD.WIDE R12, R18, 0x2, R12 ;  /* 0x00000002120c7825 */ /* 0x000fca00078e020c */
[----:B------:R-:W-:Y:S01]  /*1a860*/  STL [R1+0x984], R12 ;  /* 0x0009840c01007387 */ /* 0x000fe20000100800 */
[----:B------:R0:W-:Y:S03]  /*1a870*/  STL [R1+0x8e8], R13 ;  /* 0x0008e80d01007387 */ /* 0x0001e60000100800 */
        /* <DEDUP_REMOVED lines=14> */
[----:B0-----:R-:W-:Y:S02]  /*1a960*/  IMAD.MOV.U32 R4, RZ, RZ, R20 ;  /* 0x000000ffff047224 */ /* 0x001fe400078e0014 */
[----:B-1----:R-:W-:Y:S01]  /*1a970*/  IMAD.MOV.U32 R5, RZ, RZ, R15 ;  /* 0x000000ffff057224 */ /* 0x002fe200078e000f */
[----:B------:R0:W-:Y:S01]  /*1a980*/  STL [R1+0x83c], R9 ;  /* 0x00083c0901007387 */ /* 0x0001e20000100800 */
[----:B------:R1:W-:Y:S02]  /*1a990*/  STL [R1+0x988], R12 ;  /* 0x0009880c01007387 */ /* 0x0003e40000100800 */
[----:B------:R-:W-:Y:S01]  /*1a9a0*/  IMAD.WIDE R4, R18, 0x2, R4 ;  /* 0x0000000212047825 */ /* 0x000fe200078e0204 */
[----:B------:R3:W-:Y:S03]  /*1a9b0*/  STL [R1+0x8f0], R13 ;  /* 0x0008f00d01007387 */ /* 0x0007e60000100800 */
[----:B------:R-:W4:Y:S02]  /*1a9c0*/  LDL.LU R14, [R1+0x994] ;  /* 0x00099400010e7983 */ /* 0x000f240000300800 */
[----:B--2---:R-:W-:-:S02]  /*1a9d0*/  IMAD.MOV.U32 R8, RZ, RZ, R22 ;  /* 0x000000ffff087224 */ /* 0x004fc400078e0016 */
[----:B0-----:R-:W-:Y:S01]  /*1a9e0*/  IMAD.MOV.U32 R9, RZ, RZ, R21 ;  /* 0x000000ffff097224 */ /* 0x001fe200078e0015 */
[----:B------:R0:W-:Y:S01]  /*1a9f0*/  STL [R1+0x840], R4 ;  /* 0x0008400401007387 */ /* 0x0001e20000100800 */
[----:B------:R2:W-:Y:S02]  /*1aa00*/  STL [R1+0x7d8], R5 ;  /* 0x0007d80501007387 */ /* 0x0005e40000100800 */
[----:B------:R-:W-:-:S04]  /*1aa10*/  IMAD.WIDE R8, R18, 0x2, R8 ;  /* 0x0000000212087825 */ /* 0x000fc800078e0208 */
[----:B-1----:R-:W-:Y:S02]  /*1aa20*/  IMAD.MOV.U32 R12, RZ, RZ, R19 ;  /* 0x000000ffff0c7224 */ /* 0x002fe400078e0013 */
[----:B---3--:R-:W-:Y:S01]  /*1aa30*/  IMAD.MOV.U32 R13, RZ, RZ, R23 ;  /* 0x000000ffff0d7224 */ /* 0x008fe200078e0017 */
[----:B0-----:R-:W3:Y:S01]  /*1aa40*/  LDL.LU R4, [R1+0x7dc] ;  /* 0x0007dc0001047983 */ /* 0x001ee20000300800 */
[----:B--2---:R-:W3:Y:S02]  /*1aa50*/  LDL.LU R5, [R1+0x848] ;  /* 0x0008480001057983 */ /* 0x004ee40000300800 */
[----:B------:R0:W-:Y:S02]  /*1aa60*/  STL [R1+0x8f4], R8 ;  /* 0x0008f40801007387 */ /* 0x0001e40000100800 */
[----:B------:R1:W-:Y:S02]  /*1aa70*/  STL [R1+0x844], R9 ;  /* 0x0008440901007387 */ /* 0x0003e40000100800 */
[----:B------:R-:W-:Y:S01]  /*1aa80*/  IMAD.WIDE R12, R18, 0x2, R12 ;  /* 0x00000002120c7825 */ /* 0x000fe200078e020c */
[----:B0-----:R-:W2:Y:S03]  /*1aa90*/  LDL.LU R8, [R1+0x84c] ;  /* 0x00084c0001087983 */ /* 0x001ea60000300800 */
[----:B-1----:R-:W2:Y:S02]  /*1aaa0*/  LDL.LU R9, [R1+0x8fc] ;  /* 0x0008fc0001097983 */ /* 0x002ea40000300800 */
[----:B------:R0:W-:Y:S02]  /*1aab0*/  STL [R1+0x98c], R12 ;  /* 0x00098c0c01007387 */ /* 0x0001e40000100800 */
[----:B------:R-:W4:Y:S01]  /*1aac0*/  LDL.LU R15, [R1+0x7e4] ;  /* 0x0007e400010f7983 */ /* 0x000f220000300800 */
[----:B------:R-:W4:Y:S01]  /*1aad0*/  LDL.LU R20, [R1+0x858] ;  /* 0x0008580001147983 */ /* 0x000f220000300800 */
[----:B------:R-:W4:Y:S02]  /*1aae0*/  LDL.LU R21, [R1+0x85c] ;  /* 0x00085c0001157983 */ /* 0x000f240000300800 */
[----:B------:R-:W4:Y:S02]  /*1aaf0*/  LDL.LU R22, [R1+0x90c] ;  /* 0x00090c0001167983 */ /* 0x000f240000300800 */
[----:B------:R-:W4:Y:S01]  /*1ab00*/  LDL.LU R23, [R1+0x910] ;  /* 0x0009100001177983 */ /* 0x000f220000300800 */
[----:B------:R-:W4:Y:S01]  /*1ab10*/  LDL.LU R19, [R1+0x998] ;  /* 0x0009980001137983 */ /* 0x000f220000300800 */
[----:B------:R1:W-:Y:S03]  /*1ab20*/  STL [R1+0x8f8], R13 ;  /* 0x0008f80d01007387 */ /* 0x0003e60000100800 */
[----:B0-----:R-:W4:Y:S04]  /*1ab30*/  LDL.LU R12, [R1+0x900] ;  /* 0x00090000010c7983 */ /* 0x001f280000300800 */
[----:B-1----:R-:W4:Y:S01]  /*1ab40*/  LDL.LU R13, [R1+0x990] ;  /* 0x00099000010d7983 */ /* 0x002f220000300800 */
        /* <DEDUP_REMOVED lines=10> */
[-C--:B----4-:R-:W-:Y:S01]  /*1abf0*/  LOP3.LUT R13, R13, R12.reuse, RZ, 0x3c, !PT ;  /* 0x0000000c0d0d7212 */ /* 0x090fe200078e3cff */
        /* <DEDUP_REMOVED lines=162> */
[----:B------:R-:W-:Y:S02]  /*1b620*/  STL [R1+0x9ac], R12 ;  /* 0x0009ac0c01007387 */ /* 0x000fe40000100800 */
[----:B------:R-:W-:Y:S01]  /*1b630*/  IMAD.WIDE R4, R18, 0x2, R4 ;  /* 0x0000000212047825 */ /* 0x000fe200078e0204 */
[----:B------:R-:W-:Y:S03]  /*1b640*/  STL [R1+0x938], R13 ;  /* 0x0009380d01007387 */ /* 0x000fe60000100800 */
[----:B------:R-:W3:Y:S02]  /*1b650*/  LDL.LU R14, [R1+0x9b8] ;  /* 0x0009b800010e7983 */ /* 0x000ee40000300800 */
[----:B--2---:R-:W-:-:S02]  /*1b660*/  IMAD.MOV.U32 R8, RZ, RZ, R22 ;  /* 0x000000ffff087224 */ /* 0x004fc400078e0016 */
[----:B0-----:R-:W-:Y:S01]  /*1b670*/  IMAD.MOV.U32 R9, RZ, RZ, R21 ;  /* 0x000000ffff097224 */ /* 0x001fe200078e0015 */
[----:B------:R0:W-:Y:S01]  /*1b680*/  STL [R1+0x888], R4 ;  /* 0x0008880401007387 */ /* 0x0001e20000100800 */
[----:B------:R1:W-:Y:S02]  /*1b690*/  STL [R1+0x7fc], R5 ;  /* 0x0007fc0501007387 */ /* 0x0003e40000100800 */
[----:B------:R-:W-:Y:S01]  /*1b6a0*/  IMAD.WIDE R8, R18, 0x2, R8 ;  /* 0x0000000212087825 */ /* 0x000fe200078e0208 */
[----:B0-----:R-:W2:Y:S03]  /*1b6b0*/  LDL.LU R4, [R1+0x800] ;  /* 0x0008000001047983 */ /* 0x001ea60000300800 */
[----:B-1----:R-:W2:Y:S02]  /*1b6c0*/  LDL.LU R5, [R1+0x890] ;  /* 0x0008900001057983 */ /* 0x002ea40000300800 */
[----:B------:R0:W-:Y:S02]  /*1b6d0*/  STL [R1+0x93c], R8 ;  /* 0x00093c0801007387 */ /* 0x0001e40000100800 */
[----:B------:R1:W-:Y:S02]  /*1b6e0*/  STL [R1+0x88c], R9 ;  /* 0x00088c0901007387 */ /* 0x0003e40000100800 */
[----:B------:R-:W-:-:S02]  /*1b6f0*/  IMAD.MOV.U32 R12, RZ, RZ, R19 ;  /* 0x000000ffff0c7224 */ /* 0x000fc400078e0013 */
[----:B------:R-:W-:Y:S01]  /*1b700*/  IMAD.MOV.U32 R13, RZ, RZ, R23 ;  /* 0x000000ffff0d7224 */ /* 0x000fe200078e0017 */
[----:B0-----:R-:W4:Y:S01]  /*1b710*/  LDL.LU R8, [R1+0x894] ;  /* 0x0008940001087983 */ /* 0x001f220000300800 */
[----:B-1----:R-:W4:Y:S02]  /*1b720*/  LDL.LU R9, [R1+0x944] ;  /* 0x0009440001097983 */ /* 0x002f240000300800 */
[----:B------:R-:W3:Y:S02]  /*1b730*/  LDL.LU R15, [R1+0x808] ;  /* 0x00080800010f7983 */ /* 0x000ee40000300800 */
[----:B------:R-:W-:Y:S01]  /*1b740*/  IMAD.WIDE R12, R18, 0x2, R12 ;  /* 0x00000002120c7825 */ /* 0x000fe200078e020c */
[----:B------:R-:W3:Y:S03]  /*1b750*/  LDL.LU R20, [R1+0x8a0] ;  /* 0x0008a00001147983 */ /* 0x000ee60000300800 */
[----:B------:R-:W3:Y:S02]  /*1b760*/  LDL.LU R21, [R1+0x8a4] ;  /* 0x0008a40001157983 */ /* 0x000ee40000300800 */
[----:B------:R-:W3:Y:S02]  /*1b770*/  LDL.LU R22, [R1+0x954] ;  /* 0x0009540001167983 */ /* 0x000ee40000300800 */
[----:B------:R-:W3:Y:S01]  /*1b780*/  LDL.LU R23, [R1+0x958] ;  /* 0x0009580001177983 */ /* 0x000ee20000300800 */
[----:B------:R-:W3:Y:S01]  /*1b790*/  LDL.LU R19, [R1+0x9bc] ;  /* 0x0009bc0001137983 */ /* 0x000ee20000300800 */
[----:B------:R0:W-:Y:S02]  /*1b7a0*/  STL [R1+0x9b0], R12 ;  /* 0x0009b00c01007387 */ /* 0x0001e40000100800 */
[----:B------:R1:W-:Y:S01]  /*1b7b0*/  STL [R1+0x940], R13 ;  /* 0x0009400d01007387 */ /* 0x0003e20000100800 */
[----:B0-----:R-:W3:Y:S01]  /*1b7c0*/  LDL.LU R12, [R1+0x948] ;  /* 0x00094800010c7983 */ /* 0x001ee20000300800 */
[----:B-1----:R-:W3:Y:S01]  /*1b7d0*/  LDL.LU R13, [R1+0x9b4] ;  /* 0x0009b400010d7983 */ /* 0x002ee20000300800 */
[----:B--2---:R-:W-:-:S04]  /*1b7e0*/  LOP3.LUT R5, R5, R4, RZ, 0x3c, !PT ;  /* 0x0000000405057212 */ /* 0x004fc800078e3cff */
[----:B------:R-:W-:-:S04]  /*1b7f0*/  LOP3.LUT R4, R5, R4, RZ, 0x3c, !PT ;  /* 0x0000000405047212 */ /* 0x000fc800078e3cff */
[----:B------:R-:W-:Y:S02]  /*1b800*/  LOP3.LUT R5, R5, R4, RZ, 0x3c, !PT ;  /* 0x0000000405057212 */ /* 0x000fe400078e3cff */
[----:B----4-:R-:W-:-:S04]  /*1b810*/  LOP3.LUT R9, R9, R8, RZ, 0x3c, !PT ;  /* 0x0000000809097212 */ /* 0x010fc800078e3cff */
        /* <DEDUP_REMOVED lines=8> */
[----:B------:R0:W-:Y:S01]  /*1b8a0*/  STL [R1+0x944], R8 ;  /* 0x0009440801007387 */ /* 0x0001e20000100800 */
[-C--:B---3--:R-:W-:Y:S01]  /*1b8b0*/  LOP3.LUT R13, R13, R12.reuse, RZ, 0x3c, !PT ;  /* 0x0000000c0d0d7212 */ /* 0x088fe200078e3cff */
[----:B------:R1:W-:Y:S03]  /*1b8c0*/  STL [R1+0x894], R9 ;  /* 0x0008940901007387 */ /* 0x0003e60000100800 */
[C---:B------:R-:W-:Y:S01]  /*1b8d0*/  LOP3.LUT R12, R13.reuse, R12, RZ, 0x3c, !PT ;  /* 0x0000000c0d0c7212 */ /* 0x040fe200078e3cff */
[----:B0-----:R-:W3:Y:S01]  /*1b8e0*/  LDL.LU R8, [R1+0x89c] ;  /* 0x00089c0001087983 */ /* 0x001ee20000300800 */
[----:B-1----:R-:W3:Y:S02]  /*1b8f0*/  LDL.LU R9, [R1+0x94c] ;  /* 0x00094c0001097983 */ /* 0x002ee40000300800 */
[----:B------:R-:W-:-:S05]  /*1b900*/  LOP3.LUT R13, R13, R12, RZ, 0x3c, !PT ;  /* 0x0000000c0d0d7212 */ /* 0x000fca00078e3cff */
        /* <DEDUP_REMOVED lines=14> */
[----:B------:R-:W-:-:S05]  /*1b9f0*/  IMAD.WIDE R8, R18, 0x2, R8 ;  /* 0x0000000212087825 */ /* 0x000fca00078e0208 */
[----:B------:R2:W-:Y:S01]  /*1ba00*/  STL [R1+0x94c], R8 ;  /* 0x00094c0801007387 */ /* 0x0005e20000100800 */
[----:B------:R3:W-:Y:S02]  /*1ba10*/  STL [R1+0x89c], R9 ;  /* 0x00089c0901007387 */ /* 0x0007e40000100800 */
[----:B0-----:R-:W-:Y:S02]  /*1ba20*/  IMAD.MOV.U32 R4, RZ, RZ, R20 ;  /* 0x000000ffff047224 */ /* 0x001fe400078e0014 */
[----:B-1----:R-:W-:Y:S02]  /*1ba30*/  IMAD.MOV.U32 R5, RZ, RZ, R15 ;  /* 0x000000ffff057224 */ /* 0x002fe400078e000f */
[----:B----4-:R-:W-:-:S04]  /*1ba40*/  IMAD.WIDE R12, R18, 0x2, R12 ;  /* 0x00000002120c7825 */ /* 0x010fc800078e020c */
[----:B------:R-:W-:-:S04]  /*1ba50*/  IMAD.WIDE R4, R18, 0x2, R4 ;  /* 0x0000000212047825 */ /* 0x000fc800078e0204 */
[----:B--2---:R-:W-:Y:S02]  /*1ba60*/  IMAD.MOV.U32 R8, RZ, RZ, R22 ;  /* 0x000000ffff087224 */ /* 0x004fe400078e0016 */
[----:B---3--:R-:W-:Y:S01]  /*1ba70*/  IMAD.MOV.U32 R9, RZ, RZ, R21 ;  /* 0x000000ffff097224 */ /* 0x008fe200078e0015 */
[----:B------:R0:W-:Y:S01]  /*1ba80*/  STL [R1+0x9b8], R12 ;  /* 0x0009b80c01007387 */ /* 0x0001e20000100800 */
[----:B------:R1:W-:Y:S02]  /*1ba90*/  STL [R1+0x950], R13 ;  /* 0x0009500d01007387 */ /* 0x0003e40000100800 */
[----:B------:R2:W-:Y:S02]  /*1baa0*/  STL [R1+0x8a0], R4 ;  /* 0x0008a00401007387 */ /* 0x0005e40000100800 */
[----:B------:R-:W-:Y:S01]  /*1bab0*/  IMAD.WIDE R8, R18, 0x2, R8 ;  /* 0x0000000212087825 */ /* 0x000fe200078e0208 */
[----:B------:R3:W-:Y:S03]  /*1bac0*/  STL [R1+0x808], R5 ;  /* 0x0008080501007387 */ /* 0x0007e60000100800 */
[----:B0-----:R-:W-:-:S02]  /*1bad0*/  IMAD.MOV.U32 R12, RZ, RZ, R19 ;  /* 0x000000ffff0c7224 */ /* 0x001fc400078e0013 */
[----:B-1----:R-:W-:Y:S01]  /*1bae0*/  IMAD.MOV.U32 R13, RZ, RZ, R23 ;  /* 0x000000ffff0d7224 */ /* 0x002fe200078e0017 */
[----:B--2---:R-:W2:Y:S01]  /*1baf0*/  LDL.LU R4, [R1+0x80c] ;  /* 0x00080c0001047983 */ /* 0x004ea20000300800 */
[----:B---3--:R-:W2:Y:S02]  /*1bb00*/  LDL.LU R5, [R1+0x8a8] ;  /* 0x0008a80001057983 */ /* 0x008ea40000300800 */
[----:B------:R0:W-:Y:S02]  /*1bb10*/  STL [R1+0x954], R8 ;  /* 0x0009540801007387 */ /* 0x0001e40000100800 */
[----:B------:R-:W-:Y:S01]  /*1bb20*/  IMAD.WIDE R12, R18, 0x2, R12 ;  /* 0x00000002120c7825 */ /* 0x000fe200078e020c */
[----:B------:R-:W3:Y:S03]  /*1bb30*/  LDL.LU R14, [R1+0x8b4] ;  /* 0x0008b400010e7983 */ /* 0x000ee60000300800 */
[----:B------:R-:W4:Y:S02]  /*1bb40*/  LDL.LU R15, [R1+0x964] ;  /* 0x00096400010f7983 */ /* 0x000f240000300800 */
[----:B------:R1:W-:Y:S01]  /*1bb50*/  STL [R1+0x8a4], R9 ;  /* 0x0008a40901007387 */ /* 0x0003e20000100800 */
[----:B0-----:R-:W2:Y:S01]  /*1bb60*/  LDL.LU R8, [R1+0x8ac] ;  /* 0x0008ac0001087983 */ /* 0x001ea20000300800 */
[----:B-1----:R-:W2:Y:S02]  /*1bb70*/  LDL.LU R9, [R1+0x95c] ;  /* 0x00095c0001097983 */ /* 0x002ea40000300800 */
[----:B------:R-:W-:Y:S02]  /*1bb80*/  STL [R1+0x9bc], R12 ;  /* 0x0009bc0c01007387 */ /* 0x000fe40000100800 */
[----:B------:R-:W-:Y:S01]  /*1bb90*/  STL [R1+0x958], R13 ;  /* 0x0009580d01007387 */ /* 0x000fe20000100800 */
[----:B------:R-:W2:Y:S01]  /*1bba0*/  LDL.LU R21, [R1+0x8bc] ;  /* 0x0008bc0001157983 */ /* 0x000ea20000300800 */
[----:B------:R-:W2:Y:S02]  /*1bbb0*/  LDL.LU R22, [R1+0x96c] ;  /* 0x00096c0001167983 */ /* 0x000ea40000300800 */
[----:B------:R-:W2:Y:S02]  /*1bbc0*/  LDL.LU R23, [R1+0x8c0] ;  /* 0x0008c00001177983 */ /* 0x000ea40000300800 */
[----:B--2---:R-:W-:Y:S01]  /*1bbd0*/  STL.64 [R1+0xae0], R22 ;  /* 0x000ae01601007387 */ /* 0x004fe20000100a00 */
[----:B------:R0:W-:Y:S02]  /*1bbe0*/  STL [R1+0xad8], R21 ;  /* 0x000ad81501007387 */ /* 0x0001e40000100800 */
[----:B------:R-:W2:Y:S01]  /*1bbf0*/  LDL.LU R20, [R1+0x350] ;  /* 0x0003500001147983 */ /* 0x000ea20000300800 */
[----:B0-----:R-:W2:Y:S01]  /*1bc00*/  LDL.LU R21, [R1+0x354] ;  /* 0x0003540001157983 */ /* 0x001ea20000300800 */
[----:B------:R-:W2:Y:S02]  /*1bc10*/  LDL.LU R22, [R1+0x358] ;  /* 0x0003580001167983 */ /* 0x000ea40000300800 */
[----:B------:R-:W-:-:S02]  /*1bc20*/  IMAD.MOV.U32 R23, RZ, RZ, R2 ;  /* 0x000000ffff177224 */ /* 0x000fc400078e0002 */
[----:B------:R-:W3:Y:S01]  /*1bc30*/  LDL.LU R2, [R1+0xb18] ;  /* 0x000b180001027983 */ /* 0x000ee20000300800 */
[----:B------:R-:W-:-:S04]  /*1bc40*/  LOP3.LUT R5, R5, R4, RZ, 0x3c, !PT ;  /* 0x0000000405057212 */ /* 0x000fc800078e3cff */
[C---:B------:R-:W-:Y:S01]  /*1bc50*/  LOP3.LUT R4, R5.reuse, R4, RZ, 0x3c, !PT ;  /* 0x0000000405047212 */ /* 0x040fe200078e3cff */
[----:B--2---:R-:W-:Y:S01]  /*1bc60*/  STL.64 [R1+0xaf8], R22 ;  /* 0x000af81601007387 */ /* 0x004fe20000100a00 */
[----:B------:R0:W-:Y:S02]  /*1bc70*/  STL.64 [R1+0xaf0], R20 ;  /* 0x000af01401007387 */ /* 0x0001e40000100a00 */
[----:B0-----:R-:W-:Y:S02]  /*1bc80*/  IMAD.MOV.U32 R20, RZ, RZ, R3 ;  /* 0x000000ffff147224 */ /* 0x001fe400078e0003 */
[----:B------:R-:W2:Y:S01]  /*1bc90*/  LDL.LU R3, [R1+0xb14] ;  /* 0x000b140001037983 */ /* 0x000ea20000300800 */
[----:B------:R-:W-:Y:S01]  /*1bca0*/  LOP3.LUT R5, R5, R4, RZ, 0x3c, !PT ;  /* 0x0000000405057212 */ /* 0x000fe200078e3cff */
[----:B------:R-:W-:Y:S02]  /*1bcb0*/  IMAD.MOV.U32 R21, RZ, RZ, R29 ;  /* 0x000000ffff157224 */ /* 0x000fe400078e001d */
[----:B------:R-:W-:Y:S01]  /*1bcc0*/  IMAD.MOV.U32 R22, RZ, RZ, R0 ;  /* 0x000000ffff167224 */ /* 0x000fe200078e0000 */
[----:B------:R0:W5:Y:S01]  /*1bcd0*/  LDL.LU R29, [R1+0xb10] ;  /* 0x000b1000011d7983 */ /* 0x0001620000300800 */
[----:B------:R0:W5:Y:S02]  /*1bce0*/  LDL.LU R0, [R1+0xb0c] ;  /* 0x000b0c0001007983 */ /* 0x0001640000300800 */
[----:B------:R-:W-:-:S02]  /*1bcf0*/  IMAD.MOV.U32 R23, RZ, RZ, R28 ;  /* 0x000000ffff177224 */ /* 0x000fc400078e001c */
[----:B------:R-:W-:Y:S01]  /*1bd00*/  IMAD.WIDE R4, R18, 0x2, R4 ;  /* 0x0000000212047825 */ /* 0x000fe200078e0204 */
[----:B------:R0:W5:Y:S03]  /*1bd10*/  LDL.LU R28, [R1+0xb08] ;  /* 0x000b0800011c7983 */ /* 0x0001660000300800 */
[----:B------:R-:W4:Y:S02]  /*1bd20*/  LDL.LU R19, [R1+0x970] ;  /* 0x0009700001137983 */ /* 0x000f240000300800 */
[----:B---3--:R-:W-:Y:S01]  /*1bd30*/  IMAD.MOV.U32 R13, RZ, RZ, R2 ;  /* 0x000000ffff0d7224 */ /* 0x008fe200078e0002 */
[-C--:B------:R-:W-:Y:S01]  /*1bd40*/  LOP3.LUT R9, R9, R8.reuse, RZ, 0x3c, !PT ;  /* 0x0000000809097212 */ /* 0x080fe200078e3cff */
[----:B------:R-:W3:Y:S03]  /*1bd50*/  LDL.LU R2, [R1+0xb04] ;  /* 0x000b040001027983 */ /* 0x000ee60000300800 */
[----:B------:R-:W-:-:S04]  /*1bd60*/  LOP3.LUT R8, R9, R8, RZ, 0x3c, !PT ;  /* 0x0000000809087212 */ /* 0x000fc800078e3cff */
[----:B------:R-:W-:-:S05]  /*1bd70*/  LOP3.LUT R9, R9, R8, RZ, 0x3c, !PT ;  /* 0x0000000809097212 */ /* 0x000fca00078e3cff */
[----:B------:R-:W-:-:S04]  /*1bd80*/  IMAD.WIDE R8, R18, 0x2, R8 ;  /* 0x0000000212087825 */ /* 0x000fc800078e0208 */
[----:B--2---:R-:W-:Y:S02]  /*1bd90*/  IMAD.MOV.U32 R12, RZ, RZ, R3 ;  /* 0x000000ffff0c7224 */ /* 0x004fe400078e0003 */
[----:B------:R-:W2:Y:S01]  /*1bda0*/  LDL.LU R3, [R1+0xb00] ;  /* 0x000b000001037983 */ /* 0x000ea20000300800 */
[----:B------:R1:W-:Y:S02]  /*1bdb0*/  STL [R1+0x8a8], R4 ;  /* 0x0008a80401007387 */ /* 0x0003e40000100800 */
[----:B------:R0:W-:Y:S01]  /*1bdc0*/  STL [R1+0x80c], R5 ;  /* 0x00080c0501007387 */ /* 0x0001e20000100800 */
[----:B-1----:R-:W2:Y:S01]  /*1bdd0*/  LDL.LU R4, [R1+0x810] ;  /* 0x0008100001047983 */ /* 0x002ea20000300800 */
[----:B0-----:R-:W2:Y:S02]  /*1bde0*/  LDL.LU R5, [R1+0x8b0] ;  /* 0x0008b00001057983 */ /* 0x001ea40000300800 */
[----:B------:R-:W-:-:S04]  /*1bdf0*/  IMAD.WIDE R12, R18, 0x2, R12 ;  /* 0x00000002120c7825 */ /* 0x000fc800078e020c */
[----:B------:R-:W-:Y:S01]  /*1be00*/  STL [R1+0x95c], R8 ;  /* 0x00095c0801007387 */ /* 0x000fe20000100800 */
[----:B------:R0:W-:Y:S01]  /*1be10*/  STL [R1+0x8ac], R9 ;  /* 0x0008ac0901007387 */ /* 0x0001e20000100800 */
[----:B------:R1:W-:Y:S02]  /*1be20*/  STL [R1+0x9c0], R12 ;  /* 0x0009c00c01007387 */ /* 0x0003e40000100800 */
[----:B------:R1:W-:Y:S01]  /*1be30*/  STL [R1+0x960], R13 ;  /* 0x0009600d01007387 */ /* 0x0003e20000100800 */
[----:B0-----:R-:W-:Y:S01]  /*1be40*/  HMMA.16816.F32.BF16 R8, R24, R10, R20 ;  /* 0x0000000a1808723c */ /* 0x001fe20000041814 */
[----:B------:R-:W4:Y:S01]  /*1be50*/  LDL.LU.64 R22, [R1+0xaf8] ;  /* 0x000af80001167983 */ /* 0x000f220000300a00 */
[----:B------:R-:W4:Y:S11]  /*1be60*/  LDL.LU.64 R20, [R1+0xaf0] ;  /* 0x000af00001147983 */ /* 0x000f360000300a00 */
[----:B------:R-:W-:Y:S10]  /*1be70*/  @!UPT UIADD3 URZ, URZ, URZ, URZ ;  /* 0x0000003f3f3ff290 */ /* 0x000ff4000fffe03f */
[----:B------:R3:W-:Y:S01]  /*1be80*/  STL.64 [R1+0x80], R8 ;  /* 0x0000800801007387 */ /* 0x0007e20000100a00 */
[----:B------:R0:W-:Y:S02]  /*1be90*/  STL.64 [R1+0x88], R10 ;  /* 0x0000880a01007387 */ /* 0x0001e40000100a00 */
[----:B-1----:R-:W-:Y:S02]  /*1bea0*/  IMAD.MOV.U32 R12, RZ, RZ, R11 ;  /* 0x000000ffff0c7224 */ /* 0x002fe400078e000b */
[----:B------:R-:W4:Y:S02]  /*1beb0*/  LDL.LU R13, [R1+0x7c0] ;  /* 0x0007c000010d7983 */ /* 0x000f240000300800 */
[----:B---3--:R-:W-:Y:S02]  /*1bec0*/  IMAD.MOV.U32 R9, RZ, RZ, R2 ;  /* 0x000000ffff097224 */ /* 0x008fe400078e0002 */
[----:B------:R-:W3:Y:S01]  /*1bed0*/  LDL.LU R2, [R1+0xaec] ;  /* 0x000aec0001027983 */ /* 0x000ee20000300800 */
[----:B--2---:R-:W-:-:S04]  /*1bee0*/  LOP3.LUT R5, R5, R4, RZ, 0x3c, !PT ;  /* 0x0000000405057212 */ /* 0x004fc800078e3cff */
[----:B------:R-:W-:-:S04]  /*1bef0*/  LOP3.LUT R4, R5, R4, RZ, 0x3c, !PT ;  /* 0x0000000405047212 */ /* 0x000fc800078e3cff */
[----:B------:R-:W-:Y:S01]  /*1bf00*/  LOP3.LUT R5, R5, R4, RZ, 0x3c, !PT ;  /* 0x0000000405057212 */ /* 0x000fe200078e3cff */
[----:B------:R-:W-:Y:S02]  /*1bf10*/  IMAD.MOV.U32 R8, RZ, RZ, R3 ;  /* 0x000000ffff087224 */ /* 0x000fe400078e0003 */
[----:B------:R-:W3:Y:S02]  /*1bf20*/  LDL.LU R3, [R1+0xae8] ;  /* 0x000ae80001037983 */ /* 0x000ee40000300800 */
[----:B0-----:R-:W-:Y:S01]  /*1bf30*/  IMAD.WIDE R10, R18, 0x2, R4 ;  /* 0x00000002120a7825 */ /* 0x001fe200078e0204 */
[----:B----4-:R-:W-:Y:S04]  /*1bf40*/  HMMA.16816.F32.BF16 R24, R24, R6, R20 ;  /* 0x000000061818723c */ /* 0x010fe80000041814 */
[----:B------:R0:W-:Y:S01]  /*1bf50*/  STL [R1+0x8b0], R10 ;  /* 0x0008b00a01007387 */ /* 0x0001e20000100800 */
[----:B------:R-:W-:Y:S02]  /*1bf60*/  STL [R1+0x810], R11 ;  /* 0x0008100b01007387 */ /* 0x000fe40000100800 */
[----:B------:R-:W2:Y:S02]  /*1bf70*/  LDL.LU.64 R22, [R1+0xae0] ;  /* 0x000ae00001167983 */ /* 0x000ea40000300a00 */
[----:B------:R-:W4:Y:S02]  /*1bf80*/  LDL.LU R21, [R1+0xad8] ;  /* 0x000ad80001157983 */ /* 0x000f240000300800 */
[----:B------:R-:W-:-:S02]  /*1bf90*/  IMAD.MOV.U32 R4, RZ, RZ, R15 ;  /* 0x000000ffff047224 */ /* 0x000fc400078e000f */
[----:B------:R-:W-:-:S04]  /*1bfa0*/  IMAD.MOV.U32 R5, RZ, RZ, R14 ;  /* 0x000000ffff057224 */ /* 0x000fc800078e000e */
[----:B------:R-:W-:-:S04]  /*1bfb0*/  IMAD.WIDE R4, R18, 0x2, R4 ;  /* 0x0000000212047825 */ /* 0x000fc800078e0204 */
[----:B------:R-:W-:-:S04]  /*1bfc0*/  IMAD.WIDE R8, R18, 0x2, R8 ;  /* 0x0000000212087825 */ /* 0x000fc800078e0208 */
[----:B------:R-:W-:Y:S01]  /*1bfd0*/  IMAD.MOV.U32 R6, RZ, RZ, R19 ;  /* 0x000000ffff067224 */ /* 0x000fe200078e0013 */
[----:B------:R-:W-:Y:S01]  /*1bfe0*/  STL.64 [R1+0x50], R24 ;  /* 0x0000501801007387 */ /* 0x000fe20000100a00 */
[----:B------:R-:W-:Y:S02]  /*1bff0*/  STL.64 [R1+0x58], R26 ;  /* 0x0000581a01007387 */ /* 0x000fe40000100a00 */
[----:B------:R2:W-:Y:S02]  /*1c000*/  STL [R1+0x964], R4 ;  /* 0x0009640401007387 */ /* 0x0005e40000100800 */
[----:B------:R4:W-:Y:S01]  /*1c010*/  STL [R1+0x8b4], R5 ;  /* 0x0008b40501007387 */ /* 0x0009e20000100800 */
[----:B------:R-:W-:Y:S01]  /*1c020*/  IADD3 R13, R13, -0x1, RZ ;  /* 0xffffffff0d0d7810 */ /* 0x000fe20007ffe0ff */
[----:B------:R-:W-:Y:S01]  /*1c030*/  STL [R1+0x968], R8 ;  /* 0x0009680801007387 */ /* 0x000fe20000100800 */
[----:B------:R-:W-:Y:S03]  /*1c040*/  STL [R1+0x8b8], R9 ;  /* 0x0008b80901007387 */ /* 0x000fe60000100800 */
[----:B------:R-:W-:Y:S01]  /*1c050*/  STL [R1+0x7c0], R13 ;  /* 0x0007c00d01007387 */ /* 0x000fe20000100800 */
[----:B------:R-:W-:Y:S01]  /*1c060*/  ISETP.NE.U32.AND P0, PT, R13, RZ, PT ;  /* 0x000000ff0d00720c */ /* 0x000fe20003f05070 */
[----:B------:R-:W-:-:S04]  /*1c070*/  IMAD.MOV.U32 R14, RZ, RZ, c[0x0][0x188] ;  /* 0x00006200ff0e7624 */ /* 0x000fc800078e00ff */
[----:B------:R-:W-:Y:S01]  /*1c080*/  IMAD.SHL.U32 R14, R14, 0x40, RZ ;  /* 0x000000400e0e7824 */ /* 0x000fe200078e00ff */
[----:B------:R-:W-:Y:S01]  /*1c090*/  UIADD3 UR4, UR4, -0x40, URZ ;  /* 0xffffffc004047890 */ /* 0x000fe2000fffe03f */
[----:B0-----:R-:W-:Y:S02]  /*1c0a0*/  IMAD.MOV.U32 R10, RZ, RZ, R27 ;  /* 0x000000ffff0a7224 */ /* 0x001fe400078e001b */
[----:B--2---:R-:W-:Y:S02]  /*1c0b0*/  IMAD.MOV.U32 R4, RZ, RZ, R22 ;  /* 0x000000ffff047224 */ /* 0x004fe400078e0016 */
[----:B----4-:R-:W-:Y:S02]  /*1c0c0*/  IMAD.MOV.U32 R5, RZ, RZ, R21 ;  /* 0x000000ffff057224 */ /* 0x010fe400078e0015 */
[----:B------:R-:W-:Y:S02]  /*1c0d0*/  IMAD.MOV.U32 R7, RZ, RZ, R23 ;  /* 0x000000ffff077224 */ /* 0x000fe400078e0017 */
[----:B------:R-:W-:-:S04]  /*1c0e0*/  IMAD.WIDE R4, R18, 0x2, R4 ;  /* 0x0000000212047825 */ /* 0x000fc800078e0204 */
[----:B------:R-:W-:Y:S01]  /*1c0f0*/  IMAD.WIDE R6, R18, 0x2, R6 ;  /* 0x0000000212067825 */ /* 0x000fe200078e0206 */
[----:B------:R0:W-:Y:S03]  /*1c100*/  STL [R1+0x96c], R4 ;  /* 0x00096c0401007387 */ /* 0x0001e60000100800 */
[----:B------:R1:W-:Y:S02]  /*1c110*/  STL [R1+0x8bc], R5 ;  /* 0x0008bc0501007387 */ /* 0x0003e40000100800 */
[----:B------:R1:W-:Y:S02]  /*1c120*/  STL [R1+0x970], R6 ;  /* 0x0009700601007387 */ /* 0x0003e40000100800 */
[----:B------:R1:W-:Y:S02]  /*1c130*/  STL [R1+0x8c0], R7 ;  /* 0x0008c00701007387 */ /* 0x0003e40000100800 */
[----:B---3--:R-:W-:-:S04]  /*1c140*/  IMAD.WIDE R2, R14, 0x2, R2 ;  /* 0x000000020e027825 */ /* 0x008fc800078e0202 */
[----:B0-----:R-:W-:Y:S02]  /*1c150*/  IMAD.MOV.U32 R4, RZ, RZ, R2 ;  /* 0x000000ffff047224 */ /* 0x001fe400078e0002 */
[----:B------:R-:W-:Y:S01]  /*1c160*/  IMAD.MOV.U32 R2, RZ, RZ, R3 ;  /* 0x000000ffff027224 */ /* 0x000fe200078e0003 */
[----:B-1----:R-:W-:Y:S01]  /*1c170*/  @!P0 CALL.REL.NOINC `(.L_x_2) ;  /* 0x0000001000008944 */ /* 0x002fe20003c00000 */
[----:B------:R-:W-:Y:S05]  /*1c180*/  BRA `(.L_x_3) ;  /* 0xfffec8a000007947 */ /* 0x000fea000383ffff */
.L_x_2:
[----:B------:R0:W-:Y:S04]  /*1c190*/  STL [R1+0xc80], R17 ;  /* 0x000c801101007387 */ /* 0x0001e80000100800 */
[----:B0-----:R-:W2:Y:S04]  /*1c1a0*/  LDL.LU R17, [R1+0x21c] ;  /* 0x00021c0001117983 */ /* 0x001ea80000300800 */
[----:B--2---:R0:W-:Y:S04]  /*1c1b0*/  STL [R1+0xc88], R17 ;  /* 0x000c881101007387 */ /* 0x0041e80000100800 */
        /* <DEDUP_REMOVED lines=32> */
[----:B------:R1:W-:Y:S01]  /*1c3c0*/  STL [R1+0xc7c], R16 ;  /* 0x000c7c1001007387 */ /* 0x0003e20000100800 */
[----:B0-----:R-:W-:-:S03]  /*1c3d0*/  IMAD.MOV.U32 R17, RZ, RZ, R12 ;  /* 0x000000ffff117224 */ /* 0x001fc600078e000c */
[----:B-1----:R-:W2:Y:S04]  /*1c3e0*/  LDL.LU R16, [R1+0x22c] ;  /* 0x00022c0001107983 */ /* 0x002ea80000300800 */
        /* <DEDUP_REMOVED lines=35> */
[----:B-----5:R-:W2:Y:S04]  /*1c620*/  LDL.LU R29, [R1+0x23c] ;  /* 0x00023c00011d7983 */ /* 0x020ea80000300800 */
[----:B------:R-:W3:Y:S01]  /*1c630*/  LDL.LU R0, [R1+0x24c] ;  /* 0x00024c0001007983 */ /* 0x000ee20000300800 */
[----:B0-----:R-:W-:-:S03]  /*1c640*/  IMAD.MOV.U32 R16, RZ, RZ, R10 ;  /* 0x000000ffff107224 */ /* 0x001fc600078e000a */
[----:B------:R-:W3:Y:S04]  /*1c650*/  LDL.LU R28, [R1+0x2cc] ;  /* 0x0002cc00011c7983 */ /* 0x000ee80000300800 */
[----:B------:R-:W4:Y:S04]  /*1c660*/  LDL.LU R4, [R1+0xf8] ;  /* 0x0000f80001047983 */ /* 0x000f280000300800 */
[----:B------:R-:W4:Y:S04]  /*1c670*/  LDL.LU R2, [R1+0x1d8] ;  /* 0x0001d80001027983 */ /* 0x000f280000300800 */
        /* <DEDUP_REMOVED lines=14> */
[----:B------:R-:W2:Y:S01]  /*1c760*/  LDL.LU R14, [R1+0xf0] ;  /* 0x0000f000010e7983 */ /* 0x000ea20000300800 */
[----:B------:R-:W-:-:S03]  /*1c770*/  F2FP.BF16.PACK_AB R17, R16, R17 ;  /* 0x000000111011723e */ /* 0x000fc600000010ff */
        /* <DEDUP_REMOVED lines=9> */
[----:B0-----:R-:W2:Y:S02]  /*1c810*/  LDL.LU R17, [R1+0xd08] ;  /* 0x000d080001117983 */ /* 0x001ea40000300800 */
[----:B--2---:R-:W-:-:S02]  /*1c820*/  F2FP.BF16.PACK_AB R17, R16, R17 ;  /* 0x000000111011723e */ /* 0x004fc400000010ff */
        /* <DEDUP_REMOVED lines=64> */
[----:B------:R-:W2:Y:S01]  /*1cc30*/  LDL.LU R16, [R1+0xc84] ;  /* 0x000c840001107983 */ /* 0x000ea20000300800 */
[----:B---3--:R-:W-:-:S03]  /*1cc40*/  F2FP.BF16.PACK_AB R0, R0, R28 ;  /* 0x0000001c0000723e */ /* 0x008fc600000010ff */
[----:B------:R0:W-:Y:S01]  /*1cc50*/  STL [R1+0x268], R17 ;  /* 0x0002681101007387 */ /* 0x0001e20000100800 */
[----:B----4-:R-:W-:Y:S02]  /*1cc60*/  F2FP.BF16.PACK_AB R4, R4, R2 ;  /* 0x000000020404723e */ /* 0x010fe400000010ff */
[----:B------:R-:W-:Y:S02]  /*1cc70*/  F2FP.BF16.PACK_AB R2, R3, R6 ;  /* 0x000000060302723e */ /* 0x000fe400000010ff */
[----:B------:R-:W-:Y:S01]  /*1cc80*/  F2FP.BF16.PACK_AB R3, R8, R9 ;  /* 0x000000090803723e */ /* 0x000fe200000010ff */
[----:B0-----:R-:W3:Y:S01]  /*1cc90*/  LDL.LU R17, [R1+0xc80] ;  /* 0x000c800001117983 */ /* 0x001ee20000300800 */
[----:B--2---:R-:W-:-:S03]  /*1cca0*/  F2FP.BF16.PACK_AB R29, R16, R29 ;  /* 0x0000001d101d723e */ /* 0x004fc600000010ff */
[----:B------:R-:W2:Y:S04]  /*1ccb0*/  LDL.LU R16, [R1+0xc7c] ;  /* 0x000c7c0001107983 */ /* 0x000ea80000300800 */
[----:B------:R-:W-:Y:S04]  /*1ccc0*/  STL [R1+0x264], R29 ;  /* 0x0002641d01007387 */ /* 0x000fe80000100800 */
[----:B------:R0:W-:Y:S04]  /*1ccd0*/  STL [R1+0x260], R0 ;  /* 0x0002600001007387 */ /* 0x0001e80000100800 */
[----:B------:R-:W-:Y:S01]  /*1cce0*/  STL [R1+0x25c], R4 ;  /* 0x00025c0401007387 */ /* 0x000fe20000100800 */
[----:B0-----:R-:W-:-:S03]  /*1ccf0*/  F2FP.BF16.PACK_AB R0, R7, R5 ;  /* 0x000000050700723e */ /* 0x001fc600000010ff */
[----:B------:R0:W-:Y:S04]  /*1cd00*/  STL [R1+0x258], R2 ;  /* 0x0002580201007387 */ /* 0x0001e80000100800 */
[----:B------:R1:W-:Y:S04]  /*1cd10*/  STL [R1+0x254], R0 ;  /* 0x0002540001007387 */ /* 0x0003e80000100800 */
[----:B------:R4:W-:Y:S01]  /*1cd20*/  STL [R1+0x250], R3 ;  /* 0x0002500301007387 */ /* 0x0009e20000100800 */
[----:B0-----:R-:W-:Y:S02]  /*1cd30*/  F2FP.BF16.PACK_AB R2, R24, R25 ;  /* 0x000000191802723e */ /* 0x001fe400000010ff */
[----:B-1----:R-:W-:-:S03]  /*1cd40*/  F2FP.BF16.PACK_AB R0, R26, R27 ;  /* 0x0000001b1a00723e */ /* 0x002fc600000010ff */
[----:B------:R0:W-:Y:S01]  /*1cd50*/  STL [R1+0x1fc], R2 ;  /* 0x0001fc0201007387 */ /* 0x0001e20000100800 */
[----:B----4-:R-:W-:-:S03]  /*1cd60*/  F2FP.BF16.PACK_AB R3, R10, R11 ;  /* 0x0000000b0a03723e */ /* 0x010fc600000010ff */
[----:B------:R1:W-:Y:S04]  /*1cd70*/  STL [R1+0x1f8], R0 ;  /* 0x0001f80001007387 */ /* 0x0003e80000100800 */
[----:B------:R4:W-:Y:S01]  /*1cd80*/  STL [R1+0x1f4], R3 ;  /* 0x0001f40301007387 */ /* 0x0009e20000100800 */
[----:B0-----:R-:W-:Y:S02]  /*1cd90*/  F2FP.BF16.PACK_AB R2, R12, R13 ;  /* 0x0000000d0c02723e */ /* 0x001fe400000010ff */
[----:B-1----:R-:W-:-:S03]  /*1cda0*/  F2FP.BF16.PACK_AB R0, R14, R15 ;  /* 0x0000000f0e00723e */ /* 0x002fc600000010ff */
[----:B------:R0:W-:Y:S01]  /*1cdb0*/  STL [R1+0x1f0], R2 ;  /* 0x0001f00201007387 */ /* 0x0001e20000100800 */
[----:B----4-:R-:W-:-:S03]  /*1cdc0*/  F2FP.BF16.PACK_AB R3, R20, R21 ;  /* 0x000000151403723e */ /* 0x010fc600000010ff */
[----:B------:R1:W-:Y:S04]  /*1cdd0*/  STL [R1+0x1dc], R0 ;  /* 0x0001dc0001007387 */ /* 0x0003e80000100800 */
[----:B------:R-:W-:Y:S04]  /*1cde0*/  STL [R1+0x1d8], R3 ;  /* 0x0001d80301007387 */ /* 0x000fe80000100800 */
[----:B------:R-:W4:Y:S01]  /*1cdf0*/  LDL.LU R29, [R1+0x39c] ;  /* 0x00039c00011d7983 */ /* 0x000f220000300800 */
[----:B0-----:R-:W-:Y:S02]  /*1ce00*/  F2FP.BF16.PACK_AB R2, R22, R23 ;  /* 0x000000171602723e */ /* 0x001fe400000010ff */
[----:B-1----:R-:W-:-:S03]  /*1ce10*/  F2FP.BF16.PACK_AB R0, R18, R19 ;  /* 0x000000131200723e */ /* 0x002fc600000010ff */
[----:B------:R-:W-:Y:S04]  /*1ce20*/  STL [R1+0x1d4], R2 ;  /* 0x0001d40201007387 */ /* 0x000fe80000100800 */
[----:B----4-:R0:W-:Y:S04]  /*1ce30*/  STL [R1+0xbf4], R29 ;  /* 0x000bf41d01007387 */ /* 0x0101e80000100800 */
[----:B------:R-:W-:Y:S04]  /*1ce40*/  STL [R1+0x1d0], R0 ;  /* 0x0001d00001007387 */ /* 0x000fe80000100800 */
[----:B0-----:R-:W4:Y:S04]  /*1ce50*/  LDL.LU R29, [R1+0x37c] ;  /* 0x00037c00011d7983 */ /* 0x001f280000300800 */
[----:B----4-:R0:W-:Y:S04]  /*1ce60*/  STL [R1+0xbfc], R29 ;  /* 0x000bfc1d01007387 */ /* 0x0101e80000100800 */
        /* <DEDUP_REMOVED lines=29> */
[----:B----4-:R-:W-:Y:S04]  /*1d040*/  STL [R1+0xc74], R29 ;  /* 0x000c741d01007387 */ /* 0x010fe80000100800 */
[----:B------:R-:W4:Y:S04]  /*1d050*/  LDL.LU R0, [R1+0x3ac] ;  /* 0x0003ac0001007983 */ /* 0x000f280000300800 */
        /* <DEDUP_REMOVED lines=33> */
[----:B0-----:R-:W4:Y:S01]  /*1d270*/  LDL.LU R0, [R1+0x28c] ;  /* 0x00028c0001007983 */ /* 0x001f220000300800 */
[----:B---3--:R-:W-:-:S03]  /*1d280*/  IMAD.MOV.U32 R29, RZ, RZ, R17 ;  /* 0x000000ffff1d7224 */ /* 0x008fc600078e0011 */
[----:B----4-:R2:W-:Y:S04]  /*1d290*/  STL [R1+0xc78], R0 ;  /* 0x000c780001007387 */ /* 0x0105e80000100800 */
[----:B------:R-:W3:Y:S04]  /*1d2a0*/  LDL.LU R28, [R1+0x3bc] ;  /* 0x0003bc00011c7983 */ /* 0x000ee80000300800 */
[----:B------:R-:W4:Y:S04]  /*1d2b0*/  LDL.LU R4, [R1+0x3cc] ;  /* 0x0003cc0001047983 */ /* 0x000f280000300800 */
        /* <DEDUP_REMOVED lines=12> */
[----:B------:R-:W3:Y:S01]  /*1d380*/  LDL.LU R11, [R1+0x394] ;  /* 0x00039400010b7983 */ /* 0x000ee20000300800 */
[----:B--2---:R-:W-:-:S03]  /*1d390*/  IMAD.MOV.U32 R0, RZ, RZ, R16 ;  /* 0x000000ffff007224 */ /* 0x004fc600078e0010 */
        /* <DEDUP_REMOVED lines=83> */
[----:B------:R-:W-:Y:S01]  /*1d8d0*/  STL [R1+0xd8], R29 ;  /* 0x0000d81d01007387 */ /* 0x000fe20000100800 */
[----:B--2---:R-:W-:Y:S02]  /*1d8e0*/  F2FP.BF16.PACK_AB R28, R0, R28 ;  /* 0x0000001c001c723e */ /* 0x004fe400000010ff */
[----:B----4-:R-:W-:Y:S02]  /*1d8f0*/  F2FP.BF16.PACK_AB R0, R4, R2 ;  /* 0x000000020400723e */ /* 0x010fe400000010ff */
[----:B------:R-:W-:Y:S01]  /*1d900*/  F2FP.BF16.PACK_AB R2, R7, R5 ;  /* 0x000000050702723e */ /* 0x000fe200000010ff */
[----:B------:R-:W-:Y:S04]  /*1d910*/  STL [R1+0xd4], R28 ;  /* 0x0000d41c01007387 */ /* 0x000fe80000100800 */
[----:B------:R0:W-:Y:S04]  /*1d920*/  STL [R1+0xd0], R0 ;  /* 0x0000d00001007387 */ /* 0x0001e80000100800 */
[----:B------:R1:W-:Y:S01]  /*1d930*/  STL [R1+0xcc], R3 ;  /* 0x0000cc0301007387 */ /* 0x0003e20000100800 */
[----:B0-----:R-:W-:-:S03]  /*1d940*/  F2FP.BF16.PACK_AB R0, R8, R9 ;  /* 0x000000090800723e */ /* 0x001fc600000010ff */
[----:B------:R0:W-:Y:S01]  /*1d950*/  STL [R1+0xc8], R2 ;  /* 0x0000c80201007387 */ /* 0x0001e20000100800 */
[----:B-1----:R-:W-:-:S03]  /*1d960*/  F2FP.BF16.PACK_AB R3, R24, R25 ;  /* 0x000000191803723e */ /* 0x002fc600000010ff */
[----:B------:R1:W-:Y:S04]  /*1d970*/  STL [R1+0xc4], R0 ;  /* 0x0000c40001007387 */ /* 0x0003e80000100800 */
[----:B------:R2:W-:Y:S01]  /*1d980*/  STL [R1+0xc0], R3 ;  /* 0x0000c00301007387 */ /* 0x0005e20000100800 */
[----:B0-----:R-:W-:Y:S02]  /*1d990*/  F2FP.BF16.PACK_AB R2, R26, R27 ;  /* 0x0000001b1a02723e */ /* 0x001fe400000010ff */
[----:B-1----:R-:W-:-:S03]  /*1d9a0*/  F2FP.BF16.PACK_AB R0, R10, R11 ;  /* 0x0000000b0a00723e */ /* 0x002fc600000010ff */
[----:B------:R0:W-:Y:S01]  /*1d9b0*/  STL [R1+0xbc], R2 ;  /* 0x0000bc0201007387 */ /* 0x0001e20000100800 */
[----:B--2---:R-:W-:-:S03]  /*1d9c0*/  F2FP.BF16.PACK_AB R3, R12, R13 ;  /* 0x0000000d0c03723e */ /* 0x004fc600000010ff */
[----:B------:R1:W-:Y:S04]  /*1d9d0*/  STL [R1+0xb8], R0 ;  /* 0x0000b80001007387 */ /* 0x0003e80000100800 */
[----:B------:R2:W-:Y:S01]  /*1d9e0*/  STL [R1+0xb4], R3 ;  /* 0x0000b40301007387 */ /* 0x0005e20000100800 */
[----:B0-----:R-:W-:Y:S02]  /*1d9f0*/  F2FP.BF16.PACK_AB R2, R14, R15 ;  /* 0x0000000f0e02723e */ /* 0x001fe400000010ff */
[----:B-1----:R-:W-:-:S03]  /*1da00*/  F2FP.BF16.PACK_AB R0, R20, R21 ;  /* 0x000000151400723e */ /* 0x002fc600000010ff */
[----:B------:R0:W-:Y:S01]  /*1da10*/  STL [R1+0xb0], R2 ;  /* 0x0000b00201007387 */ /* 0x0001e20000100800 */
[----:B--2---:R-:W-:-:S03]  /*1da20*/  F2FP.BF16.PACK_AB R3, R22, R23 ;  /* 0x000000171603723e */ /* 0x004fc600000010ff */
[----:B------:R1:W-:Y:S04]  /*1da30*/  STL [R1+0xac], R0 ;  /* 0x0000ac0001007387 */ /* 0x0003e80000100800 */
[----:B------:R-:W-:Y:S04]  /*1da40*/  STL [R1+0xa8], R3 ;  /* 0x0000a80301007387 */ /* 0x000fe80000100800 */
[----:B------:R-:W2:Y:S01]  /*1da50*/  LDL.LU R29, [R1+0x13c] ;  /* 0x00013c00011d7983 */ /* 0x000ea20000300800 */
[----:B0-----:R-:W-:Y:S02]  /*1da60*/  F2FP.BF16.PACK_AB R2, R16, R17 ;  /* 0x000000111002723e */ /* 0x001fe400000010ff */
[----:B-1----:R-:W-:-:S03]  /*1da70*/  F2FP.BF16.PACK_AB R0, R18, R19 ;  /* 0x000000131200723e */ /* 0x002fc600000010ff */
        /* <DEDUP_REMOVED lines=36> */
[----:B------:R-:W3:Y:S04]  /*1dcc0*/  LDL.LU R0, [R1+0x14c] ;  /* 0x00014c0001007983 */ /* 0x000ee80000300800 */
[----:B---3--:R0:W-:Y:S04]  /*1dcd0*/  STL [R1+0xb64], R0 ;  /* 0x000b640001007387 */ /* 0x0081e80000100800 */
[----:B0-----:R-:W3:Y:S04]  /*1dce0*/  LDL.LU R0, [R1+0x12c] ;  /* 0x00012c0001007983 */ /* 0x001ee80000300800 */
        /* <DEDUP_REMOVED lines=33> */
[----:B0-----:R-:W2:Y:S04]  /*1df00*/  LDL.LU R0, [R1+0x10c] ;  /* 0x00010c0001007983 */ /* 0x001ea80000300800 */
        /* <DEDUP_REMOVED lines=27> */
[----:B--2---:R-:W-:-:S03]  /*1e0c0*/  F2FP.BF16.PACK_AB R29, R0, R29 ;  /* 0x0000001d001d723e */ /* 0x004fc600000010ff */
        /* <DEDUP_REMOVED lines=135> */
[----:B---3--:R0:W-:Y:S04]  /*1e940*/  STL [R1+0xb1c], R5 ;  /* 0x000b1c0501007387 */ /* 0x0081e80000100800 */
[----:B0-----:R-:W3:Y:S04]  /*1e950*/  LDL.LU R5, [R1+0x194] ;  /* 0x0001940001057983 */ /* 0x001ee80000300800 */
[----:B------:R-:W4:Y:S04]  /*1e960*/  LDL.LU R4, [R1+0x1e4] ;  /* 0x0001e40001047983 */ /* 0x000f280000300800 */
[----:B----4-:R0:W-:Y:S04]  /*1e970*/  STL [R1+0xb18], R4 ;  /* 0x000b180401007387 */ /* 0x0101e80000100800 */
[----:B0-----:R-:W4:Y:S04]  /*1e980*/  LDL.LU R4, [R1+0x1b4] ;  /* 0x0001b40001047983 */ /* 0x001f280000300800 */
[----:B------:R-:W2:Y:S04]  /*1e990*/  LDL.LU R11, [R1+0x180] ;  /* 0x00018000010b7983 */ /* 0x000ea80000300800 */
[----:B--2---:R0:W-:Y:S04]  /*1e9a0*/  STL [R1+0xb14], R11 ;  /* 0x000b140b01007387 */ /* 0x0041e80000100800 */
[----:B0-----:R-:W2:Y:S04]  /*1e9b0*/  LDL.LU R11, [R1+0x4c4] ;  /* 0x0004c400010b7983 */ /* 0x001ea80000300800 */
        /* <DEDUP_REMOVED lines=42> */
[----:B------:R-:W2:Y:S01]  /*1ec60*/  LDL.LU R29, [R1+0x4e4] ;  /* 0x0004e400011d7983 */ /* 0x000ea20000300800 */
[----:B------:R-:W-:-:S03]  /*1ec70*/  F2FP.BF16.PACK_AB R7, R6, R7 ;  /* 0x000000070607723e */ /* 0x000fc600000010ff */
[----:B--2---:R0:W-:Y:S04]  /*1ec80*/  STL [R1+0xad8], R29 ;  /* 0x000ad81d01007387 */ /* 0x0041e80000100800 */
[----:B0-----:R-:W2:Y:S04]  /*1ec90*/  LDL.LU R29, [R1+0x334] ;  /* 0x00033400011d7983 */ /* 0x001ea80000300800 */
        /* <DEDUP_REMOVED lines=38> */
[----:B------:R0:W-:Y:S04]  /*1ef00*/  STL [R1], R7 ;  /* 0x0000000701007387 */ /* 0x0001e80000100800 */
[----:B0-----:R-:W2:Y:S02]  /*1ef10*/  LDL.LU R7, [R1+0xb24] ;  /* 0x000b240001077983 */ /* 0x001ea40000300800 */
[----:B--2---:R-:W-:-:S02]  /*1ef20*/  F2FP.BF16.PACK_AB R7, R6, R7 ;  /* 0x000000070607723e */ /* 0x004fc400000010ff */
[----:B------:R-:W3:Y:S02]  /*1ef30*/  LDL.LU R6, [R1+0xb20] ;  /* 0x000b200001067983 */ /* 0x000ee40000300800 */
[----:B---3--:R-:W-:Y:S02]  /*1ef40*/  F2FP.BF16.PACK_AB R6, R5, R6 ;  /* 0x000000060506723e */ /* 0x008fe400000010ff */
[----:B------:R-:W4:Y:S02]  /*1ef50*/  LDL.LU R5, [R1+0xb1c] ;  /* 0x000b1c0001057983 */ /* 0x000f240000300800 */
[----:B----4-:R-:W-:Y:S02]  /*1ef60*/  F2FP.BF16.PACK_AB R5, R4, R5 ;  /* 0x000000050405723e */ /* 0x010fe400000010ff */
[----:B------:R-:W2:Y:S02]  /*1ef70*/  LDL.LU R4, [R1+0xb18] ;  /* 0x000b180001047983 */ /* 0x000ea40000300800 */
[----:B--2---:R-:W-:-:S02]  /*1ef80*/  F2FP.BF16.PACK_AB R4, R11, R4 ;  /* 0x000000040b04723e */ /* 0x004fc400000010ff */
[----:B------:R-:W2:Y:S02]  /*1ef90*/  LDL.LU R11, [R1+0xb14] ;  /* 0x000b1400010b7983 */ /* 0x000ea40000300800 */
[----:B--2---:R-:W-:Y:S02]  /*1efa0*/  F2FP.BF16.PACK_AB R11, R10, R11 ;  /* 0x0000000b0a0b723e */ /* 0x004fe400000010ff */
[----:B------:R-:W2:Y:S02]  /*1efb0*/  LDL.LU R10, [R1+0xb10] ;  /* 0x000b1000010a7983 */ /* 0x000ea40000300800 */
[----:B--2---:R-:W-:Y:S02]  /*1efc0*/  F2FP.BF16.PACK_AB R10, R9, R10 ;  /* 0x0000000a090a723e */ /* 0x004fe400000010ff */
        /* <DEDUP_REMOVED lines=26> */
[----:B------:R-:W2:Y:S01]  /*1f170*/  LDL.LU R29, [R1+0xad8] ;  /* 0x000ad800011d7983 */ /* 0x000ea20000300800 */
[----:B------:R-:W-:Y:S02]  /*1f180*/  F2FP.BF16.PACK_AB R27, R0, R27 ;  /* 0x0000001b001b723e */ /* 0x000fe400000010ff */
[----:B------:R-:W-:Y:S02]  /*1f190*/  F2FP.BF16.PACK_AB R26, R28, R26 ;  /* 0x0000001a1c1a723e */ /* 0x000fe400000010ff */
[----:B------:R-:W-:Y:S02]  /*1f1a0*/  F2FP.BF16.PACK_AB R25, R2, R25 ;  /* 0x000000190219723e */ /* 0x000fe400000010ff */
[----:B------:R-:W-:Y:S02]  /*1f1b0*/  F2FP.BF16.PACK_AB R24, R3, R24 ;  /* 0x000000180318723e */ /* 0x000fe400000010ff */
[----:B--2---:R-:W-:Y:S02]  /*1f1c0*/  F2FP.BF16.PACK_AB R20, R29, R20 ;  /* 0x000000141d14723e */ /* 0x004fe400000010ff */
.L_x_1:
[----:B0-----:R-:W2:Y:S04]  /*1f1d0*/  LDL.LU R0, [R1+0x9d4] ;  /* 0x0009d40001007983 */ /* 0x001ea80000300800 */
[----:B------:R-:W3:Y:S04]  /*1f1e0*/  LDL.LU R2, [R1+0x9d8] ;  /* 0x0009d80001027983 */ /* 0x000ee80000300800 */
[----:B------:R-:W0:Y:S04]  /*1f1f0*/  S2R R28, SR_TID.X ;  /* 0x00000000001c7919 */ /* 0x000e280000002100 */
[----:B------:R-:W1:Y:S04]  /*1f200*/  S2R R3, SR_TID.X ;  /* 0x0000000000037919 */ /* 0x000e680000002100 */
[----:B0-----:R-:W-:Y:S01]  /*1f210*/  STL [R1+0xafc], R28 ;  /* 0x000afc1c01007387 */ /* 0x001fe20000100800 */
[----:B-1----:R-:W-:-:S03]  /*1f220*/  LOP3.LUT R3, R3, 0x100, RZ, 0xc0, !PT ;  /* 0x0000010003037812 */ /* 0x002fc600078ec0ff */
[----:B------:R-:W-:Y:S01]  /*1f230*/  BAR.SYNC.DEFER_BLOCKING 0x0 ;  /* 0x0000000000007b1d */ /* 0x000fe20000010000 */
[----:B--2---:R-:W-:-:S04]  /*1f240*/  LOP3.LUT R0, R0, 0xe000, RZ, 0xc0, !PT ;  /* 0x0000e00000007812 */ /* 0x004fc800078ec0ff */
[----:B---3--:R-:W-:Y:S01]  /*1f250*/  LOP3.LUT R0, R0, 0x60, R2, 0xf8, !PT ;  /* 0x0000006000007812 */ /* 0x008fe200078ef802 */
[----:B------:R-:W-:-:S05]  /*1f260*/  IMAD.SHL.U32 R2, R28, 0x4, RZ ;  /* 0x000000041c027824 */ /* 0x000fca00078e00ff */
[----:B------:R-:W-:Y:S01]  /*1f270*/  LOP3.LUT R0, R0, 0x70, R2, 0x78, !PT ;  /* 0x0000007000007812 */ /* 0x000fe200078e7802 */
[----:B------:R-:W-:-:S05]  /*1f280*/  IMAD.SHL.U32 R2, R28, 0x2000, RZ ;  /* 0x000020001c027824 */ /* 0x000fca00078e00ff */
[----:B------:R-:W-:-:S04]  /*1f290*/  LOP3.LUT R2, R2, 0x30000, RZ, 0xc0, !PT ;  /* 0x0003000002027812 */ /* 0x000fc800078ec0ff */
[----:B------:R-:W-:Y:S01]  /*1f2a0*/  IADD3 R0, R3, R2, R0 ;  /* 0x0000000203007210 */ /* 0x000fe20007ffe000 */
[----:B------:R-:W-:Y:S01]  /*1f2b0*/  IMAD.SHL.U32 R2, R28, 0x8000, RZ ;  /* 0x000080001c027824 */ /* 0x000fe200078e00ff */
[----:B------:R-:W0:Y:S04]  /*1f2c0*/  S2R R3, SR_TID.X ;  /* 0x0000000000037919 */ /* 0x000e280000002100 */
[----:B------:R1:W-:Y:S01]  /*1f2d0*/  STS.128 [R0+0x1000], R20 ;  /* 0x0010001400007388 */ /* 0x0003e20000000c00 */
[----:B------:R-:W-:-:S03]  /*1f2e0*/  LOP3.LUT R2, R2, 0x30000, RZ, 0xc0, !PT ;  /* 0x0003000002027812 */ /* 0x000fc600078ec0ff */
[----:B------:R2:W-:Y:S04]  /*1f2f0*/  STS.128 [R0+0x80], R16 ;  /* 0x0000801000007388 */ /* 0x0005e80000000c00 */
[----:B------:R3:W-:Y:S04]  /*1f300*/  STS.128 [R0], R24 ;  /* 0x0000001800007388 */ /* 0x0007e80000000c00 */
[----:B-1----:R-:W4:Y:S04]  /*1f310*/  LDL.LU R20, [R1+0x3d0] ;  /* 0x0003d00001147983 */ /* 0x002f280000300800 */
[----:B------:R-:W4:Y:S01]  /*1f320*/  LDL.LU R21, [R1+0x3d4] ;  /* 0x0003d40001157983 */ /* 0x000f220000300800 */
[----:B0-----:R-:W-:-:S03]  /*1f330*/  LOP3.LUT R3, R3, 0x1ff, RZ, 0xc0, !PT ;  /* 0x000001ff03037812 */ /* 0x001fc600078ec0ff */
[----:B------:R-:W5:Y:S02]  /*1f340*/  LDL.LU R22, [R1+0x3d8] ;  /* 0x0003d80001167983 */ /* 0x000f640000300800 */
[----:B------:R-:W-:Y:S02]  /*1f350*/  IMAD R2, R3, 0x10, R2 ;  /* 0x0000001003027824 */ /* 0x000fe400078e0202 */
[----:B------:R-:W5:Y:S04]  /*1f360*/  LDL.LU R23, [R1+0x3dc] ;  /* 0x0003dc0001177983 */ /* 0x000f680000300800 */
[----:B-----5:R-:W-:Y:S04]  /*1f370*/  STL.64 [R1+0xb58], R22 ;  /* 0x000b581601007387 */ /* 0x020fe80000100a00 */
[----:B----4-:R0:W-:Y:S04]  /*1f380*/  STL.64 [R1+0xb50], R20 ;  /* 0x000b501401007387 */ /* 0x0101e80000100a00 */
[----:B--2---:R-:W2:Y:S04]  /*1f390*/  LDL.LU R16, [R1+0x360] ;  /* 0x0003600001107983 */ /* 0x004ea80000300800 */
[----:B------:R-:W2:Y:S04]  /*1f3a0*/  LDL.LU R17, [R1+0x364] ;  /* 0x0003640001117983 */ /* 0x000ea80000300800 */
[----:B------:R-:W4:Y:S04]  /*1f3b0*/  LDL.LU R18, [R1+0x368] ;  /* 0x0003680001127983 */ /* 0x000f280000300800 */
[----:B------:R-:W4:Y:S04]  /*1f3c0*/  LDL.LU R19, [R1+0x36c] ;  /* 0x00036c0001137983 */ /* 0x000f280000300800 */
[----:B----4-:R-:W-:Y:S04]  /*1f3d0*/  STL.64 [R1+0xb68], R18 ;  /* 0x000b681201007387 */ /* 0x010fe80000100a00 */
[----:B--2---:R1:W-:Y:S04]  /*1f3e0*/  STL.64 [R1+0xb60], R16 ;  /* 0x000b601001007387 */ /* 0x0043e80000100a00 */
[----:B---3--:R-:W2:Y:S04]  /*1f3f0*/  LDL.LU R24, [R1+0x440] ;  /* 0x0004400001187983 */ /* 0x008ea80000300800 */
[----:B------:R-:W2:Y:S04]  /*1f400*/  LDL.LU R25, [R1+0x444] ;  /* 0x0004440001197983 */ /* 0x000ea80000300800 */
[----:B------:R-:W3:Y:S04]  /*1f410*/  LDL.LU R26, [R1+0x448] ;  /* 0x00044800011a7983 */ /* 0x000ee80000300800 */
[----:B------:R-:W3:Y:S04]  /*1f420*/  LDL.LU R27, [R1+0x44c] ;  /* 0x00044c00011b7983 */ /* 0x000ee80000300800 */
[----:B---3--:R-:W-:Y:S04]  /*1f430*/  STL.64 [R1+0xb78], R26 ;  /* 0x000b781a01007387 */ /* 0x008fe80000100a00 */
[----:B--2---:R2:W-:Y:S04]  /*1f440*/  STL.64 [R1+0xb70], R24 ;  /* 0x000b701801007387 */ /* 0x0045e80000100a00 */
[----:B0-----:R-:W3:Y:S04]  /*1f450*/  LDL.LU R20, [R1+0x250] ;  /* 0x0002500001147983 */ /* 0x001ee80000300800 */
[----:B------:R-:W3:Y:S04]  /*1f460*/  LDL.LU R21, [R1+0x254] ;  /* 0x0002540001157983 */ /* 0x000ee80000300800 */
[----:B------:R-:W4:Y:S04]  /*1f470*/  LDL.LU R22, [R1+0x258] ;  /* 0x0002580001167983 */ /* 0x000f280000300800 */
[----:B------:R-:W4:Y:S04]  /*1f480*/  LDL.LU R23, [R1+0x25c] ;  /* 0x00025c0001177983 */ /* 0x000f280000300800 */
[----:B----4-:R-:W-:Y:S04]  /*1f490*/  STL.64 [R1+0xb88], R22 ;  /* 0x000b881601007387 */ /* 0x010fe80000100a00 */
[----:B---3--:R0:W-:Y:S04]  /*1f4a0*/  STL.64 [R1+0xb80], R20 ;  /* 0x000b801401007387 */ /* 0x0081e80000100a00 */
[----:B-1----:R-:W3:Y:S04]  /*1f4b0*/  LDL.LU R16, [R1+0x1f0] ;  /* 0x0001f00001107983 */ /* 0x002ee80000300800 */
[----:B------:R-:W3:Y:S04]  /*1f4c0*/  LDL.LU R17, [R1+0x1f4] ;  /* 0x0001f40001117983 */ /* 0x000ee80000300800 */
[----:B------:R-:W4:Y:S04]  /*1f4d0*/  LDL.LU R18, [R1+0x1f8] ;  /* 0x0001f80001127983 */ /* 0x000f280000300800 */
[----:B------:R-:W4:Y:S04]  /*1f4e0*/  LDL.LU R19, [R1+0x1fc] ;  /* 0x0001fc0001137983 */ /* 0x000f280000300800 */
[----:B----4-:R-:W-:Y:S04]  /*1f4f0*/  STL.64 [R1+0xb98], R18 ;  /* 0x000b981201007387 */ /* 0x010fe80000100a00 */
[----:B---3--:R-:W-:Y:S04]  /*1f500*/  STL.64 [R1+0xb90], R16 ;  /* 0x000b901001007387 */ /* 0x008fe80000100a00 */
[----:B--2---:R-:W2:Y:S04]  /*1f510*/  LDL.LU R24, [R1+0x1d0] ;  /* 0x0001d00001187983 */ /* 0x004ea80000300800 */
        /* <DEDUP_REMOVED lines=11> */
[----:B-1----:R-:W2:Y:S04]  /*1f5d0*/  LDL.LU R24, [R1+0xe0] ;  /* 0x0000e00001187983 */ /* 0x002ea80000300800 */
        /* <DEDUP_REMOVED lines=10> */
[----:B--2---:R-:W-:Y:S04]  /*1f680*/  STL.64 [R1+0xbd0], R20 ;  /* 0x000bd01401007387 */ /* 0x004fe80000100a00 */
        /* <DEDUP_REMOVED lines=64> */
[----:B------:R-:W-:Y:S04]  /*1fa90*/  STS.128 [R0+0x1080], R12 ;  /* 0x0010800c00007388 */ /* 0x000fe80000000c00 */
[----:B---3--:R-:W-:Y:S04]  /*1faa0*/  STL.64 [R1+0xc88], R26 ;  /* 0x000c881a01007387 */ /* 0x008fe80000100a00 */
[----:B--2---:R0:W-:Y:S04]  /*1fab0*/  STL.64 [R1+0xc80], R24 ;  /* 0x000c801801007387 */ /* 0x0041e80000100a00 */
[----:B0-----:R-:W2:Y:S04]  /*1fac0*/  LDL.LU R24, [R1] ;  /* 0x0000000001187983 */ /* 0x001ea80000300800 */
[----:B------:R-:W2:Y:S04]  /*1fad0*/  LDL.LU R25, [R1+0x4] ;  /* 0x0000040001197983 */ /* 0x000ea80000300800 */
[----:B------:R-:W2:Y:S04]  /*1fae0*/  LDL.LU R26, [R1+0x8] ;  /* 0x00000800011a7983 */ /* 0x000ea80000300800 */
[----:B------:R-:W2:Y:S04]  /*1faf0*/  LDL.LU R27, [R1+0xc] ;  /* 0x00000c00011b7983 */ /* 0x000ea80000300800 */
[----:B------:R-:W3:Y:S04]  /*1fb00*/  LDL.LU R20, [R1+0xb0] ;  /* 0x0000b00001147983 */ /* 0x000ee80000300800 */
[----:B------:R-:W3:Y:S04]  /*1fb10*/  LDL.LU R21, [R1+0xb4] ;  /* 0x0000b40001157983 */ /* 0x000ee80000300800 */
[----:B------:R-:W3:Y:S04]  /*1fb20*/  LDL.LU R22, [R1+0xb8] ;  /* 0x0000b80001167983 */ /* 0x000ee80000300800 */
[----:B------:R-:W3:Y:S04]  /*1fb30*/  LDL.LU R23, [R1+0xbc] ;  /* 0x0000bc0001177983 */ /* 0x000ee80000300800 */
[----:B------:R-:W4:Y:S04]  /*1fb40*/  LDL.LU R16, [R1+0xf0] ;  /* 0x0000f00001107983 */ /* 0x000f280000300800 */
[----:B------:R-:W4:Y:S04]  /*1fb50*/  LDL.LU R17, [R1+0xf4] ;  /* 0x0000f40001117983 */ /* 0x000f280000300800 */
[----:B------:R-:W4:Y:S04]  /*1fb60*/  LDL.LU R18, [R1+0xf8] ;  /* 0x0000f80001127983 */ /* 0x000f280000300800 */
[----:B------:R-:W4:Y:S04]  /*1fb70*/  LDL.LU R19, [R1+0xfc] ;  /* 0x0000fc0001137983 */ /* 0x000f280000300800 */
[----:B------:R-:W5:Y:S04]  /*1fb80*/  LDL.LU R12, [R1+0x170] ;  /* 0x00017000010c7983 */ /* 0x000f680000300800 */
[----:B------:R-:W5:Y:S04]  /*1fb90*/  LDL.LU R13, [R1+0x174] ;  /* 0x00017400010d7983 */ /* 0x000f680000300800 */
[----:B------:R-:W5:Y:S04]  /*1fba0*/  LDL.LU R14, [R1+0x178] ;  /* 0x00017800010e7983 */ /* 0x000f680000300800 */
[----:B------:R-:W5:Y:S04]  /*1fbb0*/  LDL.LU R15, [R1+0x17c] ;  /* 0x00017c00010f7983 */ /* 0x000f680000300800 */
[----:B------:R0:W-:Y:S04]  /*1fbc0*/  STS.128 [R0+0x200], R8 ;  /* 0x0002000800007388 */ /* 0x0001e80000000c00 */
[----:B------:R1:W-:Y:S04]  /*1fbd0*/  STS.128 [R0+0x1200], R4 ;  /* 0x0012000400007388 */ /* 0x0003e80000000c00 */
[----:B0-----:R-:W3:Y:S04]  /*1fbe0*/  LDL.LU R8, [R1+0x350] ;  /* 0x0003500001087983 */ /* 0x001ee80000300800 */
[----:B------:R-:W3:Y:S04]  /*1fbf0*/  LDL.LU R9, [R1+0x354] ;  /* 0x0003540001097983 */ /* 0x000ee80000300800 */
[----:B------:R-:W3:Y:S04]  /*1fc00*/  LDL.LU R10, [R1+0x358] ;  /* 0x00035800010a7983 */ /* 0x000ee80000300800 */
[----:B------:R-:W3:Y:S04]  /*1fc10*/  LDL.LU R11, [R1+0x35c] ;  /* 0x00035c00010b7983 */ /* 0x000ee80000300800 */
[----:B-1----:R-:W3:Y:S04]  /*1fc20*/  LDL.LU R4, [R1+0x260] ;  /* 0x0002600001047983 */ /* 0x002ee80000300800 */
[----:B------:R-:W3:Y:S04]  /*1fc30*/  LDL.LU R5, [R1+0x264] ;  /* 0x0002640001057983 */ /* 0x000ee80000300800 */
[----:B------:R-:W3:Y:S04]  /*1fc40*/  LDL.LU R6, [R1+0x268] ;  /* 0x0002680001067983 */ /* 0x000ee80000300800 */
[----:B------:R-:W3:Y:S04]  /*1fc50*/  LDL.LU R7, [R1+0x26c] ;  /* 0x00026c0001077983 */ /* 0x000ee80000300800 */
[----:B--2---:R0:W-:Y:S04]  /*1fc60*/  STS.128 [R0+0x280], R24 ;  /* 0x0002801800007388 */ /* 0x0041e80000000c00 */
[----:B0-----:R-:W2:Y:S04]  /*1fc70*/  LDL.LU.64 R26, [R1+0xc88] ;  /* 0x000c8800011a7983 */ /* 0x001ea80000300a00 */
[----:B------:R-:W2:Y:S04]  /*1fc80*/  LDL.LU.64 R24, [R1+0xc80] ;  /* 0x000c800001187983 */ /* 0x000ea80000300a00 */
        /* <DEDUP_REMOVED lines=27> */
[----:B---3--:R-:W-:Y:S04]  /*1fe40*/  STS.128 [R0+0x1800], R20 ;  /* 0x0018001400007388 */ /* 0x008fe80000000c00 */
[----:B--2---:R0:W-:Y:S04]  /*1fe50*/  STS.128 [R0+0x800], R24 ;  /* 0x0008001800007388 */ /* 0x0041e80000000c00 */
[----:B0-----:R-:W2:Y:S04]  /*1fe60*/  LDL.LU.64 R26, [R1+0xbe8] ;  /* 0x000be800011a7983 */ /* 0x001ea80000300a00 */
[----:B------:R-:W2:Y:S04]  /*1fe70*/  LDL.LU.64 R24, [R1+0xbe0] ;  /* 0x000be00001187983 */ /* 0x000ea80000300a00 */
[----:B------:R-:W3:Y:S04]  /*1fe80*/  LDL.LU.64 R22, [R1+0xbd8] ;  /* 0x000bd80001167983 */ /* 0x000ee80000300a00 */
[----:B------:R-:W3:Y:S04]  /*1fe90*/  LDL.LU.64 R20, [R1+0xbd0] ;  /* 0x000bd00001147983 */ /* 0x000ee80000300a00 */
[----:B--2---:R0:W-:Y:S04]  /*1fea0*/  STS.128 [R0+0x880], R24 ;  /* 0x0008801800007388 */ /* 0x0041e80000000c00 */
[----:B---3--:R1:W-:Y:S04]  /*1feb0*/  STS.128 [R0+0x1880], R20 ;  /* 0x0018801400007388 */ /* 0x0083e80000000c00 */
[----:B0-----:R-:W2:Y:S04]  /*1fec0*/  LDL.LU.64 R26, [R1+0xbc8] ;  /* 0x000bc800011a7983 */ /* 0x001ea80000300a00 */
[----:B------:R-:W2:Y:S04]  /*1fed0*/  LDL.LU.64 R24, [R1+0xbc0] ;  /* 0x000bc00001187983 */ /* 0x000ea80000300a00 */
[----:B-1----:R-:W3:Y:S04]  /*1fee0*/  LDL.LU.64 R22, [R1+0xbb8] ;  /* 0x000bb80001167983 */ /* 0x002ee80000300a00 */
[----:B------:R-:W3:Y:S04]  /*1fef0*/  LDL.LU.64 R20, [R1+0xbb0] ;  /* 0x000bb00001147983 */ /* 0x000ee80000300a00 */
[----:B----4-:R-:W-:Y:S04]  /*1ff00*/  STS.128 [R0+0x1a00], R16 ;  /* 0x001a001000007388 */ /* 0x010fe80000000c00 */
[----:B--2---:R0:W-:Y:S04]  /*1ff10*/  STS.128 [R0+0xa00], R24 ;  /* 0x000a001800007388 */ /* 0x0041e80000000c00 */
[----:B---3--:R1:W-:Y:S04]  /*1ff20*/  STS.128 [R0+0xa80], R20 ;  /* 0x000a801400007388 */ /* 0x0083e80000000c00 */
[----:B0-----:R-:W2:Y:S04]  /*1ff30*/  LDL.LU.64 R26, [R1+0xba8] ;  /* 0x000ba800011a7983 */ /* 0x001ea80000300a00 */
[----:B------:R-:W2:Y:S04]  /*1ff40*/  LDL.LU.64 R24, [R1+0xba0] ;  /* 0x000ba00001187983 */ /* 0x000ea80000300a00 */
[----:B------:R-:W3:Y:S04]  /*1ff50*/  LDL.LU.64 R18, [R1+0xb98] ;  /* 0x000b980001127983 */ /* 0x000ee80000300a00 */
[----:B------:R-:W3:Y:S04]  /*1ff60*/  LDL.LU.64 R16, [R1+0xb90] ;  /* 0x000b900001107983 */ /* 0x000ee80000300a00 */
[----:B-1----:R-:W4:Y:S04]  /*1ff70*/  LDL.LU.64 R22, [R1+0xb88] ;  /* 0x000b880001167983 */ /* 0x002f280000300a00 */
[----:B------:R-:W4:Y:S04]  /*1ff80*/  LDL.LU.64 R20, [R1+0xb80] ;  /* 0x000b800001147983 */ /* 0x000f280000300a00 */
[----:B-----5:R0:W-:Y:S04]  /*1ff90*/  STS.128 [R0+0x1a80], R12 ;  /* 0x001a800c00007388 */ /* 0x0201e80000000c00 */
[----:B0-----:R-:W5:Y:S04]  /*1ffa0*/  LDL R14, [R1+0x7a0] ;  /* 0x0007a000010e7983 */ /* 0x001f680000100800 */
[----:B--2---:R0:W-:Y:S04]  /*1ffb0*/  STS.128 [R0+0xc00], R24 ;  /* 0x000c001800007388 */ /* 0x0041e80000000c00 */
[----:B---3--:R1:W-:Y:S04]  /*1ffc0*/  STS.128 [R0+0x1c00], R16 ;  /* 0x001c001000007388 */ /* 0x0083e80000000c00 */
[----:B0-----:R-:W2:Y:S04]  /*1ffd0*/  LDL.LU.64 R26, [R1+0xb78] ;  /* 0x000b7800011a7983 */ /* 0x001ea80000300a00 */
[----:B------:R-:W2:Y:S04]  /*1ffe0*/  LDL.LU.64 R24, [R1+0xb70] ;  /* 0x000b700001187983 */ /* 0x000ea80000300a00 */
[----:B-1----:R-:W3:Y:S04]  /*1fff0*/  LDL.LU.64 R18, [R1+0xb68] ;  /* 0x000b680001127983 */ /* 0x002ee80000300a00 */
[----:B------:R-:W3:Y:S04]  /*20000*/  LDL.LU.64 R16, [R1+0xb60] ;  /* 0x000b600001107983 */ /* 0x000ee80000300a00 */
[----:B------:R-:W5:Y:S04]  /*20010*/  LDL.LU R3, [R1+0x9d0] ;  /* 0x0009d00001037983 */ /* 0x000f680000300800 */
[----:B----4-:R0:W-:Y:S04]  /*20020*/  STS.128 [R0+0xc80], R20 ;  /* 0x000c801400007388 */ /* 0x0101e80000000c00 */
[----:B0-----:R-:W4:Y:S04]  /*20030*/  LDL.LU.64 R22, [R1+0xb58] ;  /* 0x000b580001167983 */ /* 0x001f280000300a00 */
[----:B------:R-:W4:Y:S04]  /*20040*/  LDL.LU.64 R20, [R1+0xb50] ;  /* 0x000b500001147983 */ /* 0x000f280000300a00 */
[----:B------:R-:W-:Y:S04]  /*20050*/  STS.128 [R0+0x1c80], R4 ;  /* 0x001c800400007388 */ /* 0x000fe80000000c00 */
[----:B------:R-:W-:Y:S01]  /*20060*/  STS.128 [R0+0xe00], R8 ;  /* 0x000e000800007388 */ /* 0x000fe20000000c00 */
[----:B------:R-:W-:-:S02]  /*20070*/  LOP3.LUT R13, R2, 0x20, RZ, 0x3c, !PT ;  /* 0x00000020020d7812 */ /* 0x000fc400078e3cff */
[----:B------:R-:W-:Y:S01]  /*20080*/  LOP3.LUT R12, R2, 0x40, RZ, 0x3c, !PT ;  /* 0x00000040020c7812 */ /* 0x000fe200078e3cff */
[----:B------:R-:W0:Y:S04]  /*20090*/  S2R R29, SR_TID.X ;  /* 0x00000000001d7919 */ /* 0x000e280000002100 */
[----:B--2---:R-:W-:Y:S04]  /*200a0*/  STS.128 [R0+0x1e80], R24 ;  /* 0x001e801800007388 */ /* 0x004fe80000000c00 */
[----:B---3--:R-:W-:Y:S04]  /*200b0*/  STS.128 [R0+0x1e00], R16 ;  /* 0x001e001000007388 */ /* 0x008fe80000000c00 */
[----:B----4-:R-:W-:Y:S04]  /*200c0*/  STS.128 [R0+0xe80], R20 ;  /* 0x000e801400007388 */ /* 0x010fe80000000c00 */
[----:B------:R-:W-:Y:S06]  /*200d0*/  BAR.SYNC.DEFER_BLOCKING 0x0 ;  /* 0x0000000000007b1d */ /* 0x000fec0000010000 */
[----:B------:R-:W1:Y:S04]  /*200e0*/  LDS.128 R4, [R2] ;  /* 0x0000000002047984 */ /* 0x000e680000000c00 */
[----:B------:R-:W2:Y:S04]  /*200f0*/  LDS.128 R16, [R12] ;  /* 0x000000000c107984 */ /* 0x000ea80000000c00 */
[----:B-1----:R-:W-:Y:S01]  /*20100*/  STL.64 [R1+0xd0], R4 ;  /* 0x0000d00401007387 */ /* 0x002fe20000100a00 */
[----:B------:R-:W-:-:S03]  /*20110*/  IMAD.MOV.U32 R9, RZ, RZ, R4 ;  /* 0x000000ffff097224 */ /* 0x000fc600078e0004 */
[----:B------:R-:W-:Y:S04]  /*20120*/  STL.64 [R1+0xd8], R6 ;  /* 0x0000d80601007387 */ /* 0x000fe80000100a00 */
[----:B------:R-:W1:Y:S01]  /*20130*/  LDS.128 R4, [R13] ;  /* 0x000000000d047984 */ /* 0x000e620000000c00 */
[----:B--2---:R-:W-:-:S03]  /*20140*/  IMAD.MOV.U32 R11, RZ, RZ, R16 ;  /* 0x000000ffff0b7224 */ /* 0x004fc600078e0010 */
[----:B-1----:R-:W-:Y:S04]  /*20150*/  STL [R1+0x94], R5 ;  /* 0x0000940501007387 */ /* 0x002fe80000100800 */
[----:B------:R-:W-:Y:S04]  /*20160*/  STL.64 [R1+0x98], R6 ;  /* 0x0000980601007387 */ /* 0x000fe80000100a00 */
[----:B------:R1:W-:Y:S02]  /*20170*/  STL.64 [R1+0x160], R16 ;  /* 0x0001601001007387 */ /* 0x0003e40000100a00 */
[----:B-1----:R-:W-:-:S05]  /*20180*/  LOP3.LUT R16, R2, 0x60, RZ, 0x3c, !PT ;  /* 0x0000006002107812 */ /* 0x002fca00078e3cff */
[----:B------:R-:W1:Y:S04]  /*20190*/  LDS.128 R24, [R16] ;  /* 0x0000000010187984 */ /* 0x000e680000000c00 */
[----:B------:R-:W-:Y:S04]  /*201a0*/  STL.64 [R1+0x168], R18 ;  /* 0x0001681201007387 */ /* 0x000fe80000100a00 */
[----:B-1----:R-:W-:Y:S01]  /*201b0*/  STL.64 [R1+0x1c0], R24 ;  /* 0x0001c01801007387 */ /* 0x002fe20000100a00 */
[----:B------:R-:W-:-:S03]  /*201c0*/  IMAD.MOV.U32 R22, RZ, RZ, R24 ;  /* 0x000000ffff167224 */ /* 0x000fc600078e0018 */
[----:B------:R-:W-:Y:S04]  /*201d0*/  STL.64 [R1+0x1c8], R26 ;  /* 0x0001c81a01007387 */ /* 0x000fe80000100a00 */
[----:B------:R-:W1:Y:S04]  /*201e0*/  LDS.128 R24, [R2+0x2000] ;  /* 0x0020000002187984 */ /* 0x000e680000000c00 */
[----:B-1----:R-:W-:Y:S01]  /*201f0*/  STL.64 [R1+0x210], R24 ;  /* 0x0002101801007387 */ /* 0x002fe20000100a00 */
[----:B------:R-:W-:-:S03]  /*20200*/  IMAD.MOV.U32 R20, RZ, RZ, R24 ;  /* 0x000000ffff147224 */ /* 0x000fc600078e0018 */
[----:B------:R-:W-:Y:S04]  /*20210*/  STL.64 [R1+0x218], R26 ;  /* 0x0002181a01007387 */ /* 0x000fe80000100a00 */
[----:B------:R-:W1:Y:S01]  /*20220*/  LDS.128 R24, [R13+0x2000] ;  /* 0x002000000d187984 */ /* 0x000e620000000c00 */
[----:B0-----:R-:W-:Y:S01]  /*20230*/  SHF.R.U32.HI R21, RZ, 0x8, R29 ;  /* 0x00000008ff157819 */ /* 0x001fe2000001161d */
[----:B------:R-:W-:Y:S02]  /*20240*/  IMAD.MOV.U32 R29, RZ, RZ, R4 ;  /* 0x000000ffff1d7224 */ /* 0x000fe400078e0004 */
[----:B-1----:R-:W-:Y:S01]  /*20250*/  STL.64 [R1+0x200], R24 ;  /* 0x0002001801007387 */ /* 0x002fe20000100a00 */
[----:B------:R-:W-:-:S03]  /*20260*/  IMAD.MOV.U32 R19, RZ, RZ, R24 ;  /* 0x000000ffff137224 */ /* 0x000fc600078e0018 */
[----:B------:R-:W-:Y:S04]  /*20270*/  STL.64 [R1+0x208], R26 ;  /* 0x0002081a01007387 */ /* 0x000fe80000100a00 */
[----:B------:R-:W0:Y:S04]  /*20280*/  LDS.128 R24, [R12+0x2000] ;  /* 0x002000000c187984 */ /* 0x000e280000000c00 */
[----:B------:R-:W-:Y:S04]  /*20290*/  STL [R1+0xb34], R29 ;  /* 0x000b341d01007387 */ /* 0x000fe80000100800 */
[----:B0-----:R-:W-:Y:S01]  /*202a0*/  STL.64 [R1+0x1f0], R24 ;  /* 0x0001f01801007387 */ /* 0x001fe20000100a00 */
[----:B------:R-:W-:-:S03]  /*202b0*/  IMAD.MOV.U32 R18, RZ, RZ, R24 ;  /* 0x000000ffff127224 */ /* 0x000fc600078e0018 */
[----:B------:R-:W-:Y:S04]  /*202c0*/  STL.64 [R1+0x1f8], R26 ;  /* 0x0001f81a01007387 */ /* 0x000fe80000100a00 */
[----:B------:R-:W0:Y:S04]  /*202d0*/  LDS.128 R24, [R16+0x2000] ;  /* 0x0020000010187984 */ /* 0x000e280000000c00 */
[----:B0-----:R-:W-:Y:S01]  /*202e0*/  STL.64 [R1+0x1a0], R24 ;  /* 0x0001a01801007387 */ /* 0x001fe20000100a00 */
[----:B------:R-:W-:-:S03]  /*202f0*/  IMAD.MOV.U32 R17, RZ, RZ, R24 ;  /* 0x000000ffff117224 */ /* 0x000fc600078e0018 */
[----:B------:R-:W-:Y:S04]  /*20300*/  STL.64 [R1+0x1a8], R26 ;  /* 0x0001a81a01007387 */ /* 0x000fe80000100a00 */
[----:B------:R-:W0:Y:S01]  /*20310*/  LDS.128 R24, [R2+0x4000] ;  /* 0x0040000002187984 */ /* 0x000e220000000c00 */
[----:B------:R-:W-:Y:S01]  /*20320*/  SGXT.U32 R21, R21, 0x1 ;  /* 0x000000011515781a */ /* 0x000fe20000000000 */
[C---:B-----5:R-:W-:Y:S01]  /*20330*/  IMAD R4, R3.reuse, c[0x0][0x194], RZ ;  /* 0x0000650003047a24 */ /* 0x060fe200078e02ff */
[----:B------:R-:W-:Y:S02]  /*20340*/  ISETP.GE.AND P0, PT, R3, c[0x0][0x178], PT ;  /* 0x00005e0003007a0c */ /* 0x000fe40003f06270 */
[C---:B------:R-:W-:Y:S02]  /*20350*/  LOP3.LUT R5, R14.reuse, R21, RZ, 0xfc, !PT ;  /* 0x000000150e057212 */ /* 0x040fe400078efcff */
[----:B------:R-:W-:-:S02]  /*20360*/  LOP3.LUT R7, R14, 0x2, R21, 0xfe, !PT ;  /* 0x000000020e077812 */ /* 0x000fc400078efe15 */
[C---:B------:R-:W-:Y:S01]  /*20370*/  ISETP.LT.AND P1, PT, R5.reuse, c[0x0][0x17c], !P0 ;  /* 0x00005f0005007a0c */ /* 0x040fe20004721270 */
[----:B------:R-:W-:Y:S01]  /*20380*/  IMAD R5, R5, c[0x0][0x198], RZ ;  /* 0x0000660005057a24 */ /* 0x000fe200078e02ff */
[C---:B------:R-:W-:Y:S02]  /*20390*/  LEA R3, P2, R4.reuse, c[0x0][0x170], 0x1 ;  /* 0x00005c0004037a11 */ /* 0x040fe400078408ff */
[C---:B------:R-:W-:Y:S01]  /*203a0*/  ISETP.LT.AND P5, PT, R7.reuse, c[0x0][0x17c], !P0 ;  /* 0x00005f0007007a0c */ /* 0x040fe200047a1270 */
[----:B------:R-:W-:Y:S01]  /*203b0*/  IMAD R7, R7, c[0x0][0x198], RZ ;  /* 0x0000660007077a24 */ /* 0x000fe200078e02ff */
[----:B------:R-:W-:Y:S02]  /*203c0*/  LEA.HI.X.SX32 R0, R4, c[0x0][0x174], 0x1, P2 ;  /* 0x00005d0004007a11 */ /* 0x000fe400010f0eff */
[----:B------:R-:W-:Y:S01]  /*203d0*/  LEA R4, P2, R5, R3, 0x1 ;  /* 0x0000000305047211 */ /* 0x000fe200078408ff */
[----:B0-----:R-:W-:Y:S01]  /*203e0*/  STL.64 [R1+0x1e0], R24 ;  /* 0x0001e01801007387 */ /* 0x001fe20000100a00 */
[----:B------:R-:W-:-:S03]  /*203f0*/  IMAD.MOV.U32 R15, RZ, RZ, R24 ;  /* 0x000000ffff0f7224 */ /* 0x000fc600078e0018 */
[----:B------:R-:W-:Y:S04]  /*20400*/  STL.64 [R1+0x1e8], R26 ;  /* 0x0001e81a01007387 */ /* 0x000fe80000100a00 */
[----:B------:R-:W0:Y:S01]  /*20410*/  LDS.128 R24, [R13+0x4000] ;  /* 0x004000000d187984 */ /* 0x000e220000000c00 */
[-C--:B------:R-:W-:Y:S02]  /*20420*/  LEA.HI.X.SX32 R5, R5, R0.reuse, 0x1, P2 ;  /* 0x0000000005057211 */ /* 0x080fe400010f0eff */
[C---:B------:R-:W-:Y:S02]  /*20430*/  LEA R6, P3, R7.reuse, R3, 0x1 ;  /* 0x0000000307067211 */ /* 0x040fe400078608ff */
[----:B------:R-:W-:Y:S01]  /*20440*/  LOP3.LUT R8, R14, 0x4, R21, 0xfe, !PT ;  /* 0x000000040e087812 */ /* 0x000fe200078efe15 */
[----:B------:R1:W-:Y:S01]  /*20450*/  @P1 STG.E.U16 [R4.64], R9 ;  /* 0x0000000904001986 */ /* 0x0003e2000c101506 */
[----:B------:R-:W-:-:S02]  /*20460*/  LEA.HI.X.SX32 R7, R7, R0, 0x1, P3 ;  /* 0x0000000007077211 */ /* 0x000fc400018f0eff */
[----:B------:R-:W-:-:S03]  /*20470*/  ISETP.LT.AND P4, PT, R8, c[0x0][0x17c], !P0 ;  /* 0x00005f0008007a0c */ /* 0x000fc60004781270 */
[----:B------:R2:W-:Y:S01]  /*20480*/  @P5 STG.E.U16 [R6.64], R29 ;  /* 0x0000001d06005986 */ /* 0x0005e2000c101506 */
[----:B-1----:R-:W-:-:S05]  /*20490*/  IMAD R4, R8, c[0x0][0x198], RZ ;  /* 0x0000660008047a24 */ /* 0x002fca00078e02ff */
[----:B--2---:R-:W-:-:S04]  /*204a0*/  LEA R6, P3, R4, R3, 0x1 ;  /* 0x0000000304067211 */ /* 0x004fc800078608ff */
[----:B------:R-:W-:-:S05]  /*204b0*/  LEA.HI.X.SX32 R7, R4, R0, 0x1, P3 ;  /* 0x0000000004077211 */ /* 0x000fca00018f0eff */
[----:B------:R1:W-:Y:S04]  /*204c0*/  @P4 STG.E.U16 [R6.64], R11 ;  /* 0x0000000b06004986 */ /* 0x0003e8000c101506 */
[----:B0-----:R-:W-:Y:S04]  /*204d0*/  STL.64 [R1+0x1d0], R24 ;  /* 0x0001d01801007387 */ /* 0x001fe80000100a00 */
[----:B------:R-:W-:Y:S01]  /*204e0*/  STL.64 [R1+0x1d8], R26 ;  /* 0x0001d81a01007387 */ /* 0x000fe20000100a00 */
[----:B-1----:R-:W-:-:S03]  /*204f0*/  IMAD.MOV.U32 R11, RZ, RZ, R24 ;  /* 0x000000ffff0b7224 */ /* 0x002fc600078e0018 */
[----:B------:R-:W0:Y:S01]  /*20500*/  LDS.128 R24, [R12+0x4000] ;  /* 0x004000000c187984 */ /* 0x000e220000000c00 */
[----:B------:R-:W-:-:S04]  /*20510*/  LOP3.LUT R5, R14, 0x6, R21, 0xfe, !PT ;  /* 0x000000060e057812 */ /* 0x000fc800078efe15 */
[C---:B------:R-:W-:Y:S01]  /*20520*/  ISETP.LT.AND P2, PT, R5.reuse, c[0x0][0x17c], !P0 ;  /* 0x00005f0005007a0c */ /* 0x040fe20004741270 */
[----:B------:R-:W-:Y:S01]  /*20530*/  IMAD R5, R5, c[0x0][0x198], RZ ;  /* 0x0000660005057a24 */ /* 0x000fe200078e02ff */
[----:B0-----:R-:W-:Y:S01]  /*20540*/  STL [R1+0x174], R25 ;  /* 0x0001741901007387 */ /* 0x001fe20000100800 */
[----:B------:R-:W-:-:S03]  /*20550*/  IMAD.MOV.U32 R23, RZ, RZ, R24 ;  /* 0x000000ffff177224 */ /* 0x000fc600078e0018 */
[----:B------:R-:W-:Y:S04]  /*20560*/  STL.64 [R1+0x178], R26 ;  /* 0x0001781a01007387 */ /* 0x000fe80000100a00 */
[----:B------:R-:W0:Y:S01]  /*20570*/  LDS.128 R24, [R16+0x4000] ;  /* 0x0040000010187984 */ /* 0x000e220000000c00 */
[----:B------:R-:W-:-:S04]  /*20580*/  LEA R4, P5, R5, R3, 0x1 ;  /* 0x0000000305047211 */ /* 0x000fc800078a08ff */
[----:B------:R-:W-:-:S05]  /*20590*/  LEA.HI.X.SX32 R5, R5, R0, 0x1, P5 ;  /* 0x0000000005057211 */ /* 0x000fca00028f0eff */
[----:B------:R1:W-:Y:S01]  /*205a0*/  @P2 STG.E.U16 [R4.64], R22 ;  /* 0x0000001604002986 */ /* 0x0003e2000c101506 */
[C-C-:B------:R-:W-:Y:S02]  /*205b0*/  LOP3.LUT R9, R14.reuse, 0x8, R21.reuse, 0xfe, !PT ;  /* 0x000000080e097812 */ /* 0x140fe400078efe15 */
[----:B------:R-:W-:Y:S01]  /*205c0*/  LOP3.LUT R10, R14, 0xa, R21, 0xfe, !PT ;  /* 0x0000000a0e0a7812 */ /* 0x000fe200078efe15 */
[----:B0-----:R-:W-:Y:S01]  /*205d0*/  STL [R1+0x184], R25 ;  /* 0x0001841901007387 */ /* 0x001fe20000100800 */
[----:B-1----:R-:W-:-:S03]  /*205e0*/  IMAD.MOV.U32 R22, RZ, RZ, R24 ;  /* 0x000000ffff167224 */ /* 0x002fc600078e0018 */
[----:B------:R-:W-:Y:S04]  /*205f0*/  STL.64 [R1+0x188], R26 ;  /* 0x0001881a01007387 */ /* 0x000fe80000100a00 */
[----:B------:R-:W0:Y:S01]  /*20600*/  LDS.128 R24, [R2+0x6000] ;  /* 0x0060000002187984 */ /* 0x000e220000000c00 */
[C---:B------:R-:W-:Y:S01]  /*20610*/  ISETP.LT.AND P1, PT, R9.reuse, c[0x0][0x17c], !P0 ;  /* 0x00005f0009007a0c */ /* 0x040fe20004721270 */
[----:B------:R-:W-:Y:S01]  /*20620*/  IMAD R9, R9, c[0x0][0x198], RZ ;  /* 0x0000660009097a24 */ /* 0x000fe200078e02ff */
[C---:B------:R-:W-:Y:S01]  /*20630*/  ISETP.LT.AND P3, PT, R10.reuse, c[0x0][0x17c], !P0 ;  /* 0x00005f000a007a0c */ /* 0x040fe20004761270 */
[----:B------:R-:W-:-:S03]  /*20640*/  IMAD R10, R10, c[0x0][0x198], RZ ;  /* 0x000066000a0a7a24 */ /* 0x000fc600078e02ff */
[CC--:B------:R-:W-:Y:S02]  /*20650*/  LEA R6, P4, R9.reuse, R3.reuse, 0x1 ;  /* 0x0000000309067211 */ /* 0x0c0fe400078808ff */
[C---:B------:R-:W-:Y:S02]  /*20660*/  LEA R8, P5, R10.reuse, R3, 0x1 ;  /* 0x000000030a087211 */ /* 0x040fe400078a08ff */
[-C--:B------:R-:W-:Y:S02]  /*20670*/  LEA.HI.X.SX32 R7, R9, R0.reuse, 0x1, P4 ;  /* 0x0000000009077211 */ /* 0x080fe400020f0eff */
[----:B------:R-:W-:-:S03]  /*20680*/  LEA.HI.X.SX32 R9, R10, R0, 0x1, P5 ;  /* 0x000000000a097211 */ /* 0x000fc600028f0eff */
[----:B------:R-:W-:Y:S04]  /*20690*/  @P1 STG.E.U16 [R6.64], R20 ;  /* 0x0000001406001986 */ /* 0x000fe8000c101506 */
[----:B------:R1:W-:Y:S01]  /*206a0*/  @P3 STG.E.U16 [R8.64], R19 ;  /* 0x0000001308003986 */ /* 0x0003e2000c101506 */
[----:B------:R-:W-:-:S03]  /*206b0*/  LOP3.LUT R4, R14, 0xc, R21, 0xfe, !PT ;  /* 0x0000000c0e047812 */ /* 0x000fc600078efe15 */
[----:B0-----:R-:W-:Y:S01]  /*206c0*/  STL.64 [R1+0x1b0], R24 ;  /* 0x0001b01801007387 */ /* 0x001fe20000100a00 */
[----:B-1----:R-:W-:-:S03]  /*206d0*/  IMAD.MOV.U32 R19, RZ, RZ, R24 ;  /* 0x000000ffff137224 */ /* 0x002fc600078e0018 */
[----:B------:R-:W-:Y:S04]  /*206e0*/  STL.64 [R1+0x1b8], R26 ;  /* 0x0001b81a01007387 */ /* 0x000fe80000100a00 */
[----:B------:R-:W0:Y:S01]  /*206f0*/  LDS.128 R24, [R13+0x6000] ;  /* 0x006000000d187984 */ /* 0x000e220000000c00 */
[C---:B------:R-:W-:Y:S01]  /*20700*/  ISETP.LT.AND P4, PT, R4.reuse, c[0x0][0x17c], !P0 ;  /* 0x00005f0004007a0c */ /* 0x040fe20004781270 */
[----:B------:R-:W-:Y:S01]  /*20710*/  IMAD R4, R4, c[0x0][0x198], RZ ;  /* 0x0000660004047a24 */ /* 0x000fe200078e02ff */
[C-C-:B------:R-:W-:Y:S02]  /*20720*/  LOP3.LUT R5, R14.reuse, 0xe, R21.reuse, 0xfe, !PT ;  /* 0x0000000e0e057812 */ /* 0x140fe400078efe15 */
[----:B------:R-:W-:Y:S02]  /*20730*/  LOP3.LUT R9, R14, 0x10, R21, 0xfe, !PT ;  /* 0x000000100e097812 */ /* 0x000fe400078efe15 */
[----:B------:R-:W-:-:S02]  /*20740*/  LEA R6, P2, R4, R3, 0x1 ;  /* 0x0000000304067211 */ /* 0x000fc400078408ff */
[C---:B------:R-:W-:Y:S01]  /*20750*/  ISETP.LT.AND P1, PT, R5.reuse, c[0x0][0x17c], !P0 ;  /* 0x00005f0005007a0c */ /* 0x040fe20004721270 */
[----:B------:R-:W-:Y:S01]  /*20760*/  IMAD R5, R5, c[0x0][0x198], RZ ;  /* 0x0000660005057a24 */ /* 0x000fe200078e02ff */
[----:B------:R-:W-:Y:S02]  /*20770*/  LEA.HI.X.SX32 R7, R4, R0, 0x1, P2 ;  /* 0x0000000004077211 */ /* 0x000fe400010f0eff */
[C---:B------:R-:W-:Y:S01]  /*20780*/  ISETP.LT.AND P2, PT, R9.reuse, c[0x0][0x17c], !P0 ;  /* 0x00005f0009007a0c */ /* 0x040fe20004741270 */
[----:B------:R-:W-:Y:S02]  /*20790*/  IMAD R9, R9, c[0x0][0x198], RZ ;  /* 0x0000660009097a24 */ /* 0x000fe400078e02ff */
[----:B------:R1:W-:Y:S01]  /*207a0*/  @P4 STG.E.U16 [R6.64], R18 ;  /* 0x0000001206004986 */ /* 0x0003e2000c101506 */
[----:B------:R-:W-:-:S04]  /*207b0*/  LEA R4, P4, R5, R3, 0x1 ;  /* 0x0000000305047211 */ /* 0x000fc800078808ff */
[----:B------:R-:W-:Y:S02]  /*207c0*/  LEA.HI.X.SX32 R5, R5, R0, 0x1, P4 ;  /* 0x0000000005057211 */ /* 0x000fe400020f0eff */
[----:B-1----:R-:W-:-:S04]  /*207d0*/  LEA R6, P5, R9, R3, 0x1 ;  /* 0x0000000309067211 */ /* 0x002fc800078a08ff */
[----:B------:R-:W-:Y:S01]  /*207e0*/  LEA.HI.X.SX32 R7, R9, R0, 0x1, P5 ;  /* 0x0000000009077211 */ /* 0x000fe200028f0eff */
[----:B------:R1:W-:Y:S01]  /*207f0*/  @P1 STG.E.U16 [R4.64], R17 ;  /* 0x0000001104001986 */ /* 0x0003e2000c101506 */
[----:B------:R-:W-:-:S03]  /*20800*/  LOP3.LUT R10, R14, 0x12, R21, 0xfe, !PT ;  /* 0x000000120e0a7812 */ /* 0x000fc600078efe15 */
[----:B------:R2:W-:Y:S04]  /*20810*/  @P2 STG.E.U16 [R6.64], R15 ;  /* 0x0000000f06002986 */ /* 0x0005e8000c101506 */
[----:B0-----:R-:W-:Y:S04]  /*20820*/  STL [R1+0x194], R25 ;  /* 0x0001941901007387 */ /* 0x001fe80000100800 */
[----:B------:R-:W-:Y:S01]  /*20830*/  STL.64 [R1+0x198], R26 ;  /* 0x0001981a01007387 */ /* 0x000fe20000100a00 */
[C-C-:B-1----:R-:W-:Y:S02]  /*20840*/  LOP3.LUT R4, R14.reuse, 0x18, R21.reuse, 0xfe, !PT ;  /* 0x000000180e047812 */ /* 0x142fe400078efe15 */
[C-C-:B------:R-:W-:Y:S01]  /*20850*/  LOP3.LUT R5, R14.reuse, 0x1a, R21.reuse, 0xfe, !PT ;  /* 0x0000001a0e057812 */ /* 0x140fe200078efe15 */
[----:B------:R-:W-:Y:S01]  /*20860*/  STL.64 [R1+0xb48], R22 ;  /* 0x000b481601007387 */ /* 0x000fe20000100a00 */
[----:B--2---:R-:W-:-:S02]  /*20870*/  LOP3.LUT R6, R14, 0x14, R21, 0xfe, !PT ;  /* 0x000000140e067812 */ /* 0x004fc400078efe15 */
[----:B------:R-:W-:Y:S01]  /*20880*/  LOP3.LUT R7, R14, 0x16, R21, 0xfe, !PT ;  /* 0x000000160e077812 */ /* 0x000fe200078efe15 */
[----:B------:R-:W-:Y:S04]  /*20890*/  STL [R1+0xb44], R21 ;  /* 0x000b441501007387 */ /* 0x000fe80000100800 */
[----:B------:R-:W0:Y:S04]  /*208a0*/  LDS.128 R20, [R12+0x6000] ;  /* 0x006000000c147984 */ /* 0x000e280000000c00 */
[----:B0-----:R-:W-:Y:S01]  /*208b0*/  STL.64 [R1+0x120], R20 ;  /* 0x0001201401007387 */ /* 0x001fe20000100a00 */
[----:B------:R-:W-:-:S03]  /*208c0*/  IMAD.MOV.U32 R18, RZ, RZ, R20 ;  /* 0x000000ffff127224 */ /* 0x000fc600078e0014 */
[----:B------:R-:W-:Y:S04]  /*208d0*/  STL.64 [R1+0x128], R22 ;  /* 0x0001281601007387 */ /* 0x000fe80000100a00 */
[----:B------:R-:W0:Y:S04]  /*208e0*/  LDS.128 R20, [R16+0x6000] ;  /* 0x0060000010147984 */ /* 0x000e280000000c00 */
[----:B0-----:R-:W-:Y:S01]  /*208f0*/  STL.64 [R1+0x130], R20 ;  /* 0x0001301401007387 */ /* 0x001fe20000100a00 */
[----:B------:R-:W-:Y:S02]  /*20900*/  IMAD.MOV.U32 R29, RZ, RZ, R20 ;  /* 0x000000ffff1d7224 */ /* 0x000fe400078e0014 */
[----:B------:R-:W-:Y:S01]  /*20910*/  IMAD.MOV.U32 R28, RZ, RZ, R22 ;  /* 0x000000ffff1c7224 */ /* 0x000fe200078e0016 */
[----:B------:R-:W-:Y:S04]  /*20920*/  STL [R1+0x13c], R23 ;  /* 0x00013c1701007387 */ /* 0x000fe80000100800 */
[----:B------:R-:W0:Y:S04]  /*20930*/  LDS.128 R20, [R2+0x8000] ;  /* 0x0080000002147984 */ /* 0x000e280000000c00 */
[----:B------:R-:W-:Y:S04]  /*20940*/  STL [R1+0xb08], R28 ;  /* 0x000b081c01007387 */ /* 0x000fe80000100800 */
[----:B0-----:R-:W-:Y:S01]  /*20950*/  STL.64 [R1+0x150], R20 ;  /* 0x0001501401007387 */ /* 0x001fe20000100a00 */
[----:B------:R-:W-:-:S02]  /*20960*/  IMAD.MOV.U32 R17, RZ, RZ, R20 ;  /* 0x000000ffff117224 */ /* 0x000fc400078e0014 */
[----:B------:R-:W-:Y:S01]  /*20970*/  IMAD.MOV.U32 R27, RZ, RZ, R22 ;  /* 0x000000ffff1b7224 */ /* 0x000fe200078e0016 */
[----:B------:R-:W-:Y:S04]  /*20980*/  STL [R1+0x15c], R23 ;  /* 0x00015c1701007387 */ /* 0x000fe80000100800 */
[----:B------:R-:W0:Y:S04]  /*20990*/  LDS.128 R20, [R13+0x8000] ;  /* 0x008000000d147984 */ /* 0x000e280000000c00 */
[----:B------:R-:W-:Y:S04]  /*209a0*/  STL [R1+0xb40], R18 ;  /* 0x000b401201007387 */ /* 0x000fe80000100800 */
[----:B------:R-:W-:Y:S04]  /*209b0*/  STL.64 [R1+0xb38], R16 ;  /* 0x000b381001007387 */ /* 0x000fe80000100a00 */
[----:B------:R-:W-:Y:S04]  /*209c0*/  STL [R1+0xb0c], R27 ;  /* 0x000b0c1b01007387 */ /* 0x000fe80000100800 */
[----:B0-----:R-:W-:Y:S01]  /*209d0*/  STL.64 [R1+0x140], R20 ;  /* 0x0001401401007387 */ /* 0x001fe20000100a00 */
[----:B------:R-:W-:-:S03]  /*209e0*/  IMAD.MOV.U32 R26, RZ, RZ, R22 ;  /* 0x000000ffff1a7224 */ /* 0x000fc600078e0016 */
[----:B------:R0:W-:Y:S04]  /*209f0*/  STL [R1+0x14c], R23 ;  /* 0x00014c1701007387 */ /* 0x0001e80000100800 */
[----:B0-----:R-:W2:Y:S01]  /*20a00*/  LDL.LU.64 R22, [R1+0xb48] ;  /* 0x000b480001167983 */ /* 0x001ea20000300a00 */
[C---:B------:R-:W-:Y:S01]  /*20a10*/  ISETP.LT.AND P3, PT, R10.reuse, c[0x0][0x17c], !P0 ;  /* 0x00005f000a007a0c */ /* 0x040fe20004761270 */
[----:B------:R-:W-:Y:S01]  /*20a20*/  IMAD R10, R10, c[0x0][0x198], RZ ;  /* 0x000066000a0a7a24 */ /* 0x000fe200078e02ff */
[----:B------:R-:W-:Y:S01]  /*20a30*/  ISETP.LT.AND P2, PT, R7, c[0x0][0x17c], !P0 ;  /* 0x00005f0007007a0c */ /* 0x000fe20004741270 */
[----:B------:R-:W3:Y:S03]  /*20a40*/  LDL.LU R21, [R1+0xb44] ;  /* 0x000b440001157983 */ /* 0x000ee60000300800 */
[----:B------:R-:W-:-:S04]  /*20a50*/  LEA R8, P6, R10, R3, 0x1 ;  /* 0x000000030a087211 */ /* 0x000fc800078c08ff */
[----:B------:R-:W-:-:S05]  /*20a60*/  LEA.HI.X.SX32 R9, R10, R0, 0x1, P6 ;  /* 0x000000000a097211 */ /* 0x000fca00030f0eff */
[----:B------:R0:W-:Y:S01]  /*20a70*/  @P3 STG.E.U16 [R8.64], R11 ;  /* 0x0000000b08003986 */ /* 0x0001e2000c101506 */
[----:B------:R-:W-:Y:S01]  /*20a80*/  ISETP.LT.AND P3, PT, R6, c[0x0][0x17c], !P0 ;  /* 0x00005f0006007a0c */ /* 0x000fe20004761270 */
[----:B------:R-:W-:Y:S01]  /*20a90*/  IMAD R7, R7, c[0x0][0x198], RZ ;  /* 0x0000660007077a24 */ /* 0x000fe200078e02ff */
[----:B------:R-:W-:Y:S01]  /*20aa0*/  ISETP.LT.AND P1, PT, R4, c[0x0][0x17c], !P0 ;  /* 0x00005f0004007a0c */ /* 0x000fe20004721270 */
[----:B0-----:R-:W-:Y:S02]  /*20ab0*/  IMAD R8, R6, c[0x0][0x198], RZ ;  /* 0x0000660006087a24 */ /* 0x001fe400078e02ff */
[----:B------:R-:W-:-:S03]  /*20ac0*/  IMAD R9, R4, c[0x0][0x198], RZ ;  /* 0x0000660004097a24 */ /* 0x000fc600078e02ff */
[CC--:B------:R-:W-:Y:S01]  /*20ad0*/  LEA R4, P6, R8.reuse, R3.reuse, 0x1 ;  /* 0x0000000308047211 */ /* 0x0c0fe200078c08ff */
[C---:B------:R-:W-:Y:S01]  /*20ae0*/  IMAD R11, R5.reuse, c[0x0][0x198], RZ ;  /* 0x00006600050b7a24 */ /* 0x040fe200078e02ff */
[----:B------:R-:W-:Y:S02]  /*20af0*/  ISETP.LT.AND P5, PT, R5, c[0x0][0x17c], !P0 ;  /* 0x00005f0005007a0c */ /* 0x000fe400047a1270 */
[-C--:B------:R-:W-:Y:S02]  /*20b00*/  LEA R6, P4, R7, R3.reuse, 0x1 ;  /* 0x0000000307067211 */ /* 0x080fe400078808ff */
[-C--:B------:R-:W-:Y:S02]  /*20b10*/  LEA.HI.X.SX32 R5, R8, R0.reuse, 0x1, P6 ;  /* 0x0000000008057211 */ /* 0x080fe400030f0eff */
[----:B------:R-:W-:Y:S02]  /*20b20*/  LEA R8, P6, R9, R3, 0x1 ;  /* 0x0000000309087211 */ /* 0x000fe400078c08ff */
[----:B------:R-:W-:-:S02]  /*20b30*/  LEA.HI.X.SX32 R7, R7, R0, 0x1, P4 ;  /* 0x0000000007077211 */ /* 0x000fc400020f0eff */
[-C--:B------:R-:W-:Y:S02]  /*20b40*/  LEA.HI.X.SX32 R9, R9, R0.reuse, 0x1, P6 ;  /* 0x0000000009097211 */ /* 0x080fe400030f0eff */
[C---:B------:R-:W-:Y:S01]  /*20b50*/  LEA R10, P4, R11.reuse, R3, 0x1 ;  /* 0x000000030b0a7211 */ /* 0x040fe200078808ff */
[----:B------:R-:W-:Y:S03]  /*20b60*/  STL [R1+0xb10], R26 ;  /* 0x000b101a01007387 */ /* 0x000fe60000100800 */
[----:B------:R-:W-:Y:S01]  /*20b70*/  LEA.HI.X.SX32 R11, R11, R0, 0x1, P4 ;  /* 0x000000000b0b7211 */ /* 0x000fe200020f0eff */
[----:B--2---:R-:W-:Y:S04]  /*20b80*/  @P3 STG.E.U16 [R4.64], R23 ;  /* 0x0000001704003986 */ /* 0x004fe8000c101506 */
[----:B------:R-:W-:Y:S04]  /*20b90*/  @P2 STG.E.U16 [R6.64], R22 ;  /* 0x0000001606002986 */ /* 0x000fe8000c101506 */
[----:B------:R-:W-:Y:S04]  /*20ba0*/  @P1 STG.E.U16 [R8.64], R19 ;  /* 0x0000001308001986 */ /* 0x000fe8000c101506 */
[----:B------:R-:W0:Y:S04]  /*20bb0*/  LDS.128 R16, [R12+0x8000] ;  /* 0x008000000c107984 */ /* 0x000e280000000c00 */
[----:B------:R1:W-:Y:S04]  /*20bc0*/  @P5 STG.E.U16 [R10.64], R24 ;  /* 0x000000180a005986 */ /* 0x0003e8000c101506 */
[----:B0-----:R0:W-:Y:S01]  /*20bd0*/  STL.64 [R1+0xf0], R16 ;  /* 0x0000f01001007387 */ /* 0x0011e20000100a00 */
[----:B------:R-:W-:-:S02]  /*20be0*/  IMAD.MOV.U32 R25, RZ, RZ, R18 ;  /* 0x000000ffff197224 */ /* 0x000fc400078e0012 */
[----:B-1----:R-:W-:Y:S01]  /*20bf0*/  IMAD.MOV.U32 R11, RZ, RZ, R16 ;  /* 0x000000ffff0b7224 */ /* 0x002fe200078e0010 */
[----:B------:R-:W-:Y:S04]  /*20c00*/  STL [R1+0xfc], R19 ;  /* 0x0000fc1301007387 */ /* 0x000fe80000100800 */
[----:B------:R-:W2:Y:S04]  /*20c10*/  LDL.LU R18, [R1+0xb40] ;  /* 0x000b400001127983 */ /* 0x000ea80000300800 */
[----:B0-----:R-:W4:Y:S04]  /*20c20*/  LDL.LU.64 R16, [R1+0xb38] ;  /* 0x000b380001107983 */ /* 0x001f280000300a00 */
[----:B------:R-:W-:Y:S04]  /*20c30*/  STL [R1+0xb14], R25 ;  /* 0x000b141901007387 */ /* 0x000fe80000100800 */
[----:B------:R-:W-:Y:S01]  /*20c40*/  STL [R1+0xb30], R24 ;  /* 0x000b301801007387 */ /* 0x000fe20000100800 */
[----:B------:R-:W-:Y:S01]  /*20c50*/  IMAD.MOV.U32 R15, RZ, RZ, R20 ;  /* 0x000000ffff0f7224 */ /* 0x000fe200078e0014 */
[----:B---3--:R-:W-:-:S04]  /*20c60*/  LOP3.LUT R6, R14, 0x1c, R21, 0xfe, !PT ;  /* 0x0000001c0e067812 */ /* 0x008fc800078efe15 */
[C---:B------:R-:W-:Y:S01]  /*20c70*/  ISETP.LT.AND P1, PT, R6.reuse, c[0x0][0x17c], !P0 ;  /* 0x00005f0006007a0c */ /* 0x040fe20004721270 */
[----:B------:R-:W-:-:S05]  /*20c80*/  IMAD R6, R6, c[0x0][0x198], RZ ;  /* 0x0000660006067a24 */ /* 0x000fca00078e02ff */
[----:B------:R-:W-:-:S04]  /*20c90*/  LEA R8, P5, R6, R3, 0x1 ;  /* 0x0000000306087211 */ /* 0x000fc800078a08ff */
[----:B------:R-:W-:Y:S02]  /*20ca0*/  LEA.HI.X.SX32 R9, R6, R0, 0x1, P5 ;  /* 0x0000000006097211 */ /* 0x000fe400028f0eff */
[C-C-:B------:R-:W-:Y:S02]  /*20cb0*/  LOP3.LUT R5, R14.reuse, 0x1e, R21.reuse, 0xfe, !PT ;  /* 0x0000001e0e057812 */ /* 0x140fe400078efe15 */
[C-C-:B------:R-:W-:Y:S02]  /*20cc0*/  LOP3.LUT R7, R14.reuse, 0x20, R21.reuse, 0xfe, !PT ;  /* 0x000000200e077812 */ /* 0x140fe400078efe15 */
[----:B------:R-:W-:Y:S02]  /*20cd0*/  LOP3.LUT R4, R14, 0x22, R21, 0xfe, !PT ;  /* 0x000000220e047812 */ /* 0x000fe400078efe15 */
[C---:B------:R-:W-:Y:S01]  /*20ce0*/  ISETP.LT.AND P2, PT, R5.reuse, c[0x0][0x17c], !P0 ;  /* 0x00005f0005007a0c */ /* 0x040fe20004741270 */
[----:B------:R-:W-:Y:S01]  /*20cf0*/  IMAD R5, R5, c[0x0][0x198], RZ ;  /* 0x0000660005057a24 */ /* 0x000fe200078e02ff */
[C---:B------:R-:W-:Y:S01]  /*20d00*/  ISETP.LT.AND P3, PT, R7.reuse, c[0x0][0x17c], !P0 ;  /* 0x00005f0007007a0c */ /* 0x040fe20004761270 */
[----:B------:R-:W-:Y:S01]  /*20d10*/  IMAD R7, R7, c[0x0][0x198], RZ ;  /* 0x0000660007077a24 */ /* 0x000fe200078e02ff */
[C---:B------:R-:W-:Y:S01]  /*20d20*/  ISETP.LT.AND P4, PT, R4.reuse, c[0x0][0x17c], !P0 ;  /* 0x00005f0004007a0c */ /* 0x040fe20004781270 */
[----:B------:R-:W-:Y:S01]  /*20d30*/  IMAD R10, R4, c[0x0][0x198], RZ ;  /* 0x00006600040a7a24 */ /* 0x000fe200078e02ff */
[----:B------:R-:W-:-:S02]  /*20d40*/  LEA R4, P6, R5, R3, 0x1 ;  /* 0x0000000305047211 */ /* 0x000fc400078c08ff */
[----:B------:R-:W-:Y:S02]  /*20d50*/  LEA R6, P5, R7, R3, 0x1 ;  /* 0x0000000307067211 */ /* 0x000fe400078a08ff */
[-C--:B------:R-:W-:Y:S02]  /*20d60*/  LEA.HI.X.SX32 R5, R5, R0.reuse, 0x1, P6 ;  /* 0x0000000005057211 */ /* 0x080fe400030f0eff */
[----:B------:R-:W-:Y:S01]  /*20d70*/  LEA.HI.X.SX32 R7, R7, R0, 0x1, P5 ;  /* 0x0000000007077211 */ /* 0x000fe200028f0eff */
[----:B----4-:R-:W0:Y:S04]  /*20d80*/  LDS.128 R24, [R16+0x8000] ;  /* 0x0080000010187984 */ /* 0x010e280000000c00 */
[----:B0-----:R-:W-:Y:S01]  /*20d90*/  STL.64 [R1+0x110], R24 ;  /* 0x0001101801007387 */ /* 0x001fe20000100a00 */
[----:B------:R-:W-:-:S03]  /*20da0*/  IMAD.MOV.U32 R20, RZ, RZ, R24 ;  /* 0x000000ffff147224 */ /* 0x000fc600078e0018 */
[----:B------:R-:W-:Y:S04]  /*20db0*/  STL.64 [R1+0x118], R26 ;  /* 0x0001181a01007387 */ /* 0x000fe80000100a00 */
[----:B------:R-:W0:Y:S04]  /*20dc0*/  LDS.128 R24, [R2+0xa000] ;  /* 0x00a0000002187984 */ /* 0x000e280000000c00 */
[----:B0-----:R-:W-:Y:S01]  /*20dd0*/  STL.64 [R1+0x100], R24 ;  /* 0x0001001801007387 */ /* 0x001fe20000100a00 */
[----:B------:R-:W-:-:S03]  /*20de0*/  IMAD.MOV.U32 R19, RZ, RZ, R24 ;  /* 0x000000ffff137224 */ /* 0x000fc600078e0018 */
[----:B------:R-:W-:Y:S04]  /*20df0*/  STL.64 [R1+0x108], R26 ;  /* 0x0001081a01007387 */ /* 0x000fe80000100a00 */
[----:B------:R-:W0:Y:S04]  /*20e00*/  LDS.128 R24, [R13+0xa000] ;  /* 0x00a000000d187984 */ /* 0x000e280000000c00 */
[----:B--2---:R1:W-:Y:S04]  /*20e10*/  @P1 STG.E.U16 [R8.64], R18 ;  /* 0x0000001208001986 */ /* 0x0043e8000c101506 */
[----:B0-----:R-:W-:Y:S01]  /*20e20*/  STL.64 [R1+0xe0], R24 ;  /* 0x0000e01801007387 */ /* 0x001fe20000100a00 */
[----:B-1----:R-:W-:-:S03]  /*20e30*/  IMAD.MOV.U32 R18, RZ, RZ, R24 ;  /* 0x000000ffff127224 */ /* 0x002fc600078e0018 */
[----:B------:R-:W-:Y:S04]  /*20e40*/  STL.64 [R1+0xe8], R26 ;  /* 0x0000e81a01007387 */ /* 0x000fe80000100a00 */
[----:B------:R-:W0:Y:S04]  /*20e50*/  LDS.128 R24, [R12+0xa000] ;  /* 0x00a000000c187984 */ /* 0x000e280000000c00 */
[----:B------:R1:W-:Y:S04]  /*20e60*/  @P2 STG.E.U16 [R4.64], R29 ;  /* 0x0000001d04002986 */ /* 0x0003e8000c101506 */
[----:B------:R2:W-:Y:S04]  /*20e70*/  @P3 STG.E.U16 [R6.64], R17 ;  /* 0x0000001106003986 */ /* 0x0005e8000c101506 */
[----:B-1----:R-:W3:Y:S01]  /*20e80*/  LDL.LU R29, [R1+0xb34] ;  /* 0x000b3400011d7983 */ /* 0x002ee20000300800 */
[----:B------:R-:W-:-:S02]  /*20e90*/  LEA R8, P1, R10, R3, 0x1 ;  /* 0x000000030a087211 */ /* 0x000fc400078208ff */
[----:B------:R-:W-:Y:S02]  /*20ea0*/  LOP3.LUT R4, R14, 0x24, R21, 0xfe, !PT ;  /* 0x000000240e047812 */ /* 0x000fe400078efe15 */
[----:B------:R-:W-:Y:S01]  /*20eb0*/  LEA.HI.X.SX32 R9, R10, R0, 0x1, P1 ;  /* 0x000000000a097211 */ /* 0x000fe200008f0eff */
[----:B0-----:R-:W-:Y:S01]  /*20ec0*/  STL.64 [R1+0xb0], R24 ;  /* 0x0000b01801007387 */ /* 0x001fe20000100a00 */
[----:B--2---:R-:W-:-:S03]  /*20ed0*/  IMAD.MOV.U32 R17, RZ, RZ, R24 ;  /* 0x000000ffff117224 */ /* 0x004fc600078e0018 */
[----:B------:R-:W-:Y:S04]  /*20ee0*/  STL.64 [R1+0xb8], R26 ;  /* 0x0000b81a01007387 */ /* 0x000fe80000100a00 */
[----:B------:R-:W0:Y:S01]  /*20ef0*/  LDS.128 R24, [R16+0xa000] ;  /* 0x00a0000010187984 */ /* 0x000e220000000c00 */
[----:B------:R-:W-:-:S03]  /*20f00*/  ISETP.LT.AND P2, PT, R4, c[0x0][0x17c], !P0 ;  /* 0x00005f0004007a0c */ /* 0x000fc60004741270 */
[----:B------:R1:W-:Y:S01]  /*20f10*/  @P4 STG.E.U16 [R8.64], R15 ;  /* 0x0000000f08004986 */ /* 0x0003e2000c101506 */
[C-C-:B------:R-:W-:Y:S02]  /*20f20*/  LOP3.LUT R5, R14.reuse, 0x26, R21.reuse, 0xfe, !PT ;  /* 0x000000260e057812 */ /* 0x140fe400078efe15 */
[C-C-:B------:R-:W-:Y:S02]  /*20f30*/  LOP3.LUT R7, R14.reuse, 0x28, R21.reuse, 0xfe, !PT ;  /* 0x000000280e077812 */ /* 0x140fe400078efe15 */
[----:B------:R-:W-:Y:S01]  /*20f40*/  LOP3.LUT R6, R14, 0x2a, R21, 0xfe, !PT ;  /* 0x0000002a0e067812 */ /* 0x000fe200078efe15 */
[----:B-1----:R-:W-:Y:S01]  /*20f50*/  IMAD R9, R4, c[0x0][0x198], RZ ;  /* 0x0000660004097a24 */ /* 0x002fe200078e02ff */
[C---:B------:R-:W-:Y:S01]  /*20f60*/  ISETP.LT.AND P3, PT, R5.reuse, c[0x0][0x17c], !P0 ;  /* 0x00005f0005007a0c */ /* 0x040fe20004761270 */
[----:B------:R-:W-:-:S03]  /*20f70*/  IMAD R5, R5, c[0x0][0x198], RZ ;  /* 0x0000660005057a24 */ /* 0x000fc600078e02ff */
[-C--:B------:R-:W-:Y:S02]  /*20f80*/  LEA R8, P6, R9, R3.reuse, 0x1 ;  /* 0x0000000309087211 */ /* 0x080fe400078c08ff */
[C---:B------:R-:W-:Y:S01]  /*20f90*/  ISETP.LT.AND P1, PT, R7.reuse, c[0x0][0x17c], !P0 ;  /* 0x00005f0007007a0c */ /* 0x040fe20004721270 */
[----:B------:R-:W-:Y:S01]  /*20fa0*/  IMAD R7, R7, c[0x0][0x198], RZ ;  /* 0x0000660007077a24 */ /* 0x000fe200078e02ff */
[----:B------:R-:W-:Y:S01]  /*20fb0*/  LEA.HI.X.SX32 R9, R9, R0, 0x1, P6 ;  /* 0x0000000009097211 */ /* 0x000fe200030f0eff */
[C---:B------:R-:W-:Y:S01]  /*20fc0*/  IMAD R10, R6.reuse, c[0x0][0x198], RZ ;  /* 0x00006600060a7a24 */ /* 0x040fe200078e02ff */
[----:B------:R-:W-:Y:S02]  /*20fd0*/  ISETP.LT.AND P4, PT, R6, c[0x0][0x17c], !P0 ;  /* 0x00005f0006007a0c */ /* 0x000fe40004781270 */
[-C--:B------:R-:W-:Y:S01]  /*20fe0*/  LEA R4, P5, R5, R3.reuse, 0x1 ;  /* 0x0000000305047211 */ /* 0x080fe200078a08ff */
[----:B------:R1:W-:Y:S01]  /*20ff0*/  @P2 STG.E.U16 [R8.64], R11 ;  /* 0x0000000b08002986 */ /* 0x0003e2000c101506 */
[----:B------:R-:W-:-:S02]  /*21000*/  LEA R6, P6, R7, R3, 0x1 ;  /* 0x0000000307067211 */ /* 0x000fc400078c08ff */
[-C--:B------:R-:W-:Y:S02]  /*21010*/  LEA.HI.X.SX32 R5, R5, R0.reuse, 0x1, P5 ;  /* 0x0000000005057211 */ /* 0x080fe400028f0eff */
[-C--:B------:R-:W-:Y:S02]  /*21020*/  LEA.HI.X.SX32 R7, R7, R0.reuse, 0x1, P6 ;  /* 0x0000000007077211 */ /* 0x080fe400030f0eff */
[----:B-1----:R-:W-:Y:S02]  /*21030*/  LEA R8, P2, R10, R3, 0x1 ;  /* 0x000000030a087211 */ /* 0x002fe400078408ff */
[----:B------:R-:W-:Y:S02]  /*21040*/  LOP3.LUT R11, R14, 0x2c, R21, 0xfe, !PT ;  /* 0x0000002c0e0b7812 */ /* 0x000fe400078efe15 */
[----:B------:R-:W-:Y:S01]  /*21050*/  LEA.HI.X.SX32 R9, R10, R0, 0x1, P2 ;  /* 0x000000000a097211 */ /* 0x000fe200010f0eff */
[----:B0-----:R-:W-:Y:S01]  /*21060*/  STL.64 [R1+0x20], R24 ;  /* 0x0000201801007387 */ /* 0x001fe20000100a00 */
[----:B------:R-:W-:-:S03]  /*21070*/  IMAD.MOV.U32 R15, RZ, RZ, R24 ;  /* 0x000000ffff0f7224 */ /* 0x000fc600078e0018 */
[----:B------:R-:W-:Y:S04]  /*21080*/  STL.64 [R1+0x28], R26 ;  /* 0x0000281a01007387 */ /* 0x000fe80000100a00 */
[----:B------:R0:W-:Y:S01]  /*21090*/  @P3 STG.E.U16 [R4.64], R20 ;  /* 0x0000001404003986 */ /* 0x0001e2000c101506 */
[----:B------:R-:W-:-:S03]  /*210a0*/  ISETP.LT.AND P3, PT, R11, c[0x0][0x17c], !P0 ;  /* 0x00005f000b007a0c */ /* 0x000fc60004761270 */
[----:B------:R-:W1:Y:S04]  /*210b0*/  LDS.128 R24, [R2+0xc000] ;  /* 0x00c0000002187984 */ /* 0x000e680000000c00 */
[----:B------:R-:W-:Y:S01]  /*210c0*/  @P1 STG.E.U16 [R6.64], R19 ;  /* 0x0000001306001986 */ /* 0x000fe2000c101506 */
[----:B0-----:R-:W-:-:S03]  /*210d0*/  IMAD R5, R11, c[0x0][0x198], RZ ;  /* 0x000066000b057a24 */ /* 0x001fc600078e02ff */
[----:B------:R-:W-:Y:S04]  /*210e0*/  @P4 STG.E.U16 [R8.64], R18 ;  /* 0x0000001208004986 */ /* 0x000fe8000c101506 */
[----:B------:R-:W0:Y:S04]  /*210f0*/  LDS.128 R8, [R13+0xc000] ;  /* 0x00c000000d087984 */ /* 0x000e280000000c00 */
[----:B-1----:R1:W-:Y:S04]  /*21100*/  STL [R1+0xc0], R24 ;  /* 0x0000c01801007387 */ /* 0x0023e80000100800 */
[----:B------:R0:W-:Y:S04]  /*21110*/  STL.64 [R1+0xc8], R26 ;  /* 0x0000c81a01007387 */ /* 0x0001e80000100a00 */
[----:B-1----:R-:W2:Y:S04]  /*21120*/  LDL.LU R24, [R1+0xb30] ;  /* 0x000b300001187983 */ /* 0x002ea80000300800 */
[----:B------:R-:W-:Y:S01]  /*21130*/  STL [R1+0xb1c], R25 ;  /* 0x000b1c1901007387 */ /* 0x000fe20000100800 */
[----:B0-----:R-:W-:-:S03]  /*21140*/  IMAD.MOV.U32 R26, RZ, RZ, R9 ;  /* 0x000000ffff1a7224 */ /* 0x001fc600078e0009 */
[----:B------:R-:W-:Y:S04]  /*21150*/  STL [R1+0x60], R8 ;  /* 0x0000600801007387 */ /* 0x000fe80000100800 */
[----:B------:R-:W-:Y:S04]  /*21160*/  STL.64 [R1+0x68], R10 ;  /* 0x0000680a01007387 */ /* 0x000fe80000100a00 */
[----:B------:R0:W-:Y:S04]  /*21170*/  STL [R1+0xb20], R26 ;  /* 0x000b201a01007387 */ /* 0x0001e80000100800 */
[----:B------:R-:W1:Y:S04]  /*21180*/  LDS.128 R8, [R12+0xc000] ;  /* 0x00c000000c087984 */ /* 0x000e680000000c00 */
[----:B0-----:R-:W4:Y:S01]  /*21190*/  LDL.LU R26, [R1+0xc0] ;  /* 0x0000c000011a7983 */ /* 0x001f220000300800 */
[----:B------:R-:W-:-:S02]  /*211a0*/  LEA R4, P1, R5, R3, 0x1 ;  /* 0x0000000305047211 */ /* 0x000fc400078208ff */
[C-C-:B------:R-:W-:Y:S02]  /*211b0*/  LOP3.LUT R6, R14.reuse, 0x2e, R21.reuse, 0xfe, !PT ;  /* 0x0000002e0e067812 */ /* 0x140fe400078efe15 */
[----:B------:R-:W-:Y:S02]  /*211c0*/  LEA.HI.X.SX32 R5, R5, R0, 0x1, P1 ;  /* 0x0000000005057211 */ /* 0x000fe400008f0eff */
[----:B------:R-:W-:Y:S02]  /*211d0*/  LOP3.LUT R7, R14, 0x30, R21, 0xfe, !PT ;  /* 0x000000300e077812 */ /* 0x000fe400078efe15 */
[----:B------:R-:W-:Y:S01]  /*211e0*/  ISETP.LT.AND P4, PT, R6, c[0x0][0x17c], !P0 ;  /* 0x00005f0006007a0c */ /* 0x000fe20004781270 */
[----:B------:R-:W-:Y:S01]  /*211f0*/  @P3 STG.E.U16 [R4.64], R17 ;  /* 0x0000001104003986 */ /* 0x000fe2000c101506 */
[C---:B------:R-:W-:Y:S01]  /*21200*/  ISETP.LT.AND P2, PT, R7.reuse, c[0x0][0x17c], !P0 ;  /* 0x00005f0007007a0c */ /* 0x040fe20004741270 */
[----:B------:R-:W-:Y:S02]  /*21210*/  IMAD R7, R7, c[0x0][0x198], RZ ;  /* 0x0000660007077a24 */ /* 0x000fe400078e02ff */
[----:B-1----:R-:W-:-:S02]  /*21220*/  IMAD.MOV.U32 R27, RZ, RZ, R9 ;  /* 0x000000ffff1b7224 */ /* 0x002fc400078e0009 */
[----:B------:R-:W-:Y:S01]  /*21230*/  IMAD R9, R6, c[0x0][0x198], RZ ;  /* 0x0000660006097a24 */ /* 0x000fe200078e02ff */
[----:B------:R0:W-:Y:S04]  /*21240*/  STL [R1+0x50], R8 ;  /* 0x0000500801007387 */ /* 0x0001e80000100800 */
[----:B------:R1:W-:Y:S01]  /*21250*/  STL.64 [R1+0x58], R10 ;  /* 0x0000580a01007387 */ /* 0x0003e20000100a00 */
[-C--:B------:R-:W-:Y:S02]  /*21260*/  LEA R6, P5, R7, R3.reuse, 0x1 ;  /* 0x0000000307067211 */ /* 0x080fe400078a08ff */
[----:B0-----:R-:W-:Y:S02]  /*21270*/  LEA R8, P3, R9, R3, 0x1 ;  /* 0x0000000309087211 */ /* 0x001fe400078608ff */
[----:B-1----:R-:W-:-:S02]  /*21280*/  LOP3.LUT R10, R14, 0x32, R21, 0xfe, !PT ;  /* 0x000000320e0a7812 */ /* 0x002fc400078efe15 */
[----:B------:R-:W-:-:S03]  /*21290*/  LEA.HI.X.SX32 R9, R9, R0, 0x1, P3 ;  /* 0x0000000009097211 */ /* 0x000fc600018f0eff */
[----:B------:R-:W-:Y:S01]  /*212a0*/  IMAD R4, R10, c[0x0][0x198], RZ ;  /* 0x000066000a047a24 */ /* 0x000fe200078e02ff */
[----:B------:R-:W-:Y:S01]  /*212b0*/  LOP3.LUT R5, R14, 0x34, R21, 0xfe, !PT ;  /* 0x000000340e057812 */ /* 0x000fe200078efe15 */
[----:B------:R0:W-:Y:S01]  /*212c0*/  @P4 STG.E.U16 [R8.64], R15 ;  /* 0x0000000f08004986 */ /* 0x0001e2000c101506 */
[----:B------:R-:W-:-:S03]  /*212d0*/  LEA.HI.X.SX32 R7, R7, R0, 0x1, P5 ;  /* 0x0000000007077211 */ /* 0x000fc600028f0eff */
[----:B------:R-:W-:Y:S01]  /*212e0*/  STL.64 [R1+0xb28], R22 ;  /* 0x000b281601007387 */ /* 0x000fe20000100a00 */
[----:B------:R-:W-:-:S03]  /*212f0*/  ISETP.LT.AND P3, PT, R5, c[0x0][0x17c], !P0 ;  /* 0x00005f0005007a0c */ /* 0x000fc60004761270 */
[----:B------:R-:W-:Y:S01]  /*21300*/  STL [R1+0xb24], R21 ;  /* 0x000b241501007387 */ /* 0x000fe20000100800 */
[----:B0-----:R-:W-:-:S03]  /*21310*/  LEA R8, P4, R4, R3, 0x1 ;  /* 0x0000000304087211 */ /* 0x001fc600078808ff */
[----:B------:R-:W0:Y:S01]  /*21320*/  LDS.128 R20, [R16+0xc000] ;  /* 0x00c0000010147984 */ /* 0x000e220000000c00 */
[----:B------:R-:W-:Y:S01]  /*21330*/  IMAD R11, R5, c[0x0][0x198], RZ ;  /* 0x00006600050b7a24 */ /* 0x000fe200078e02ff */
[----:B------:R-:W-:Y:S02]  /*21340*/  LEA.HI.X.SX32 R9, R4, R0, 0x1, P4 ;  /* 0x0000000004097211 */ /* 0x000fe400020f0eff */
[----:B0-----:R0:W-:Y:S01]  /*21350*/  STL.64 [R1+0x8], R22 ;  /* 0x0000081601007387 */ /* 0x0011e20000100a00 */
[----:B------:R-:W-:-:S03]  /*21360*/  IMAD.MOV.U32 R28, RZ, RZ, R21 ;  /* 0x000000ffff1c7224 */ /* 0x000fc600078e0015 */
[----:B0-----:R-:W5:Y:S04]  /*21370*/  LDL.LU.64 R22, [R1+0xb28] ;  /* 0x000b280001167983 */ /* 0x001f680000300a00 */
[----:B------:R-:W2:Y:S04]  /*21380*/  LDL.LU R21, [R1+0xb24] ;  /* 0x000b240001157983 */ /* 0x000ea80000300800 */
[----:B----4-:R-:W-:Y:S04]  /*21390*/  @P2 STG.E.U16 [R6.64], R26 ;  /* 0x0000001a06002986 */ /* 0x010fe8000c101506 */
[----:B------:R-:W0:Y:S04]  /*213a0*/  LDS.128 R4, [R2+0xe000] ;  /* 0x00e0000002047984 */ /* 0x000e280000000c00 */
[----:B0-----:R0:W-:Y:S04]  /*213b0*/  STL [R1+0xb04], R6 ;  /* 0x000b040601007387 */ /* 0x0011e80000100800 */
[----:B0-----:R-:W4:Y:S04]  /*213c0*/  LDL.LU R6, [R1+0x50] ;  /* 0x0000500001067983 */ /* 0x001f280000300800 */
[----:B------:R0:W-:Y:S04]  /*213d0*/  STL [R1+0xae4], R7 ;  /* 0x000ae40701007387 */ /* 0x0001e80000100800 */
[----:B0-----:R-:W3:Y:S01]  /*213e0*/  LDL.LU R7, [R1+0x60] ;  /* 0x0000600001077983 */ /* 0x001ee20000300800 */
[----:B------:R-:W-:-:S02]  /*213f0*/  ISETP.LT.AND P1, PT, R10, c[0x0][0x17c], !P0 ;  /* 0x00005f000a007a0c */ /* 0x000fc40004721270 */
[----:B------:R-:W-:-:S04]  /*21400*/  LEA R10, P2, R11, R3, 0x1 ;  /* 0x000000030b0a7211 */ /* 0x000fc800078408ff */
[----:B------:R-:W-:Y:S02]  /*21410*/  LEA.HI.X.SX32 R11, R11, R0, 0x1, P2 ;  /* 0x000000000b0b7211 */ /* 0x000fe400010f0eff */
[----:B--2---:R-:W-:-:S05]  /*21420*/  LOP3.LUT R2, R14, 0x36, R21, 0xfe, !PT ;  /* 0x000000360e027812 */ /* 0x004fca00078efe15 */
[----:B---3--:R0:W-:Y:S04]  /*21430*/  @P1 STG.E.U16 [R8.64], R7 ;  /* 0x0000000708001986 */ /* 0x0081e8000c101506 */
[----:B----4-:R-:W-:Y:S01]  /*21440*/  @P3 STG.E.U16 [R10.64], R6 ;  /* 0x000000060a003986 */ /* 0x010fe2000c101506 */
[----:B0-----:R-:W-:-:S04]  /*21450*/  LOP3.LUT R8, R14, 0x38, R21, 0xfe, !PT ;  /* 0x000000380e087812 */ /* 0x001fc800078efe15 */
[C---:B------:R-:W-:Y:S01]  /*21460*/  ISETP.LT.AND P4, PT, R8.reuse, c[0x0][0x17c], !P0 ;  /* 0x00005f0008007a0c */ /* 0x040fe20004781270 */
[----:B------:R-:W-:Y:S02]  /*21470*/  IMAD R17, R8, c[0x0][0x198], RZ ;  /* 0x0000660008117a24 */ /* 0x000fe400078e02ff */
[----:B------:R-:W0:Y:S04]  /*21480*/  LDS.128 R8, [R13+0xe000] ;  /* 0x00e000000d087984 */ /* 0x000e280000000c00 */
[----:B------:R-:W1:Y:S04]  /*21490*/  LDS.128 R12, [R12+0xe000] ;  /* 0x00e000000c0c7984 */ /* 0x000e680000000c00 */
[----:B0-----:R0:W-:Y:S04]  /*214a0*/  STL [R1+0xb00], R10 ;  /* 0x000b000a01007387 */ /* 0x0011e80000100800 */
[----:B0-----:R-:W2:Y:S04]  /*214b0*/  LDL R10, [R1+0x7a0] ;  /* 0x0007a000010a7983 */ /* 0x001ea80000100800 */
[----:B------:R-:W-:Y:S04]  /*214c0*/  STL [R1+0xae0], R11 ;  /* 0x000ae00b01007387 */ /* 0x000fe80000100800 */
[----:B-1----:R0:W-:Y:S04]  /*214d0*/  STL [R1+0xb18], R14 ;  /* 0x000b180e01007387 */ /* 0x0021e80000100800 */
[----:B0-----:R-:W3:Y:S04]  /*214e0*/  LDL.LU R14, [R1+0xd0] ;  /* 0x0000d000010e7983 */ /* 0x001ee80000300800 */
[----:B------:R-:W0:Y:S01]  /*214f0*/  S2R R11, SR_TID.X ;  /* 0x00000000000b7919 */ /* 0x000e220000002100 */
[C---:B------:R-:W-:Y:S01]  /*21500*/  ISETP.LT.AND P3, PT, R2.reuse, c[0x0][0x17c], !P0 ;  /* 0x00005f0002007a0c */ /* 0x040fe20004761270 */
[----:B------:R-:W-:-:S05]  /*21510*/  IMAD R2, R2, c[0x0][0x198], RZ ;  /* 0x0000660002027a24 */ /* 0x000fca00078e02ff */
[CC--:B------:R-:W-:Y:S01]  /*21520*/  LEA R18, P1, R2.reuse, R3.reuse, 0x1 ;  /* 0x0000000302127211 */ /* 0x0c0fe200078208ff */
[----:B------:R-:W-:Y:S01]  /*21530*/  IMAD.MOV.U32 R25, RZ, RZ, R20 ;  /* 0x000000ffff197224 */ /* 0x000fe200078e0014 */
[C---:B------:R-:W-:Y:S02]  /*21540*/  LEA R20, P2, R17.reuse, R3, 0x1 ;  /* 0x0000000311147211 */ /* 0x040fe400078408ff */
[-C--:B------:R-:W-:Y:S02]  /*21550*/  LEA.HI.X.SX32 R19, R2, R0.reuse, 0x1, P1 ;  /* 0x0000000002137211 */ /* 0x080fe400008f0eff */
[----:B------:R-:W-:Y:S02]  /*21560*/  LEA.HI.X.SX32 R21, R17, R0, 0x1, P2 ;  /* 0x0000000011157211 */ /* 0x000fe400010f0eff */
[----:B0-----:R-:W-:-:S04]  /*21570*/  SHF.R.U32.HI R11, RZ, 0x8, R11 ;  /* 0x00000008ff0b7819 */ /* 0x001fc8000001160b */
[----:B------:R-:W-:Y:S01]  /*21580*/  SGXT.U32 R11, R11, 0x1 ;  /* 0x000000010b0b781a */ /* 0x000fe20000000000 */
[----:B------:R0:W-:Y:S04]  /*21590*/  @P3 STG.E.U16 [R18.64], R25 ;  /* 0x0000001912003986 */ /* 0x0001e8000c101506 */
[----:B------:R1:W-:Y:S04]  /*215a0*/  @P4 STG.E.U16 [R20.64], R4 ;  /* 0x0000000414004986 */ /* 0x0003e8000c101506 */
[----:B------:R-:W-:Y:S01]  /*215b0*/  STL [R1+0xadc], R15 ;  /* 0x000adc0f01007387 */ /* 0x000fe20000100800 */
[----:B--2---:R-:W-:-:S02]  /*215c0*/  LOP3.LUT R2, R10, 0x3a, R11, 0xfe, !PT ;  /* 0x0000003a0a027812 */ /* 0x004fc400078efe0b */
[----:B------:R-:W-:Y:S02]  /*215d0*/  LOP3.LUT R17, R10, 0x3c, R11, 0xfe, !PT ;  /* 0x0000003c0a117812 */ /* 0x000fe400078efe0b */
[C---:B------:R-:W-:Y:S01]  /*215e0*/  ISETP.LT.AND P3, PT, R2.reuse, c[0x0][0x17c], !P0 ;  /* 0x00005f0002007a0c */ /* 0x040fe20004761270 */
[----:B------:R-:W-:Y:S01]  /*215f0*/  IMAD R2, R2, c[0x0][0x198], RZ ;  /* 0x0000660002027a24 */ /* 0x000fe200078e02ff */
[C---:B------:R-:W-:Y:S01]  /*21600*/  ISETP.LT.AND P4, PT, R17.reuse, c[0x0][0x17c], !P0 ;  /* 0x00005f0011007a0c */ /* 0x040fe20004781270 */
[----:B------:R-:W-:-:S03]  /*21610*/  IMAD R17, R17, c[0x0][0x198], RZ ;  /* 0x0000660011117a24 */ /* 0x000fc600078e02ff */
[CC--:B0-----:R-:W-:Y:S02]  /*21620*/  LEA R18, P1, R2.reuse, R3.reuse, 0x1 ;  /* 0x0000000302127211 */ /* 0x0c1fe400078208ff */
[C---:B-1----:R-:W-:Y:S02]  /*21630*/  LEA R20, P2, R17.reuse, R3, 0x1 ;  /* 0x0000000311147211 */ /* 0x042fe400078408ff */
[-C--:B------:R-:W-:Y:S02]  /*21640*/  LEA.HI.X.SX32 R19, R2, R0.reuse, 0x1, P1 ;  /* 0x0000000002137211 */ /* 0x080fe400008f0eff */
[----:B------:R-:W-:-:S03]  /*21650*/  LEA.HI.X.SX32 R21, R17, R0, 0x1, P2 ;  /* 0x0000000011157211 */ /* 0x000fc600010f0eff */
[----:B------:R-:W-:Y:S04]  /*21660*/  @P3 STG.E.U16 [R18.64], R8 ;  /* 0x0000000812003986 */ /* 0x000fe8000c101506 */
[----:B------:R-:W0:Y:S01]  /*21670*/  LDS.128 R16, [R16+0xe000] ;  /* 0x00e0000010107984 */ /* 0x000e220000000c00 */
[----:B---3--:R-:W-:-:S03]  /*21680*/  PRMT R4, R14, 0x7632, R4 ;  /* 0x000076320e047816 */ /* 0x008fc60000000004 */
[----:B0-----:R0:W-:Y:S04]  /*21690*/  STL [R1+0xad8], R19 ;  /* 0x000ad81301007387 */ /* 0x0011e80000100800 */
[----:B0-----:R-:W2:Y:S04]  /*216a0*/  LDL.LU R19, [R1+0x160] ;  /* 0x0001600001137983 */ /* 0x001ea80000300800 */
[----:B------:R-:W3:Y:S04]  /*216b0*/  LDL.LU R14, [R1+0x1c0] ;  /* 0x0001c000010e7983 */ /* 0x000ee80000300800 */
[----:B------:R-:W4:Y:S01]  /*216c0*/  LDL.LU R15, [R1+0x210] ;  /* 0x00021000010f7983 */ /* 0x000f220000300800 */
[----:B------:R-:W-:-:S04]  /*216d0*/  LOP3.LUT R2, R10, 0x3e, R11, 0xfe, !PT ;  /* 0x0000003e0a027812 */ /* 0x000fc800078efe0b */
[C---:B------:R-:W-:Y:S01]  /*216e0*/  ISETP.LT.AND P2, PT, R2.reuse, c[0x0][0x17c], !P0 ;  /* 0x00005f0002007a0c */ /* 0x040fe20004741270 */
[----:B------:R-:W-:Y:S01]  /*216f0*/  IMAD R2, R2, c[0x0][0x198], RZ ;  /* 0x0000660002027a24 */ /* 0x000fe200078e02ff */
[----:B------:R0:W-:Y:S04]  /*21700*/  @P4 STG.E.U16 [R20.64], R12 ;  /* 0x0000000c14004986 */ /* 0x0001e8000c101506 */
[----:B0-----:R-:W-:-:S04]  /*21710*/  LEA R20, P1, R2, R3, 0x1 ;  /* 0x0000000302147211 */ /* 0x001fc800078208ff */
[----:B------:R-:W-:Y:S02]  /*21720*/  LEA.HI.X.SX32 R21, R2, R0, 0x1, P1 ;  /* 0x0000000002157211 */ /* 0x000fe400008f0eff */
[----:B------:R-:W-:-:S03]  /*21730*/  LOP3.LUT R2, R10, 0x40, R11, 0xfe, !PT ;  /* 0x000000400a027812 */ /* 0x000fc600078efe0b */
[----:B------:R0:W-:Y:S01]  /*21740*/  @P2 STG.E.U16 [R20.64], R16 ;  /* 0x0000001014002986 */ /* 0x0001e2000c101506 */
[C---:B------:R-:W-:Y:S01]  /*21750*/  ISETP.LT.AND P2, PT, R2.reuse, c[0x0][0x17c], !P0 ;  /* 0x00005f0002007a0c */ /* 0x040fe20004741270 */
[----:B------:R-:W-:-:S05]  /*21760*/  IMAD R2, R2, c[0x0][0x198], RZ ;  /* 0x0000660002027a24 */ /* 0x000fca00078e02ff */
[----:B0-----:R-:W-:-:S04]  /*21770*/  LEA R20, P1, R2, R3, 0x1 ;  /* 0x0000000302147211 */ /* 0x001fc800078208ff */
[----:B------:R-:W-:-:S05]  /*21780*/  LEA.HI.X.SX32 R21, R2, R0, 0x1, P1 ;  /* 0x0000000002157211 */ /* 0x000fca00008f0eff */
[----:B------:R0:W-:Y:S02]  /*21790*/  @P2 STG.E.U16 [R20.64], R4 ;  /* 0x0000000414002986 */ /* 0x0001e4000c101506 */
[----:B0-----:R-:W-:Y:S01]  /*217a0*/  PRMT R4, R29, 0x7632, R4 ;  /* 0x000076321d047816 */ /* 0x001fe20000000004 */
[----:B------:R-:W-:Y:S01]  /*217b0*/  IMAD.MOV.U32 R29, RZ, RZ, c[0x0][0x198] ;  /* 0x00006600ff1d7624 */ /* 0x000fe200078e00ff */
[----:B------:R-:W-:-:S03]  /*217c0*/  LOP3.LUT R20, R10, 0x42, R11, 0xfe, !PT ;  /* 0x000000420a147812 */ /* 0x000fc600078efe0b */
[----:B------:R-:W-:Y:S01]  /*217d0*/  IMAD R2, R29, 0x2, R2 ;  /* 0x000000021d027824 */ /* 0x000fe200078e0202 */
[----:B------:R-:W-:-:S04]  /*217e0*/  ISETP.LT.AND P2, PT, R20, c[0x0][0x17c], !P0 ;  /* 0x00005f0014007a0c */ /* 0x000fc80004741270 */
[----:B------:R-:W-:-:S04]  /*217f0*/  LEA R20, P1, R2, R3, 0x1 ;  /* 0x0000000302147211 */ /* 0x000fc800078208ff */
[----:B------:R-:W-:Y:S01]  /*21800*/  LEA.HI.X.SX32 R21, R2, R0, 0x1, P1 ;  /* 0x0000000002157211 */ /* 0x000fe200008f0eff */
[----:B------:R-:W-:-:S04]  /*21810*/  IMAD R2, R29, 0x2, R2 ;  /* 0x000000021d027824 */ /* 0x000fc800078e0202 */
[----:B------:R0:W-:Y:S02]  /*21820*/  @P2 STG.E.U16 [R20.64], R4 ;  /* 0x0000000414002986 */ /* 0x0001e4000c101506 */
[----:B0-----:R-:W-:-:S04]  /*21830*/  LOP3.LUT R20, R10, 0x44, R11, 0xfe, !PT ;  /* 0x000000440a147812 */ /* 0x001fc800078efe0b */
[----:B------:R-:W-:Y:S02]  /*21840*/  ISETP.LT.AND P2, PT, R20, c[0x0][0x17c], !P0 ;  /* 0x00005f0014007a0c */ /* 0x000fe40004741270 */
[----:B------:R-:W-:-:S04]  /*21850*/  LEA R20, P1, R2, R3, 0x1 ;  /* 0x0000000302147211 */ /* 0x000fc800078208ff */
[----:B------:R-:W-:Y:S01]  /*21860*/  LEA.HI.X.SX32 R21, R2, R0, 0x1, P1 ;  /* 0x0000000002157211 */ /* 0x000fe200008f0eff */
[----:B------:R-:W-:Y:S01]  /*21870*/  IMAD R2, R29, 0x2, R2 ;  /* 0x000000021d027824 */ /* 0x000fe200078e0202 */
[----:B--2---:R-:W-:Y:S02]  /*21880*/  PRMT R4, R19, 0x7632, R4 ;  /* 0x0000763213047816 */ /* 0x004fe40000000004 */
[----:B------:R-:W2:Y:S04]  /*21890*/  LDL.LU R19, [R1+0x1a0] ;  /* 0x0001a00001137983 */ /* 0x000ea80000300800 */
[----:B------:R0:W-:Y:S02]  /*218a0*/  @P2 STG.E.U16 [R20.64], R4 ;  /* 0x0000000414002986 */ /* 0x0001e4000c101506 */
[----:B0-----:R-:W-:-:S04]  /*218b0*/  LOP3.LUT R20, R10, 0x46, R11, 0xfe, !PT ;  /* 0x000000460a147812 */ /* 0x001fc800078efe0b */
[----:B------:R-:W-:Y:S02]  /*218c0*/  ISETP.LT.AND P2, PT, R20, c[0x0][0x17c], !P0 ;  /* 0x00005f0014007a0c */ /* 0x000fe40004741270 */
[----:B------:R-:W-:Y:S02]  /*218d0*/  LEA R20, P1, R2, R3, 0x1 ;  /* 0x0000000302147211 */ /* 0x000fe400078208ff */
[----:B---3--:R-:W-:Y:S02]  /*218e0*/  PRMT R4, R14, 0x7632, R4 ;  /* 0x000076320e047816 */ /* 0x008fe40000000004 */
[----:B------:R-:W-:Y:S01]  /*218f0*/  LEA.HI.X.SX32 R21, R2, R0, 0x1, P1 ;  /* 0x0000000002157211 */ /* 0x000fe200008f0eff */
[----:B------:R-:W-:Y:S01]  /*21900*/  IMAD R2, R29, 0x2, R2 ;  /* 0x000000021d027824 */ /* 0x000fe200078e0202 */
[----:B------:R-:W3:Y:S05]  /*21910*/  LDL.LU R14, [R1+0x1e0] ;  /* 0x0001e000010e7983 */ /* 0x000eea0000300800 */
[----:B------:R0:W-:Y:S02]  /*21920*/  @P2 STG.E.U16 [R20.64], R4 ;  /* 0x0000000414002986 */ /* 0x0001e4000c101506 */
[----:B0-----:R-:W-:-:S04]  /*21930*/  LOP3.LUT R20, R10, 0x48, R11, 0xfe, !PT ;  /* 0x000000480a147812 */ /* 0x001fc800078efe0b */
[----:B------:R-:W-:Y:S02]  /*21940*/  ISETP.LT.AND P2, PT, R20, c[0x0][0x17c], !P0 ;  /* 0x00005f0014007a0c */ /* 0x000fe40004741270 */
[C---:B------:R-:W-:Y:S02]  /*21950*/  LEA R20, P1, R2.reuse, R3, 0x1 ;  /* 0x0000000302147211 */ /* 0x040fe400078208ff */
[----:B----4-:R-:W-:Y:S02]  /*21960*/  PRMT R4, R15, 0x7632, R4 ;  /* 0x000076320f047816 */ /* 0x010fe40000000004 */
[----:B------:R-:W-:Y:S01]  /*21970*/  LEA.HI.X.SX32 R21, R2, R0, 0x1, P1 ;  /* 0x0000000002157211 */ /* 0x000fe200008f0eff */
[----:B------:R-:W4:Y:S06]  /*21980*/  LDL.LU R15, [R1+0x1d0] ;  /* 0x0001d000010f7983 */ /* 0x000f2c0000300800 */
[----:B------:R0:W-:Y:S04]  /*21990*/  @P2 STG.E.U16 [R20.64], R4 ;  /* 0x0000000414002986 */ /* 0x0001e8000c101506 */
[----:B0-----:R-:W2:Y:S01]  /*219a0*/  LDL.LU R21, [R1+0x200] ;  /* 0x0002000001157983 */ /* 0x001ea20000300800 */
[----:B------:R-:W-:Y:S01]  /*219b0*/  LOP3.LUT R20, R10, 0x4a, R11, 0xfe, !PT ;  /* 0x0000004a0a147812 */ /* 0x000fe200078efe0b */
[----:B------:R-:W-:-:S03]  /*219c0*/  IMAD R2, R29, 0x2, R2 ;  /* 0x000000021d027824 */ /* 0x000fc600078e0202 */
[----:B------:R-:W-:Y:S02]  /*219d0*/  ISETP.LT.AND P2, PT, R20, c[0x0][0x17c], !P0 ;  /* 0x00005f0014007a0c */ /* 0x000fe40004741270 */
[C---:B------:R-:W-:Y:S02]  /*219e0*/  LEA R20, P1, R2.reuse, R3, 0x1 ;  /* 0x0000000302147211 */ /* 0x040fe400078208ff */
[----:B--2---:R-:W-:Y:S02]  /*219f0*/  PRMT R4, R21, 0x7632, R4 ;  /* 0x0000763215047816 */ /* 0x004fe40000000004 */
[----:B------:R-:W-:-:S07]  /*21a00*/  LEA.HI.X.SX32 R21, R2, R0, 0x1, P1 ;  /* 0x0000000002157211 */ /* 0x000fce00008f0eff */
[----:B------:R0:W-:Y:S04]  /*21a10*/  @P2 STG.E.U16 [R20.64], R4 ;  /* 0x0000000414002986 */ /* 0x0001e8000c101506 */
[----:B0-----:R-:W2:Y:S01]  /*21a20*/  LDL.LU R21, [R1+0x1f0] ;  /* 0x0001f00001157983 */ /* 0x001ea20000300800 */
[----:B------:R-:W-:Y:S01]  /*21a30*/  LOP3.LUT R20, R10, 0x4c, R11, 0xfe, !PT ;  /* 0x0000004c0a147812 */ /* 0x000fe200078efe0b */
[----:B------:R-:W-:-:S03]  /*21a40*/  IMAD R2, R29, 0x2, R2 ;  /* 0x000000021d027824 */ /* 0x000fc600078e0202 */
[----:B------:R-:W-:Y:S02]  /*21a50*/  ISETP.LT.AND P2, PT, R20, c[0x0][0x17c], !P0 ;  /* 0x00005f0014007a0c */ /* 0x000fe40004741270 */
[C---:B------:R-:W-:Y:S02]  /*21a60*/  LEA R20, P1, R2.reuse, R3, 0x1 ;  /* 0x0000000302147211 */ /* 0x040fe400078208ff */
[----:B--2---:R-:W-:Y:S02]  /*21a70*/  PRMT R4, R21, 0x7632, R4 ;  /* 0x0000763215047816 */ /* 0x004fe40000000004 */
[----:B------:R-:W-:Y:S01]  /*21a80*/  LEA.HI.X.SX32 R21, R2, R0, 0x1, P1 ;  /* 0x0000000002157211 */ /* 0x000fe200008f0eff */
[----:B------:R-:W-:-:S06]  /*21a90*/  IMAD R2, R29, 0x2, R2 ;  /* 0x000000021d027824 */ /* 0x000fcc00078e0202 */
[----:B------:R0:W-:Y:S02]  /*21aa0*/  @P2 STG.E.U16 [R20.64], R4 ;  /* 0x0000000414002986 */ /* 0x0001e4000c101506 */
[----:B0-----:R-:W-:-:S04]  /*21ab0*/  LOP3.LUT R20, R10, 0x4e, R11, 0xfe, !PT ;  /* 0x0000004e0a147812 */ /* 0x001fc800078efe0b */
[----:B------:R-:W-:Y:S02]  /*21ac0*/  ISETP.LT.AND P2, PT, R20, c[0x0][0x17c], !P0 ;  /* 0x00005f0014007a0c */ /* 0x000fe40004741270 */
[C---:B------:R-:W-:Y:S02]  /*21ad0*/  LEA R20, P1, R2.reuse, R3, 0x1 ;  /* 0x0000000302147211 */ /* 0x040fe400078208ff */
[----:B------:R-:W-:Y:S02]  /*21ae0*/  PRMT R4, R19, 0x7632, R4 ;  /* 0x0000763213047816 */ /* 0x000fe40000000004 */
[----:B------:R-:W-:-:S07]  /*21af0*/  LEA.HI.X.SX32 R21, R2, R0, 0x1, P1 ;  /* 0x0000000002157211 */ /* 0x000fce00008f0eff */
[----:B------:R3:W-:Y:S02]  /*21b00*/  @P2 STG.E.U16 [R20.64], R4 ;  /* 0x0000000414002986 */ /* 0x0007e4000c101506 */
[----:B---3--:R-:W-:Y:S02]  /*21b10*/  PRMT R4, R14, 0x7632, R4 ;  /* 0x000076320e047816 */ /* 0x008fe40000000004 */
[----:B------:R-:W2:Y:S01]  /*21b20*/  LDL.LU R14, [R1+0x1b0] ;  /* 0x0001b000010e7983 */ /* 0x000ea20000300800 */
[----:B------:R-:W-:Y:S01]  /*21b30*/  LOP3.LUT R20, R10, 0x50, R11, 0xfe, !PT ;  /* 0x000000500a147812 */ /* 0x000fe200078efe0b */
[----:B------:R-:W-:Y:S02]  /*21b40*/  IMAD R2, R29, 0x2, R2 ;  /* 0x000000021d027824 */ /* 0x000fe400078e0202 */
[----:B------:R-:W3:Y:S01]  /*21b50*/  LDL.LU R19, [R1+0x150] ;  /* 0x0001500001137983 */ /* 0x000ee20000300800 */
[----:B------:R-:W-:Y:S02]  /*21b60*/  ISETP.LT.AND P2, PT, R20, c[0x0][0x17c], !P0 ;  /* 0x00005f0014007a0c */ /* 0x000fe40004741270 */
[----:B------:R-:W-:-:S04]  /*21b70*/  LEA R20, P1, R2, R3, 0x1 ;  /* 0x0000000302147211 */ /* 0x000fc800078208ff */
[----:B------:R-:W-:Y:S01]  /*21b80*/  LEA.HI.X.SX32 R21, R2, R0, 0x1, P1 ;  /* 0x0000000002157211 */ /* 0x000fe200008f0eff */
[----:B------:R-:W-:-:S06]  /*21b90*/  IMAD R2, R29, 0x2, R2 ;  /* 0x000000021d027824 */ /* 0x000fcc00078e0202 */
[----:B------:R0:W-:Y:S02]  /*21ba0*/  @P2 STG.E.U16 [R20.64], R4 ;  /* 0x0000000414002986 */ /* 0x0001e4000c101506 */
[----:B0-----:R-:W-:-:S04]  /*21bb0*/  LOP3.LUT R20, R10, 0x52, R11, 0xfe, !PT ;  /* 0x000000520a147812 */ /* 0x001fc800078efe0b */
[----:B------:R-:W-:Y:S02]  /*21bc0*/  ISETP.LT.AND P2, PT, R20, c[0x0][0x17c], !P0 ;  /* 0x00005f0014007a0c */ /* 0x000fe40004741270 */
[C---:B------:R-:W-:Y:S02]  /*21bd0*/  LEA R20, P1, R2.reuse, R3, 0x1 ;  /* 0x0000000302147211 */ /* 0x040fe400078208ff */
[----:B----4-:R-:W-:Y:S02]  /*21be0*/  PRMT R4, R15, 0x7632, R4 ;  /* 0x000076320f047816 */ /* 0x010fe40000000004 */
[----:B------:R-:W-:Y:S01]  /*21bf0*/  LEA.HI.X.SX32 R21, R2, R0, 0x1, P1 ;  /* 0x0000000002157211 */ /* 0x000fe200008f0eff */
[----:B------:R-:W-:Y:S01]  /*21c00*/  IMAD R2, R29, 0x2, R2 ;  /* 0x000000021d027824 */ /* 0x000fe200078e0202 */
[----:B------:R-:W4:Y:S05]  /*21c10*/  LDL.LU R15, [R1+0x140] ;  /* 0x00014000010f7983 */ /* 0x000f2a0000300800 */
[----:B------:R0:W-:Y:S02]  /*21c20*/  @P2 STG.E.U16 [R20.64], R4 ;  /* 0x0000000414002986 */ /* 0x0001e4000c101506 */
[----:B0-----:R-:W-:-:S04]  /*21c30*/  LOP3.LUT R20, R10, 0x54, R11, 0xfe, !PT ;  /* 0x000000540a147812 */ /* 0x001fc800078efe0b */
[----:B------:R-:W-:Y:S02]  /*21c40*/  ISETP.LT.AND P2, PT, R20, c[0x0][0x17c], !P0 ;  /* 0x00005f0014007a0c */ /* 0x000fe40004741270 */
[C---:B------:R-:W-:Y:S02]  /*21c50*/  LEA R20, P1, R2.reuse, R3, 0x1 ;  /* 0x0000000302147211 */ /* 0x040fe400078208ff */
[----:B-----5:R-:W-:Y:S02]  /*21c60*/  PRMT R4, R23, 0x7632, R4 ;  /* 0x0000763217047816 */ /* 0x020fe40000000004 */
[----:B------:R-:W-:Y:S01]  /*21c70*/  LEA.HI.X.SX32 R21, R2, R0, 0x1, P1 ;  /* 0x0000000002157211 */ /* 0x000fe200008f0eff */
[----:B------:R-:W-:-:S06]  /*21c80*/  IMAD R2, R29, 0x2, R2 ;  /* 0x000000021d027824 */ /* 0x000fcc00078e0202 */
[----:B------:R0:W-:Y:S02]  /*21c90*/  @P2 STG.E.U16 [R20.64], R4 ;  /* 0x0000000414002986 */ /* 0x0001e4000c101506 */
[----:B0-----:R-:W-:-:S04]  /*21ca0*/  LOP3.LUT R20, R10, 0x56, R11, 0xfe, !PT ;  /* 0x000000560a147812 */ /* 0x001fc800078efe0b */
[----:B------:R-:W-:Y:S02]  /*21cb0*/  ISETP.LT.AND P2, PT, R20, c[0x0][0x17c], !P0 ;  /* 0x00005f0014007a0c */ /* 0x000fe40004741270 */
[----:B------:R-:W-:Y:S02]  /*21cc0*/  LEA R20, P1, R2, R3, 0x1 ;  /* 0x0000000302147211 */ /* 0x000fe400078208ff */
[----:B------:R-:W-:Y:S02]  /*21cd0*/  PRMT R4, R22, 0x7632, R4 ;  /* 0x0000763216047816 */ /* 0x000fe40000000004 */
[----:B------:R-:W-:-:S07]  /*21ce0*/  LEA.HI.X.SX32 R21, R2, R0, 0x1, P1 ;  /* 0x0000000002157211 */ /* 0x000fce00008f0eff */
[----:B------:R0:W-:Y:S02]  /*21cf0*/  @P2 STG.E.U16 [R20.64], R4 ;  /* 0x0000000414002986 */ /* 0x0001e4000c101506 */
[----:B0-----:R-:W-:-:S04]  /*21d00*/  LOP3.LUT R21, R10, 0x58, R11, 0xfe, !PT ;  /* 0x000000580a157812 */ /* 0x001fc800078efe0b */
[----:B------:R-:W-:Y:S01]  /*21d10*/  ISETP.LT.AND P2, PT, R21, c[0x0][0x17c], !P0 ;  /* 0x00005f0015007a0c */ /* 0x000fe20004741270 */
[----:B------:R-:W-:Y:S01]  /*21d20*/  IMAD R21, R29, 0x2, R2 ;  /* 0x000000021d157824 */ /* 0x000fe200078e0202 */
[----:B------:R-:W-:-:S04]  /*21d30*/  LOP3.LUT R20, R10, 0x5a, R11, 0xfe, !PT ;  /* 0x0000005a0a147812 */ /* 0x000fc800078efe0b */
[C---:B------:R-:W-:Y:S02]  /*21d40*/  LEA R22, P1, R21.reuse, R3, 0x1 ;  /* 0x0000000315167211 */ /* 0x040fe400078208ff */
[----:B------:R-:W-:Y:S02]  /*21d50*/  LOP3.LUT R2, R10, 0x5c, R11, 0xfe, !PT ;  /* 0x0000005c0a027812 */ /* 0x000fe400078efe0b */
[----:B------:R-:W-:Y:S01]  /*21d60*/  LEA.HI.X.SX32 R23, R21, R0, 0x1, P1 ;  /* 0x0000000015177211 */ /* 0x000fe200008f0eff */
[----:B------:R-:W-:Y:S01]  /*21d70*/  IMAD R21, R29, 0x2, R21 ;  /* 0x000000021d157824 */ /* 0x000fe200078e0215 */
[----:B------:R-:W-:Y:S02]  /*21d80*/  ISETP.LT.AND P4, PT, R20, c[0x0][0x17c], !P0 ;  /* 0x00005f0014007a0c */ /* 0x000fe40004781270 */
[----:B------:R-:W-:Y:S02]  /*21d90*/  ISETP.LT.AND P5, PT, R2, c[0x0][0x17c], !P0 ;  /* 0x00005f0002007a0c */ /* 0x000fe400047a1270 */
[----:B------:R-:W-:-:S02]  /*21da0*/  LOP3.LUT R2, R10, 0x5e, R11, 0xfe, !PT ;  /* 0x0000005e0a027812 */ /* 0x000fc400078efe0b */
[----:B------:R-:W-:Y:S02]  /*21db0*/  LEA R20, P1, R21, R3, 0x1 ;  /* 0x0000000315147211 */ /* 0x000fe400078208ff */
[----:B------:R-:W-:Y:S01]  /*21dc0*/  ISETP.LT.AND P3, PT, R2, c[0x0][0x17c], !P0 ;  /* 0x00005f0002007a0c */ /* 0x000fe20004761270 */
[----:B------:R-:W-:Y:S01]  /*21dd0*/  IMAD R2, R29, 0x2, R21 ;  /* 0x000000021d027824 */ /* 0x000fe200078e0215 */
[----:B------:R-:W-:Y:S02]  /*21de0*/  LEA.HI.X.SX32 R21, R21, R0, 0x1, P1 ;  /* 0x0000000015157211 */ /* 0x000fe400008f0eff */
[----:B--2---:R-:W-:Y:S02]  /*21df0*/  PRMT R4, R14, 0x7632, R4 ;  /* 0x000076320e047816 */ /* 0x004fe40000000004 */
[----:B------:R-:W2:Y:S04]  /*21e00*/  LDL.LU R14, [R1+0xf0] ;  /* 0x0000f000010e7983 */ /* 0x000ea80000300800 */
[----:B------:R0:W-:Y:S02]  /*21e10*/  @P2 STG.E.U16 [R22.64], R4 ;  /* 0x0000000416002986 */ /* 0x0001e4000c101506 */
[----:B0-----:R-:W-:-:S05]  /*21e20*/  PRMT R4, R24, 0x7632, R4 ;  /* 0x0000763218047816 */ /* 0x001fca0000000004 */
[----:B------:R0:W-:Y:S04]  /*21e30*/  @P4 STG.E.U16 [R20.64], R4 ;  /* 0x0000000414004986 */ /* 0x0001e8000c101506 */
[----:B0-----:R-:W5:Y:S01]  /*21e40*/  LDL.LU R21, [R1+0x120] ;  /* 0x0001200001157983 */ /* 0x001f620000300800 */
[C-C-:B------:R-:W-:Y:S02]  /*21e50*/  LOP3.LUT R22, R10.reuse, 0x60, R11.reuse, 0xfe, !PT ;  /* 0x000000600a167812 */ /* 0x140fe400078efe0b */
[----:B------:R-:W-:Y:S02]  /*21e60*/  LOP3.LUT R23, R10, 0x62, R11, 0xfe, !PT ;  /* 0x000000620a177812 */ /* 0x000fe400078efe0b */
[----:B------:R-:W-:Y:S02]  /*21e70*/  ISETP.LT.AND P1, PT, R22, c[0x0][0x17c], !P0 ;  /* 0x00005f0016007a0c */ /* 0x000fe40004721270 */
[----:B------:R-:W-:-:S02]  /*21e80*/  LEA R22, P6, R2, R3, 0x1 ;  /* 0x0000000302167211 */ /* 0x000fc400078c08ff */
[----:B------:R-:W-:Y:S02]  /*21e90*/  ISETP.LT.AND P2, PT, R23, c[0x0][0x17c], !P0 ;  /* 0x00005f0017007a0c */ /* 0x000fe40004741270 */
[----:B------:R-:W-:Y:S02]  /*21ea0*/  LEA.HI.X.SX32 R23, R2, R0, 0x1, P6 ;  /* 0x0000000002177211 */ /* 0x000fe400030f0eff */
[----:B-----5:R-:W-:-:S05]  /*21eb0*/  PRMT R4, R21, 0x7632, R4 ;  /* 0x0000763215047816 */ /* 0x020fca0000000004 */
[----:B------:R0:W-:Y:S04]  /*21ec0*/  @P5 STG.E.U16 [R22.64], R4 ;  /* 0x0000000416005986 */ /* 0x0001e8000c101506 */
[----:B0-----:R-:W5:Y:S01]  /*21ed0*/  LDL.LU R23, [R1+0x130] ;  /* 0x0001300001177983 */ /* 0x001f620000300800 */
[C-C-:B------:R-:W-:Y:S01]  /*21ee0*/  LOP3.LUT R20, R10.reuse, 0x64, R11.reuse, 0xfe, !PT ;  /* 0x000000640a147812 */ /* 0x140fe200078efe0b */
[----:B------:R-:W-:Y:S01]  /*21ef0*/  IMAD R24, R29, 0x2, R2 ;  /* 0x000000021d187824 */ /* 0x000fe200078e0202 */
[----:B------:R-:W-:Y:S02]  /*21f00*/  LOP3.LUT R2, R10, 0x66, R11, 0xfe, !PT ;  /* 0x000000660a027812 */ /* 0x000fe400078efe0b */
[----:B------:R-:W-:Y:S02]  /*21f10*/  ISETP.LT.AND P4, PT, R20, c[0x0][0x17c], !P0 ;  /* 0x00005f0014007a0c */ /* 0x000fe40004781270 */
[----:B------:R-:W-:-:S02]  /*21f20*/  LEA R20, P6, R24, R3, 0x1 ;  /* 0x0000000318147211 */ /* 0x000fc400078c08ff */
[----:B------:R-:W-:Y:S01]  /*21f30*/  ISETP.LT.AND P5, PT, R2, c[0x0][0x17c], !P0 ;  /* 0x00005f0002007a0c */ /* 0x000fe200047a1270 */
[----:B------:R-:W-:Y:S01]  /*21f40*/  IMAD R2, R29, 0x2, R24 ;  /* 0x000000021d027824 */ /* 0x000fe200078e0218 */
[----:B------:R-:W-:-:S04]  /*21f50*/  LEA.HI.X.SX32 R21, R24, R0, 0x1, P6 ;  /* 0x0000000018157211 */ /* 0x000fc800030f0eff */
[----:B------:R-:W-:Y:S02]  /*21f60*/  LEA R22, P6, R2, R3, 0x1 ;  /* 0x0000000302167211 */ /* 0x000fe400078c08ff */
[----:B---3--:R-:W-:Y:S02]  /*21f70*/  PRMT R8, R19, 0x7632, R8 ;  /* 0x0000763213087816 */ /* 0x008fe40000000008 */
[----:B------:R-:W3:Y:S01]  /*21f80*/  LDL.LU R19, [R1+0xe0] ;  /* 0x0000e00001137983 */ /* 0x000ee20000300800 */
[C-C-:B------:R-:W-:Y:S02]  /*21f90*/  LOP3.LUT R24, R10.reuse, 0x6a, R11.reuse, 0xfe, !PT ;  /* 0x0000006a0a187812 */ /* 0x140fe400078efe0b */
[----:B-----5:R-:W-:Y:S02]  /*21fa0*/  PRMT R4, R23, 0x7632, R4 ;  /* 0x0000763217047816 */ /* 0x020fe40000000004 */
[----:B------:R-:W-:-:S03]  /*21fb0*/  LOP3.LUT R23, R10, 0x68, R11, 0xfe, !PT ;  /* 0x000000680a177812 */ /* 0x000fc600078efe0b */
[----:B------:R0:W-:Y:S01]  /*21fc0*/  @P3 STG.E.U16 [R20.64], R4 ;  /* 0x0000000414003986 */ /* 0x0001e2000c101506 */
[----:B------:R-:W-:Y:S02]  /*21fd0*/  ISETP.LT.AND P3, PT, R23, c[0x0][0x17c], !P0 ;  /* 0x00005f0017007a0c */ /* 0x000fe40004761270 */
[----:B------:R-:W-:Y:S01]  /*21fe0*/  LEA.HI.X.SX32 R23, R2, R0, 0x1, P6 ;  /* 0x0000000002177211 */ /* 0x000fe200030f0eff */
[----:B0-----:R-:W-:Y:S01]  /*21ff0*/  IMAD R21, R29, 0x2, R2 ;  /* 0x000000021d157824 */ /* 0x001fe200078e0202 */
[----:B----4-:R-:W-:-:S03]  /*22000*/  PRMT R4, R15, 0x7632, R4 ;  /* 0x000076320f047816 */ /* 0x010fc60000000004 */
[----:B------:R0:W-:Y:S01]  /*22010*/  @P1 STG.E.U16 [R22.64], R8 ;  /* 0x0000000816001986 */ /* 0x0001e2000c101506 */
[----:B------:R-:W-:Y:S01]  /*22020*/  IMAD R2, R29, 0x2, R21 ;  /* 0x000000021d027824 */ /* 0x000fe200078e0215 */
[CC--:B------:R-:W-:Y:S02]  /*22030*/  LEA R20, P6, R21.reuse, R3.reuse, 0x1 ;  /* 0x0000000315147211 */ /* 0x0c0fe400078c08ff */
[----:B------:R-:W4:Y:S02]  /*22040*/  LDL.LU R15, [R1+0xb0] ;  /* 0x0000b000010f7983 */ /* 0x000f240000300800 */
[----:B------:R-:W-:Y:S02]  /*22050*/  LEA.HI.X.SX32 R21, R21, R0, 0x1, P6 ;  /* 0x0000000015157211 */ /* 0x000fe400030f0eff */
[----:B0-----:R-:W-:-:S03]  /*22060*/  LEA R22, P6, R2, R3, 0x1 ;  /* 0x0000000302167211 */ /* 0x001fc600078c08ff */
[----:B------:R2:W-:Y:S01]  /*22070*/  @P2 STG.E.U16 [R20.64], R4 ;  /* 0x0000000414002986 */ /* 0x0005e2000c101506 */
[----:B------:R-:W-:Y:S02]  /*22080*/  LEA.HI.X.SX32 R23, R2, R0, 0x1, P6 ;  /* 0x0000000002177211 */ /* 0x000fe400030f0eff */
[----:B--2---:R-:W-:Y:S02]  /*22090*/  PRMT R4, R14, 0x7632, R4 ;  /* 0x000076320e047816 */ /* 0x004fe40000000004 */
[----:B------:R-:W2:Y:S04]  /*220a0*/  LDL.LU R14, [R1+0x20] ;  /* 0x00002000010e7983 */ /* 0x000ea80000300800 */
[----:B------:R0:W-:Y:S01]  /*220b0*/  @P4 STG.E.U16 [R22.64], R4 ;  /* 0x0000000416004986 */ /* 0x0001e2000c101506 */
[----:B------:R-:W-:Y:S01]  /*220c0*/  ISETP.LT.AND P1, PT, R24, c[0x0][0x17c], !P0 ;  /* 0x00005f0018007a0c */ /* 0x000fe20004721270 */
[----:B------:R-:W-:Y:S01]  /*220d0*/  IMAD R24, R29, 0x2, R2 ;  /* 0x000000021d187824 */ /* 0x000fe200078e0202 */
[----:B------:R-:W-:Y:S01]  /*220e0*/  LOP3.LUT R20, R10, 0x6c, R11, 0xfe, !PT ;  /* 0x0000006c0a147812 */ /* 0x000fe200078efe0b */
[----:B0-----:R-:W5:Y:S03]  /*220f0*/  LDL.LU R23, [R1+0x110] ;  /* 0x0001100001177983 */ /* 0x001f660000300800 */
[----:B------:R-:W-:-:S02]  /*22100*/  ISETP.LT.AND P2, PT, R20, c[0x0][0x17c], !P0 ;  /* 0x00005f0014007a0c */ /* 0x000fc40004741270 */
[----:B------:R-:W-:Y:S02]  /*22110*/  LOP3.LUT R2, R10, 0x6e, R11, 0xfe, !PT ;  /* 0x0000006e0a027812 */ /* 0x000fe400078efe0b */
[-C--:B------:R-:W-:Y:S02]  /*22120*/  LEA R20, P6, R24, R3.reuse, 0x1 ;  /* 0x0000000318147211 */ /* 0x080fe400078c08ff */
[----:B------:R-:W-:Y:S01]  /*22130*/  ISETP.LT.AND P4, PT, R2, c[0x0][0x17c], !P0 ;  /* 0x00005f0002007a0c */ /* 0x000fe20004781270 */
[----:B------:R-:W-:Y:S01]  /*22140*/  IMAD R2, R29, 0x2, R24 ;  /* 0x000000021d027824 */ /* 0x000fe200078e0218 */
[----:B------:R-:W-:Y:S02]  /*22150*/  LEA.HI.X.SX32 R21, R24, R0, 0x1, P6 ;  /* 0x0000000018157211 */ /* 0x000fe400030f0eff */
[----:B------:R-:W2:Y:S02]  /*22160*/  LDL.LU R24, [R1+0x100] ;  /* 0x0001000001187983 */ /* 0x000ea40000300800 */
[----:B------:R-:W-:-:S02]  /*22170*/  LEA R22, P6, R2, R3, 0x1 ;  /* 0x0000000302167211 */ /* 0x000fc400078c08ff */
[----:B------:R-:W-:Y:S02]  /*22180*/  PRMT R16, R16, 0x7632, R16 ;  /* 0x0000763210107816 */ /* 0x000fe40000000010 */
[----:B-----5:R-:W-:Y:S02]  /*22190*/  PRMT R4, R23, 0x7632, R4 ;  /* 0x0000763217047816 */ /* 0x020fe40000000004 */
[----:B------:R-:W-:-:S03]  /*221a0*/  LOP3.LUT R23, R10, 0x70, R11, 0xfe, !PT ;  /* 0x000000700a177812 */ /* 0x000fc600078efe0b */
[----:B------:R0:W-:Y:S01]  /*221b0*/  @P5 STG.E.U16 [R20.64], R4 ;  /* 0x0000000414005986 */ /* 0x0001e2000c101506 */
[----:B------:R-:W-:Y:S02]  /*221c0*/  ISETP.LT.AND P5, PT, R23, c[0x0][0x17c], !P0 ;  /* 0x00005f0017007a0c */ /* 0x000fe400047a1270 */
[----:B------:R-:W-:Y:S01]  /*221d0*/  LEA.HI.X.SX32 R23, R2, R0, 0x1, P6 ;  /* 0x0000000002177211 */ /* 0x000fe200030f0eff */
[----:B0-----:R-:W-:Y:S01]  /*221e0*/  IMAD R21, R29, 0x2, R2 ;  /* 0x000000021d157824 */ /* 0x001fe200078e0202 */
[----:B--2---:R-:W-:-:S04]  /*221f0*/  PRMT R8, R24, 0x7632, R8 ;  /* 0x0000763218087816 */ /* 0x004fc80000000008 */
[-C--:B------:R-:W-:Y:S01]  /*22200*/  LEA R20, P6, R21, R3.reuse, 0x1 ;  /* 0x0000000315147211 */ /* 0x080fe200078c08ff */
[----:B------:R-:W-:Y:S01]  /*22210*/  IMAD R2, R29, 0x2, R21 ;  /* 0x000000021d027824 */ /* 0x000fe200078e0215 */
[----:B---3--:R-:W-:Y:S02]  /*22220*/  PRMT R4, R19, 0x7632, R4 ;  /* 0x0000763213047816 */ /* 0x008fe40000000004 */
[----:B------:R-:W-:Y:S02]  /*22230*/  LEA.HI.X.SX32 R21, R21, R0, 0x1, P6 ;  /* 0x0000000015157211 */ /* 0x000fe400030f0eff */
[----:B------:R-:W-:Y:S01]  /*22240*/  LOP3.LUT R24, R10, 0x72, R11, 0xfe, !PT ;  /* 0x000000720a187812 */ /* 0x000fe200078efe0b */
[----:B------:R0:W-:Y:S03]  /*22250*/  @P3 STG.E.U16 [R22.64], R8 ;  /* 0x0000000816003986 */ /* 0x0001e6000c101506 */
[----:B------:R-:W-:Y:S01]  /*22260*/  ISETP.LT.AND P3, PT, R24, c[0x0][0x17c], !P0 ;  /* 0x00005f0018007a0c */ /* 0x000fe20004761270 */
[----:B------:R1:W-:Y:S01]  /*22270*/  @P1 STG.E.U16 [R20.64], R4 ;  /* 0x0000000414001986 */ /* 0x0003e2000c101506 */
[----:B------:R-:W-:Y:S01]  /*22280*/  IMAD R24, R29, 0x2, R2 ;  /* 0x000000021d187824 */ /* 0x000fe200078e0202 */
[----:B0-----:R-:W-:-:S02]  /*22290*/  LEA R22, P6, R2, R3, 0x1 ;  /* 0x0000000302167211 */ /* 0x001fc400078c08ff */
[--C-:B-1----:R-:W-:Y:S02]  /*222a0*/  LOP3.LUT R20, R10, 0x74, R11.reuse, 0xfe, !PT ;  /* 0x000000740a147812 */ /* 0x102fe400078efe0b */
[-C--:B------:R-:W-:Y:S02]  /*222b0*/  LEA.HI.X.SX32 R23, R2, R0.reuse, 0x1, P6 ;  /* 0x0000000002177211 */ /* 0x080fe400030f0eff */
[----:B----4-:R-:W-:Y:S02]  /*222c0*/  PRMT R4, R15, 0x7632, R4 ;  /* 0x000076320f047816 */ /* 0x010fe40000000004 */
[----:B------:R-:W-:Y:S02]  /*222d0*/  ISETP.LT.AND P1, PT, R20, c[0x0][0x17c], !P0 ;  /* 0x00005f0014007a0c */ /* 0x000fe40004721270 */
[----:B------:R-:W-:Y:S02]  /*222e0*/  LEA R20, P6, R24, R3, 0x1 ;  /* 0x0000000318147211 */ /* 0x000fe400078c08ff */
[----:B------:R-:W-:Y:S01]  /*222f0*/  LOP3.LUT R2, R10, 0x76, R11, 0xfe, !PT ;  /* 0x000000760a027812 */ /* 0x000fe200078efe0b */
[----:B------:R0:W-:Y:S01]  /*22300*/  @P2 STG.E.U16 [R22.64], R4 ;  /* 0x0000000416002986 */ /* 0x0001e2000c101506 */
[----:B------:R-:W-:-:S02]  /*22310*/  LEA.HI.X.SX32 R21, R24, R0, 0x1, P6 ;  /* 0x0000000018157211 */ /* 0x000fc400030f0eff */
[----:B------:R-:W-:Y:S01]  /*22320*/  ISETP.LT.AND P2, PT, R2, c[0x0][0x17c], !P0 ;  /* 0x00005f0002007a0c */ /* 0x000fe20004741270 */
[----:B------:R-:W-:Y:S01]  /*22330*/  IMAD R2, R29, 0x2, R24 ;  /* 0x000000021d027824 */ /* 0x000fe200078e0218 */
[----:B0-----:R-:W-:Y:S02]  /*22340*/  PRMT R4, R14, 0x7632, R4 ;  /* 0x000076320e047816 */ /* 0x001fe40000000004 */
[----:B------:R-:W-:Y:S02]  /*22350*/  LOP3.LUT R23, R10, 0x78, R11, 0xfe, !PT ;  /* 0x000000780a177812 */ /* 0x000fe400078efe0b */
[C---:B------:R-:W-:Y:S01]  /*22360*/  LEA R22, P6, R2.reuse, R3, 0x1 ;  /* 0x0000000302167211 */ /* 0x040fe200078c08ff */
[----:B------:R0:W-:Y:S01]  /*22370*/  @P4 STG.E.U16 [R20.64], R4 ;  /* 0x0000000414004986 */ /* 0x0001e2000c101506 */
[----:B------:R-:W-:Y:S02]  /*22380*/  ISETP.LT.AND P4, PT, R23, c[0x0][0x17c], !P0 ;  /* 0x00005f0017007a0c */ /* 0x000fe40004781270 */
[----:B------:R-:W-:Y:S01]  /*22390*/  LEA.HI.X.SX32 R23, R2, R0, 0x1, P6 ;  /* 0x0000000002177211 */ /* 0x000fe200030f0eff */
[----:B0-----:R-:W-:Y:S01]  /*223a0*/  IMAD R21, R29, 0x2, R2 ;  /* 0x000000021d157824 */ /* 0x001fe200078e0202 */
[----:B------:R-:W-:-:S02]  /*223b0*/  PRMT R8, R26, 0x7632, R8 ;  /* 0x000076321a087816 */ /* 0x000fc40000000008 */
[----:B------:R-:W-:Y:S01]  /*223c0*/  PRMT R4, R7, 0x7632, R4 ;  /* 0x0000763207047816 */ /* 0x000fe20000000004 */
[----:B------:R-:W-:Y:S01]  /*223d0*/  IMAD R2, R29, 0x2, R21 ;  /* 0x000000021d027824 */ /* 0x000fe200078e0215 */
[CC--:B------:R-:W-:Y:S01]  /*223e0*/  LEA R20, P6, R21.reuse, R3.reuse, 0x1 ;  /* 0x0000000315147211 */ /* 0x0c0fe200078c08ff */
[----:B------:R-:W2:Y:S01]  /*223f0*/  LDL.LU R26, [R1+0xb20] ;  /* 0x000b2000011a7983 */ /* 0x000ea20000300800 */
[----:B------:R-:W-:Y:S02]  /*22400*/  LOP3.LUT R24, R10, 0x7a, R11, 0xfe, !PT ;  /* 0x0000007a0a187812 */ /* 0x000fe400078efe0b */
[----:B------:R-:W-:Y:S01]  /*22410*/  LEA.HI.X.SX32 R21, R21, R0, 0x1, P6 ;  /* 0x0000000015157211 */ /* 0x000fe200030f0eff */
[----:B------:R0:W-:Y:S01]  /*22420*/  @P5 STG.E.U16 [R22.64], R8 ;  /* 0x0000000816005986 */ /* 0x0001e2000c101506 */
[----:B------:R-:W-:Y:S01]  /*22430*/  ISETP.LT.AND P5, PT, R24, c[0x0][0x17c], !P0 ;  /* 0x00005f0018007a0c */ /* 0x000fe200047a1270 */
[----:B------:R-:W-:Y:S02]  /*22440*/  IMAD R24, R29, 0x2, R2 ;  /* 0x000000021d187824 */ /* 0x000fe400078e0202 */
[----:B------:R1:W-:Y:S01]  /*22450*/  @P3 STG.E.U16 [R20.64], R4 ;  /* 0x0000000414003986 */ /* 0x0003e2000c101506 */
[----:B0-----:R-:W-:-:S02]  /*22460*/  LEA R22, P6, R2, R3, 0x1 ;  /* 0x0000000302167211 */ /* 0x001fc400078c08ff */
[--C-:B-1----:R-:W-:Y:S02]  /*22470*/  LOP3.LUT R20, R10, 0x7c, R11.reuse, 0xfe, !PT ;  /* 0x0000007c0a147812 */ /* 0x102fe400078efe0b */
[-C--:B------:R-:W-:Y:S02]  /*22480*/  LEA.HI.X.SX32 R23, R2, R0.reuse, 0x1, P6 ;  /* 0x0000000002177211 */ /* 0x080fe400030f0eff */
[----:B------:R-:W-:Y:S02]  /*22490*/  PRMT R4, R6, 0x7632, R4 ;  /* 0x0000763206047816 */ /* 0x000fe40000000004 */
[----:B------:R-:W-:Y:S02]  /*224a0*/  ISETP.LT.AND P3, PT, R20, c[0x0][0x17c], !P0 ;  /* 0x00005f0014007a0c */ /* 0x000fe40004761270 */
[----:B------:R-:W-:Y:S02]  /*224b0*/  LEA R20, P6, R24, R3, 0x1 ;  /* 0x0000000318147211 */ /* 0x000fe400078c08ff */
[----:B------:R-:W-:Y:S01]  /*224c0*/  LOP3.LUT R2, R10, 0x7e, R11, 0xfe, !PT ;  /* 0x0000007e0a027812 */ /* 0x000fe200078efe0b */
[----:B------:R0:W-:Y:S01]  /*224d0*/  @P1 STG.E.U16 [R22.64], R4 ;  /* 0x0000000416001986 */ /* 0x0001e2000c101506 */
[----:B------:R-:W-:-:S02]  /*224e0*/  LEA.HI.X.SX32 R21, R24, R0, 0x1, P6 ;  /* 0x0000000018157211 */ /* 0x000fc400030f0eff */
[----:B------:R-:W-:Y:S01]  /*224f0*/  ISETP.LT.AND P1, PT, R2, c[0x0][0x17c], !P0 ;  /* 0x00005f0002007a0c */ /* 0x000fe20004721270 */
[----:B------:R-:W-:Y:S01]  /*22500*/  IMAD R2, R29, 0x2, R24 ;  /* 0x000000021d027824 */ /* 0x000fe200078e0218 */
[----:B0-----:R-:W-:-:S03]  /*22510*/  PRMT R4, R25, 0x7632, R4 ;  /* 0x0000763219047816 */ /* 0x001fc60000000004 */
[----:B------:R-:W-:Y:S01]  /*22520*/  IMAD R23, R29, 0x2, R2 ;  /* 0x000000021d177824 */ /* 0x000fe200078e0202 */
[----:B------:R-:W-:Y:S01]  /*22530*/  LOP3.LUT R22, R10, 0x80, R11, 0xfe, !PT ;  /* 0x000000800a167812 */ /* 0x000fe200078efe0b */
[----:B------:R-:W3:Y:S04]  /*22540*/  LDL.LU R25, [R1+0xb1c] ;  /* 0x000b1c0001197983 */ /* 0x000ee80000300800 */
[----:B------:R0:W-:Y:S01]  /*22550*/  @P2 STG.E.U16 [R20.64], R4 ;  /* 0x0000000414002986 */ /* 0x0001e2000c101506 */
[----:B------:R-:W-:Y:S02]  /*22560*/  ISETP.LT.AND P2, PT, R22, c[0x0][0x17c], !P0 ;  /* 0x00005f0016007a0c */ /* 0x000fe40004741270 */
[----:B------:R-:W-:Y:S01]  /*22570*/  PRMT R12, R4, 0x7632, R12 ;  /* 0x00007632040c7816 */ /* 0x000fe2000000000c */
[----:B------:R-:W4:Y:S01]  /*22580*/  LDL.LU R19, [R1+0x154] ;  /* 0x0001540001137983 */ /* 0x000f220000300800 */
[----:B------:R-:W-:-:S03]  /*22590*/  PRMT R8, R8, 0x7632, R8 ;  /* 0x0000763208087816 */ /* 0x000fc60000000008 */
[----:B------:R-:W5:Y:S01]  /*225a0*/  LDL.LU R15, [R1+0x144] ;  /* 0x00014400010f7983 */ /* 0x000f620000300800 */
[----:B0-----:R-:W-:-:S03]  /*225b0*/  LEA R20, P6, R2, R3, 0x1 ;  /* 0x0000000302147211 */ /* 0x001fc600078c08ff */
[----:B------:R-:W2:Y:S01]  /*225c0*/  LDL.LU R7, [R1+0xf4] ;  /* 0x0000f40001077983 */ /* 0x000ea20000300800 */
[----:B------:R-:W-:-:S03]  /*225d0*/  LEA.HI.X.SX32 R21, R2, R0, 0x1, P6 ;  /* 0x0000000002157211 */ /* 0x000fc600030f0eff */
[----:B------:R-:W2:Y:S01]  /*225e0*/  LDL.LU R14, [R1+0x104] ;  /* 0x00010400010e7983 */ /* 0x000ea20000300800 */
[-C--:B------:R-:W-:Y:S01]  /*225f0*/  LEA R22, P6, R23, R3.reuse, 0x1 ;  /* 0x0000000317167211 */ /* 0x080fe200078c08ff */
[----:B------:R-:W-:Y:S01]  /*22600*/  IMAD R2, R29, 0x2, R23 ;  /* 0x000000021d027824 */ /* 0x000fe200078e0217 */
[----:B------:R-:W-:Y:S01]  /*22610*/  LOP3.LUT R4, R10, 0x82, R11, 0xfe, !PT ;  /* 0x000000820a047812 */ /* 0x000fe200078efe0b */
[----:B------:R0:W-:Y:S01]  /*22620*/  @P4 STG.E.U16 [R20.64], R12 ;  /* 0x0000000c14004986 */ /* 0x0001e2000c101506 */
[----:B------:R-:W-:Y:S02]  /*22630*/  LEA.HI.X.SX32 R23, R23, R0, 0x1, P6 ;  /* 0x0000000017177211 */ /* 0x000fe400030f0eff */
[----:B------:R-:W-:Y:S01]  /*22640*/  ISETP.LT.AND P4, PT, R4, c[0x0][0x17c], !P0 ;  /* 0x00005f0004007a0c */ /* 0x000fe20004781270 */
[----:B------:R-:W-:Y:S01]  /*22650*/  IMAD R4, R29, 0x2, R2 ;  /* 0x000000021d047824 */ /* 0x000fe200078e0202 */
[----:B------:R-:W2:Y:S04]  /*22660*/  LDL.LU R6, [R1+0x24] ;  /* 0x0000240001067983 */ /* 0x000ea80000300800 */
[----:B------:R1:W-:Y:S01]  /*22670*/  @P5 STG.E.U16 [R22.64], R8 ;  /* 0x0000000816005986 */ /* 0x0003e2000c101506 */
[----:B0-----:R-:W-:-:S03]  /*22680*/  LEA R20, P6, R2, R3, 0x1 ;  /* 0x0000000302147211 */ /* 0x001fc600078c08ff */
[----:B------:R-:W2:Y:S01]  /*22690*/  LDL.LU R24, [R1+0x134] ;  /* 0x0001340001187983 */ /* 0x000ea20000300800 */
[----:B------:R-:W-:Y:S02]  /*226a0*/  PRMT R12, R12, 0x7632, R12 ;  /* 0x000076320c0c7816 */ /* 0x000fe4000000000c */
[-C--:B------:R-:W-:Y:S02]  /*226b0*/  LEA.HI.X.SX32 R21, R2, R0.reuse, 0x1, P6 ;  /* 0x0000000002157211 */ /* 0x080fe400030f0eff */
[--C-:B-1----:R-:W-:Y:S02]  /*226c0*/  LOP3.LUT R8, R10, 0x84, R11.reuse, 0xfe, !PT ;  /* 0x000000840a087812 */ /* 0x102fe400078efe0b */
[----:B------:R-:W-:Y:S02]  /*226d0*/  LEA R22, P6, R4, R3, 0x1 ;  /* 0x0000000304167211 */ /* 0x000fe400078c08ff */
[----:B------:R-:W-:Y:S02]  /*226e0*/  ISETP.LT.AND P5, PT, R8, c[0x0][0x17c], !P0 ;  /* 0x00005f0008007a0c */ /* 0x000fe400047a1270 */
[----:B------:R-:W-:Y:S01]  /*226f0*/  LOP3.LUT R8, R10, 0x86, R11, 0xfe, !PT ;  /* 0x000000860a087812 */ /* 0x000fe200078efe0b */
[----:B------:R0:W-:Y:S01]  /*22700*/  @P3 STG.E.U16 [R20.64], R12 ;  /* 0x0000000c14003986 */ /* 0x0001e2000c101506 */
[----:B------:R-:W-:-:S02]  /*22710*/  LEA.HI.X.SX32 R23, R4, R0, 0x1, P6 ;  /* 0x0000000004177211 */ /* 0x000fc400030f0eff */
[----:B------:R-:W-:Y:S02]  /*22720*/  ISETP.LT.AND P3, PT, R8, c[0x0][0x17c], !P0 ;  /* 0x00005f0008007a0c */ /* 0x000fe40004761270 */
[----:B------:R-:W-:Y:S01]  /*22730*/  LOP3.LUT R8, R10, 0x88, R11, 0xfe, !PT ;  /* 0x000000880a087812 */ /* 0x000fe200078efe0b */
[----:B------:R1:W-:Y:S03]  /*22740*/  @P1 STG.E.U16 [R22.64], R16 ;  /* 0x0000001016001986 */ /* 0x0003e6000c101506 */
[----:B------:R-:W-:Y:S01]  /*22750*/  ISETP.LT.AND P1, PT, R8, c[0x0][0x17c], !P0 ;  /* 0x00005f0008007a0c */ /* 0x000fe20004721270 */
[----:B0-----:R-:W2:Y:S04]  /*22760*/  LDL.LU R12, [R1+0xb4] ;  /* 0x0000b400010c7983 */ /* 0x001ea80000300800 */
[----:B-1----:R-:W2:Y:S04]  /*22770*/  LDL.LU R16, [R1+0xe4] ;  /* 0x0000e40001107983 */ /* 0x002ea80000300800 */
[----:B------:R-:W2:Y:S01]  /*22780*/  LDL R8, [R1+0xd4] ;  /* 0x0000d40001087983 */ /* 0x000ea20000100800 */
[----:B------:R-:W-:-:S05]  /*22790*/  IMAD R2, R29, 0x2, R4 ;  /* 0x000000021d027824 */ /* 0x000fca00078e0204 */
[----:B------:R-:W-:-:S04]  /*227a0*/  LEA R20, P6, R2, R3, 0x1 ;  /* 0x0000000302147211 */ /* 0x000fc800078c08ff */
[----:B------:R-:W-:Y:S01]  /*227b0*/  LEA.HI.X.SX32 R21, R2, R0, 0x1, P6 ;  /* 0x0000000002157211 */ /* 0x000fe200030f0eff */
[----:B------:R-:W-:-:S04]  /*227c0*/  IMAD R4, R29, 0x2, R2 ;  /* 0x000000021d047824 */ /* 0x000fc800078e0202 */
[----:B--2---:R0:W-:Y:S04]  /*227d0*/  @P2 STG.E.U16 [R20.64], R8 ;  /* 0x0000000814002986 */ /* 0x0041e8000c101506 */
[----:B0-----:R-:W2:Y:S01]  /*227e0*/  LDL R21, [R1+0x94] ;  /* 0x0000940001157983 */ /* 0x001ea20000100800 */
[-C--:B------:R-:W-:Y:S01]  /*227f0*/  LEA R22, P6, R4, R3.reuse, 0x1 ;  /* 0x0000000304167211 */ /* 0x080fe200078c08ff */
[C---:B------:R-:W-:Y:S01]  /*22800*/  IMAD R8, R29.reuse, 0x2, R4 ;  /* 0x000000021d087824 */ /* 0x040fe200078e0204 */
[----:B------:R-:W-:Y:S02]  /*22810*/  LOP3.LUT R2, R10, 0x8a, R11, 0xfe, !PT ;  /* 0x0000008a0a027812 */ /* 0x000fe400078efe0b */
[----:B------:R-:W-:Y:S02]  /*22820*/  LEA.HI.X.SX32 R23, R4, R0, 0x1, P6 ;  /* 0x0000000004177211 */ /* 0x000fe400030f0eff */
[----:B------:R-:W-:Y:S01]  /*22830*/  ISETP.LT.AND P2, PT, R2, c[0x0][0x17c], !P0 ;  /* 0x00005f0002007a0c */ /* 0x000fe20004741270 */
[----:B------:R-:W-:Y:S01]  /*22840*/  IMAD R2, R29, 0x2, R8 ;  /* 0x000000021d027824 */ /* 0x000fe200078e0208 */
[----:B------:R-:W-:-:S02]  /*22850*/  LEA R20, P6, R8, R3, 0x1 ;  /* 0x0000000308147211 */ /* 0x000fc400078c08ff */
[----:B------:R-:W-:Y:S01]  /*22860*/  LOP3.LUT R4, R10, 0x8c, R11, 0xfe, !PT ;  /* 0x0000008c0a047812 */ /* 0x000fe200078efe0b */
[----:B--2---:R0:W-:Y:S03]  /*22870*/  @P4 STG.E.U16 [R22.64], R21 ;  /* 0x0000001516004986 */ /* 0x0041e6000c101506 */
[----:B------:R-:W-:Y:S01]  /*22880*/  ISETP.LT.AND P4, PT, R4, c[0x0][0x17c], !P0 ;  /* 0x00005f0004007a0c */ /* 0x000fe20004781270 */
[----:B------:R-:W-:Y:S01]  /*22890*/  IMAD R4, R29, 0x2, R2 ;  /* 0x000000021d047824 */ /* 0x000fe200078e0202 */
[----:B0-----:R-:W-:Y:S02]  /*228a0*/  LEA.HI.X.SX32 R21, R8, R0, 0x1, P6 ;  /* 0x0000000008157211 */ /* 0x001fe400030f0eff */
[----:B------:R-:W-:-:S04]  /*228b0*/  LEA R22, P6, R2, R3, 0x1 ;  /* 0x0000000302167211 */ /* 0x000fc800078c08ff */
[----:B------:R-:W-:Y:S02]  /*228c0*/  LEA.HI.X.SX32 R23, R2, R0, 0x1, P6 ;  /* 0x0000000002177211 */ /* 0x000fe400030f0eff */
[----:B------:R-:W2:Y:S01]  /*228d0*/  LDL R2, [R1+0x164] ;  /* 0x0001640001027983 */ /* 0x000ea20000100800 */
[----:B------:R-:W-:-:S03]  /*228e0*/  LOP3.LUT R8, R10, 0x8e, R11, 0xfe, !PT ;  /* 0x0000008e0a087812 */ /* 0x000fc600078efe0b */
[----:B--2---:R0:W-:Y:S01]  /*228f0*/  @P5 STG.E.U16 [R20.64], R2 ;  /* 0x0000000214005986 */ /* 0x0041e2000c101506 */
[----:B------:R-:W-:-:S03]  /*22900*/  ISETP.LT.AND P5, PT, R8, c[0x0][0x17c], !P0 ;  /* 0x00005f0008007a0c */ /* 0x000fc600047a1270 */
[----:B------:R-:W2:Y:S01]  /*22910*/  LDL R8, [R1+0x1c4] ;  /* 0x0001c40001087983 */ /* 0x000ea20000100800 */
[----:B0-----:R-:W-:-:S03]  /*22920*/  LEA R20, P6, R4, R3, 0x1 ;  /* 0x0000000304147211 */ /* 0x001fc600078c08ff */
[----:B--2---:R0:W-:Y:S04]  /*22930*/  @P3 STG.E.U16 [R22.64], R8 ;  /* 0x0000000816003986 */ /* 0x0041e8000c101506 */
[----:B0-----:R-:W2:Y:S01]  /*22940*/  LDL R23, [R1+0x214] ;  /* 0x0002140001177983 */ /* 0x001ea20000100800 */
[----:B------:R-:W-:Y:S01]  /*22950*/  LOP3.LUT R2, R10, 0x90, R11, 0xfe, !PT ;  /* 0x000000900a027812 */ /* 0x000fe200078efe0b */
[C---:B------:R-:W-:Y:S01]  /*22960*/  IMAD R8, R29.reuse, 0x2, R4 ;  /* 0x000000021d087824 */ /* 0x040fe200078e0204 */
        /* <DEDUP_REMOVED lines=77> */
[----:B------:R-:W-:Y:S01]  /*22e40*/  ISETP.LT.AND P1, PT, R8, c[0x0][0x17c], !P0 ;  /* 0x00005f0008007a0c */ /* 0x000fe20004721270 */
[C---:B------:R-:W-:Y:S02]  /*22e50*/  IMAD R8, R29.reuse, 0x2, R4 ;  /* 0x000000021d087824 */ /* 0x040fe400078e0204 */
[----:B------:R1:W-:Y:S01]  /*22e60*/  @P2 STG.E.U16 [R22.64], R24 ;  /* 0x0000001816002986 */ /* 0x0003e2000c101506 */
[----:B0-----:R-:W-:Y:S02]  /*22e70*/  LOP3.LUT R2, R10, 0xa8, R11, 0xfe, !PT ;  /* 0x000000a80a027812 */ /* 0x001fe400078efe0b */
[----:B------:R-:W-:Y:S02]  /*22e80*/  LEA R20, P6, R4, R3, 0x1 ;  /* 0x0000000304147211 */ /* 0x000fe400078c08ff */
[----:B------:R-:W-:Y:S01]  /*22e90*/  ISETP.LT.AND P2, PT, R2, c[0x0][0x17c], !P0 ;  /* 0x00005f0002007a0c */ /* 0x000fe20004741270 */
[----:B------:R-:W-:Y:S01]  /*22ea0*/  IMAD R2, R29, 0x2, R8 ;  /* 0x000000021d027824 */ /* 0x000fe200078e0208 */
[----:B------:R-:W-:-:S02]  /*22eb0*/  LEA.HI.X.SX32 R21, R4, R0, 0x1, P6 ;  /* 0x0000000004157211 */ /* 0x000fc400030f0eff */
[----:B-1----:R-:W-:-:S03]  /*22ec0*/  LEA R22, P6, R8, R3, 0x1 ;  /* 0x0000000308167211 */ /* 0x002fc600078c08ff */
[----:B----4-:R0:W-:Y:S01]  /*22ed0*/  @P4 STG.E.U16 [R20.64], R19 ;  /* 0x0000001314004986 */ /* 0x0101e2000c101506 */
[----:B------:R-:W-:Y:S02]  /*22ee0*/  LEA.HI.X.SX32 R23, R8, R0, 0x1, P6 ;  /* 0x0000000008177211 */ /* 0x000fe400030f0eff */
[----:B0-----:R-:W-:-:S04]  /*22ef0*/  LEA R20, P6, R2, R3, 0x1 ;  /* 0x0000000302147211 */ /* 0x001fc800078c08ff */
[----:B------:R-:W-:Y:S01]  /*22f00*/  LEA.HI.X.SX32 R21, R2, R0, 0x1, P6 ;  /* 0x0000000002157211 */ /* 0x000fe200030f0eff */
[----:B-----5:R-:W-:Y:S04]  /*22f10*/  @P5 STG.E.U16 [R22.64], R15 ;  /* 0x0000000f16005986 */ /* 0x020fe8000c101506 */
[----:B------:R0:W-:Y:S04]  /*22f20*/  @P3 STG.E.U16 [R20.64], R7 ;  /* 0x0000000714003986 */ /* 0x0001e8000c101506 */
[----:B0-----:R-:W2:Y:S01]  /*22f30*/  LDL R21, [R1+0x114] ;  /* 0x0001140001157983 */ /* 0x001ea20000100800 */
[----:B------:R-:W-:-:S02]  /*22f40*/  LOP3.LUT R4, R10, 0xaa, R11, 0xfe, !PT ;  /* 0x000000aa0a047812 */ /* 0x000fc400078efe0b */
[--C-:B------:R-:W-:Y:S02]  /*22f50*/  LOP3.LUT R8, R10, 0xac, R11.reuse, 0xfe, !PT ;  /* 0x000000ac0a087812 */ /* 0x100fe400078efe0b */
[----:B------:R-:W-:Y:S01]  /*22f60*/  ISETP.LT.AND P4, PT, R4, c[0x0][0x17c], !P0 ;  /* 0x00005f0004007a0c */ /* 0x000fe20004781270 */
[C---:B------:R-:W-:Y:S01]  /*22f70*/  IMAD R4, R29.reuse, 0x2, R2 ;  /* 0x000000021d047824 */ /* 0x040fe200078e0202 */
[----:B------:R-:W-:Y:S02]  /*22f80*/  ISETP.LT.AND P5, PT, R8, c[0x0][0x17c], !P0 ;  /* 0x00005f0008007a0c */ /* 0x000fe400047a1270 */
[----:B------:R-:W-:Y:S01]  /*22f90*/  LOP3.LUT R2, R10, 0xae, R11, 0xfe, !PT ;  /* 0x000000ae0a027812 */ /* 0x000fe200078efe0b */
[----:B------:R-:W-:Y:S01]  /*22fa0*/  IMAD R8, R29, 0x2, R4 ;  /* 0x000000021d087824 */ /* 0x000fe200078e0204 */
[----:B------:R-:W-:Y:S02]  /*22fb0*/  LEA R22, P6, R4, R3, 0x1 ;  /* 0x0000000304167211 */ /* 0x000fe400078c08ff */
[----:B------:R-:W-:-:S02]  /*22fc0*/  ISETP.LT.AND P3, PT, R2, c[0x0][0x17c], !P0 ;  /* 0x00005f0002007a0c */ /* 0x000fc40004761270 */
[-C--:B------:R-:W-:Y:S01]  /*22fd0*/  LEA.HI.X.SX32 R23, R4, R0.reuse, 0x1, P6 ;  /* 0x0000000004177211 */ /* 0x080fe200030f0eff */
[C---:B------:R-:W-:Y:S01]  /*22fe0*/  IMAD R2, R29.reuse, 0x2, R8 ;  /* 0x000000021d027824 */ /* 0x040fe200078e0208 */
[----:B------:R-:W-:Y:S02]  /*22ff0*/  LEA R20, P6, R8, R3, 0x1 ;  /* 0x0000000308147211 */ /* 0x000fe400078c08ff */
[----:B------:R-:W-:Y:S01]  /*23000*/  LOP3.LUT R4, R10, 0xb0, R11, 0xfe, !PT ;  /* 0x000000b00a047812 */ /* 0x000fe200078efe0b */
[----:B--2---:R0:W-:Y:S03]  /*23010*/  @P1 STG.E.U16 [R22.64], R21 ;  /* 0x0000001516001986 */ /* 0x0041e6000c101506 */
[----:B------:R-:W-:Y:S01]  /*23020*/  ISETP.LT.AND P1, PT, R4, c[0x0][0x17c], !P0 ;  /* 0x00005f0004007a0c */ /* 0x000fe20004721270 */
[----:B------:R-:W-:Y:S01]  /*23030*/  IMAD R4, R29, 0x2, R2 ;  /* 0x000000021d047824 */ /* 0x000fe200078e0202 */
[----:B0-----:R-:W-:-:S02]  /*23040*/  LEA.HI.X.SX32 R21, R8, R0, 0x1, P6 ;  /* 0x0000000008157211 */ /* 0x001fc400030f0eff */
[-C--:B------:R-:W-:Y:S02]  /*23050*/  LEA R22, P6, R2, R3.reuse, 0x1 ;  /* 0x0000000302167211 */ /* 0x080fe400078c08ff */
[--C-:B------:R-:W-:Y:S01]  /*23060*/  LOP3.LUT R8, R10, 0xb2, R11.reuse, 0xfe, !PT ;  /* 0x000000b20a087812 */ /* 0x100fe200078efe0b */
[----:B------:R0:W-:Y:S01]  /*23070*/  @P2 STG.E.U16 [R20.64], R14 ;  /* 0x0000000e14002986 */ /* 0x0001e2000c101506 */
[----:B------:R-:W-:Y:S02]  /*23080*/  LEA.HI.X.SX32 R23, R2, R0, 0x1, P6 ;  /* 0x0000000002177211 */ /* 0x000fe400030f0eff */
[----:B------:R-:W-:Y:S01]  /*23090*/  ISETP.LT.AND P2, PT, R8, c[0x0][0x17c], !P0 ;  /* 0x00005f0008007a0c */ /* 0x000fe20004741270 */
[----:B------:R-:W-:Y:S01]  /*230a0*/  IMAD R8, R29, 0x2, R4 ;  /* 0x000000021d087824 */ /* 0x000fe200078e0204 */
[----:B------:R-:W-:Y:S01]  /*230b0*/  LOP3.LUT R2, R10, 0xb4, R11, 0xfe, !PT ;  /* 0x000000b40a027812 */ /* 0x000fe200078efe0b */
[----:B------:R1:W-:Y:S01]  /*230c0*/  @P4 STG.E.U16 [R22.64], R16 ;  /* 0x0000001016004986 */ /* 0x0003e2000c101506 */
[----:B0-----:R-:W-:-:S02]  /*230d0*/  LEA R20, P6, R4, R3, 0x1 ;  /* 0x0000000304147211 */ /* 0x001fc400078c08ff */
[----:B------:R-:W-:Y:S01]  /*230e0*/  ISETP.LT.AND P4, PT, R2, c[0x0][0x17c], !P0 ;  /* 0x00005f0002007a0c */ /* 0x000fe20004781270 */
[C---:B------:R-:W-:Y:S01]  /*230f0*/  IMAD R2, R29.reuse, 0x2, R8 ;  /* 0x000000021d027824 */ /* 0x040fe200078e0208 */
[-C--:B------:R-:W-:Y:S02]  /*23100*/  LEA.HI.X.SX32 R21, R4, R0.reuse, 0x1, P6 ;  /* 0x0000000004157211 */ /* 0x080fe400030f0eff */
[-C--:B-1----:R-:W-:Y:S02]  /*23110*/  LEA R22, P6, R8, R3.reuse, 0x1 ;  /* 0x0000000308167211 */ /* 0x082fe400078c08ff */
        /* <DEDUP_REMOVED lines=8> */
[----:B------:R-:W-:Y:S02]  /*231a0*/  ISETP.LT.AND P3, PT, R8, c[0x0][0x17c], !P0 ;  /* 0x00005f0008007a0c */ /* 0x000fe40004761270 */
[-C--:B------:R-:W-:Y:S01]  /*231b0*/  LEA.HI.X.SX32 R21, R2, R0.reuse, 0x1, P6 ;  /* 0x0000000002157211 */ /* 0x080fe200030f0eff */
[C---:B------:R-:W-:Y:S01]  /*231c0*/  IMAD R8, R29.reuse, 0x2, R4 ;  /* 0x000000021d087824 */ /* 0x040fe200078e0204 */
[----:B------:R-:W-:Y:S02]  /*231d0*/  LOP3.LUT R2, R10, 0xba, R11, 0xfe, !PT ;  /* 0x000000ba0a027812 */ /* 0x000fe400078efe0b */
[----:B-1----:R-:W-:Y:S01]  /*231e0*/  LEA R22, P6, R4, R3, 0x1 ;  /* 0x0000000304167211 */ /* 0x002fe200078c08ff */
[----:B---3--:R0:W-:Y:S01]  /*231f0*/  @P1 STG.E.U16 [R20.64], R25 ;  /* 0x0000001914001986 */ /* 0x0081e2000c101506 */
[----:B------:R-:W-:Y:S01]  /*23200*/  ISETP.LT.AND P1, PT, R2, c[0x0][0x17c], !P0 ;  /* 0x00005f0002007a0c */ /* 0x000fe20004721270 */
[----:B------:R-:W-:Y:S01]  /*23210*/  IMAD R2, R29, 0x2, R8 ;  /* 0x000000021d027824 */ /* 0x000fe200078e0208 */
[----:B------:R-:W-:-:S02]  /*23220*/  LEA.HI.X.SX32 R23, R4, R0, 0x1, P6 ;  /* 0x0000000004177211 */ /* 0x000fc400030f0eff */
[----:B------:R-:W-:-:S03]  /*23230*/  LOP3.LUT R4, R10, 0xbc, R11, 0xfe, !PT ;  /* 0x000000bc0a047812 */ /* 0x000fc600078efe0b */
[----:B------:R1:W-:Y:S01]  /*23240*/  @P2 STG.E.U16 [R22.64], R26 ;  /* 0x0000001a16002986 */ /* 0x0003e2000c101506 */
[-C--:B0-----:R-:W-:Y:S02]  /*23250*/  LEA R20, P6, R8, R3.reuse, 0x1 ;  /* 0x0000000308147211 */ /* 0x081fe400078c08ff */
[----:B------:R-:W-:Y:S02]  /*23260*/  ISETP.LT.AND P2, PT, R4, c[0x0][0x17c], !P0 ;  /* 0x00005f0004007a0c */ /* 0x000fe40004741270 */
[----:B------:R-:W-:Y:S01]  /*23270*/  LEA.HI.X.SX32 R21, R8, R0, 0x1, P6 ;  /* 0x0000000008157211 */ /* 0x000fe200030f0eff */
[----:B------:R-:W-:Y:S01]  /*23280*/  IMAD R4, R29, 0x2, R2 ;  /* 0x000000021d047824 */ /* 0x000fe200078e0202 */
[----:B------:R-:W-:Y:S02]  /*23290*/  LOP3.LUT R8, R10, 0xbe, R11, 0xfe, !PT ;  /* 0x000000be0a087812 */ /* 0x000fe400078efe0b */
[----:B-1----:R-:W-:Y:S01]  /*232a0*/  LEA R22, P6, R2, R3, 0x1 ;  /* 0x0000000302167211 */ /* 0x002fe200078c08ff */
[----:B------:R0:W-:Y:S01]  /*232b0*/  @P4 STG.E.U16 [R20.64], R27 ;  /* 0x0000001b14004986 */ /* 0x0001e2000c101506 */
[----:B------:R-:W-:-:S02]  /*232c0*/  ISETP.LT.AND P4, PT, R8, c[0x0][0x17c], !P0 ;  /* 0x00005f0008007a0c */ /* 0x000fc40004781270 */
[----:B------:R-:W-:Y:S01]  /*232d0*/  LEA.HI.X.SX32 R23, R2, R0, 0x1, P6 ;  /* 0x0000000002177211 */ /* 0x000fe200030f0eff */
[----:B------:R-:W-:Y:S01]  /*232e0*/  IMAD R8, R29, 0x2, R4 ;  /* 0x000000021d087824 */ /* 0x000fe200078e0204 */
[----:B------:R-:W-:-:S03]  /*232f0*/  LOP3.LUT R2, R10, 0xc0, R11, 0xfe, !PT ;  /* 0x000000c00a027812 */ /* 0x000fc600078efe0b */
[----:B------:R1:W-:Y:S01]  /*23300*/  @P5 STG.E.U16 [R22.64], R28 ;  /* 0x0000001c16005986 */ /* 0x0003e2000c101506 */
[-C--:B0-----:R-:W-:Y:S02]  /*23310*/  LEA R20, P6, R4, R3.reuse, 0x1 ;  /* 0x0000000304147211 */ /* 0x081fe400078c08ff */
[----:B------:R-:W-:Y:S01]  /*23320*/  ISETP.LT.AND P5, PT, R2, c[0x0][0x17c], !P0 ;  /* 0x00005f0002007a0c */ /* 0x000fe200047a1270 */
[----:B------:R-:W-:Y:S01]  /*23330*/  IMAD R2, R29, 0x2, R8 ;  /* 0x000000021d027824 */ /* 0x000fe200078e0208 */
[----:B------:R-:W-:Y:S02]  /*23340*/  LEA.HI.X.SX32 R21, R4, R0, 0x1, P6 ;  /* 0x0000000004157211 */ /* 0x000fe400030f0eff */
[----:B-1----:R-:W-:-:S03]  /*23350*/  LEA R22, P6, R8, R3, 0x1 ;  /* 0x0000000308167211 */ /* 0x002fc600078c08ff */
[----:B------:R0:W-:Y:S01]  /*23360*/  @P3 STG.E.U16 [R20.64], R5 ;  /* 0x0000000514003986 */ /* 0x0001e2000c101506 */
[----:B------:R-:W-:Y:S01]  /*23370*/  LEA.HI.X.SX32 R23, R8, R0, 0x1, P6 ;  /* 0x0000000008177211 */ /* 0x000fe200030f0eff */
[----:B------:R-:W-:Y:S01]  /*23380*/  IMAD R8, R29, 0x2, R2 ;  /* 0x000000021d087824 */ /* 0x000fe200078e0202 */
[----:B0-----:R-:W-:-:S03]  /*23390*/  LEA R20, P6, R2, R3, 0x1 ;  /* 0x0000000302147211 */ /* 0x001fc600078c08ff */
[----:B------:R0:W-:Y:S01]  /*233a0*/  @P1 STG.E.U16 [R22.64], R9 ;  /* 0x0000000916001986 */ /* 0x0001e2000c101506 */
[----:B------:R-:W-:Y:S02]  /*233b0*/  LEA.HI.X.SX32 R21, R2, R0, 0x1, P6 ;  /* 0x0000000002157211 */ /* 0x000fe400030f0eff */
[----:B------:R-:W-:-:S03]  /*233c0*/  LOP3.LUT R2, R10, 0xc6, R11, 0xfe, !PT ;  /* 0x000000c60a027812 */ /* 0x000fc600078efe0b */
[----:B------:R1:W-:Y:S01]  /*233d0*/  @P2 STG.E.U16 [R20.64], R13 ;  /* 0x0000000d14002986 */ /* 0x0003e2000c101506 */
[----:B0-----:R-:W-:Y:S02]  /*233e0*/  LEA R22, P6, R8, R3, 0x1 ;  /* 0x0000000308167211 */ /* 0x001fe400078c08ff */
[----:B------:R-:W-:Y:S02]  /*233f0*/  ISETP.LT.AND P2, PT, R2, c[0x0][0x17c], !P0 ;  /* 0x00005f0002007a0c */ /* 0x000fe40004741270 */
[----:B------:R-:W-:Y:S02]  /*23400*/  LEA.HI.X.SX32 R23, R8, R0, 0x1, P6 ;  /* 0x0000000008177211 */ /* 0x000fe400030f0eff */
[----:B------:R-:W-:Y:S01]  /*23410*/  LOP3.LUT R2, R10, 0xc8, R11, 0xfe, !PT ;  /* 0x000000c80a027812 */ /* 0x000fe200078efe0b */
[----:B-1----:R-:W2:Y:S04]  /*23420*/  LDL.LU R21, [R1+0xd4] ;  /* 0x0000d40001157983 */ /* 0x002ea80000300800 */
[----:B------:R0:W-:Y:S01]  /*23430*/  @P4 STG.E.U16 [R22.64], R17 ;  /* 0x0000001116004986 */ /* 0x0001e2000c101506 */
[----:B------:R-:W-:-:S03]  /*23440*/  ISETP.LT.AND P4, PT, R2, c[0x0][0x17c], !P0 ;  /* 0x00005f0002007a0c */ /* 0x000fc60004781270 */
[----:B------:R-:W3:Y:S01]  /*23450*/  LDL.LU R2, [R1+0x94] ;  /* 0x0000940001027983 */ /* 0x000ee20000300800 */
[----:B------:R-:W-:Y:S01]  /*23460*/  LOP3.LUT R4, R10, 0xc2, R11, 0xfe, !PT ;  /* 0x000000c20a047812 */ /* 0x000fe200078efe0b */
[----:B------:R-:W-:-:S03]  /*23470*/  IMAD R8, R29, 0x2, R8 ;  /* 0x000000021d087824 */ /* 0x000fc600078e0208 */
[----:B------:R-:W-:Y:S02]  /*23480*/  ISETP.LT.AND P3, PT, R4, c[0x0][0x17c], !P0 ;  /* 0x00005f0004007a0c */ /* 0x000fe40004761270 */
[----:B------:R-:W-:Y:S02]  /*23490*/  LOP3.LUT R4, R10, 0xc4, R11, 0xfe, !PT ;  /* 0x000000c40a047812 */ /* 0x000fe400078efe0b */
[----:B0-----:R-:W-:Y:S02]  /*234a0*/  LEA R22, P6, R8, R3, 0x1 ;  /* 0x0000000308167211 */ /* 0x001fe400078c08ff */
[----:B------:R-:W-:Y:S01]  /*234b0*/  ISETP.LT.AND P1, PT, R4, c[0x0][0x17c], !P0 ;  /* 0x00005f0004007a0c */ /* 0x000fe20004721270 */
[----:B------:R-:W-:Y:S01]  /*234c0*/  IMAD R4, R29, 0x2, R8 ;  /* 0x000000021d047824 */ /* 0x000fe200078e0208 */
[----:B------:R-:W-:-:S04]  /*234d0*/  LEA.HI.X.SX32 R23, R8, R0, 0x1, P6 ;  /* 0x0000000008177211 */ /* 0x000fc800030f0eff */
[----:B------:R-:W-:Y:S02]  /*234e0*/  LEA R20, P6, R4, R3, 0x1 ;  /* 0x0000000304147211 */ /* 0x000fe400078c08ff */
[----:B------:R-:W-:Y:S02]  /*234f0*/  LOP3.LUT R8, R10, 0xca, R11, 0xfe, !PT ;  /* 0x000000ca0a087812 */ /* 0x000fe400078efe0b */
[----:B--2---:R-:W-:Y:S02]  /*23500*/  PRMT R9, R21, 0x7632, R9 ;  /* 0x0000763215097816 */ /* 0x004fe40000000009 */
[----:B------:R-:W-:Y:S02]  /*23510*/  LEA.HI.X.SX32 R21, R4, R0, 0x1, P6 ;  /* 0x0000000004157211 */ /* 0x000fe400030f0eff */
[----:B---3--:R-:W-:Y:S01]  /*23520*/  PRMT R5, R2, 0x7632, R5 ;  /* 0x0000763202057816 */ /* 0x008fe20000000005 */
[----:B------:R-:W-:Y:S01]  /*23530*/  @P5 STG.E.U16 [R22.64], R9 ;  /* 0x0000000916005986 */ /* 0x000fe2000c101506 */
[----:B------:R-:W-:-:S02]  /*23540*/  ISETP.LT.AND P5, PT, R8, c[0x0][0x17c], !P0 ;  /* 0x00005f0008007a0c */ /* 0x000fc400047a1270 */
[----:B------:R-:W-:Y:S01]  /*23550*/  LOP3.LUT R8, R10, 0xcc, R11, 0xfe, !PT ;  /* 0x000000cc0a087812 */ /* 0x000fe200078efe0b */
[----:B------:R0:W-:Y:S03]  /*23560*/  @P3 STG.E.U16 [R20.64], R5 ;  /* 0x0000000514003986 */ /* 0x0001e6000c101506 */
[----:B------:R-:W-:Y:S01]  /*23570*/  ISETP.LT.AND P3, PT, R8, c[0x0][0x17c], !P0 ;  /* 0x00005f0008007a0c */ /* 0x000fe20004761270 */
[----:B0-----:R-:W2:Y:S04]  /*23580*/  LDL.LU R21, [R1+0x164] ;  /* 0x0001640001157983 */ /* 0x001ea80000300800 */
[----:B------:R-:W3:Y:S01]  /*23590*/  LDL.LU R8, [R1+0x1c4] ;  /* 0x0001c40001087983 */ /* 0x000ee20000300800 */
[----:B------:R-:W-:-:S04]  /*235a0*/  IMAD R2, R29, 0x2, R4 ;  /* 0x000000021d027824 */ /* 0x000fc800078e0204 */
[----:B------:R-:W-:Y:S01]  /*235b0*/  IMAD R4, R29, 0x2, R2 ;  /* 0x000000021d047824 */ /* 0x000fe200078e0202 */
[----:B------:R-:W-:-:S04]  /*235c0*/  LEA R22, P6, R2, R3, 0x1 ;  /* 0x0000000302167211 */ /* 0x000fc800078c08ff */
[-C--:B------:R-:W-:Y:S02]  /*235d0*/  LEA.HI.X.SX32 R23, R2, R0.reuse, 0x1, P6 ;  /* 0x0000000002177211 */ /* 0x080fe400030f0eff */
[C---:B------:R-:W-:Y:S02]  /*235e0*/  LEA R20, P6, R4.reuse, R3, 0x1 ;  /* 0x0000000304147211 */ /* 0x040fe400078c08ff */
[----:B--2---:R-:W-:Y:S02]  /*235f0*/  PRMT R5, R21, 0x7632, R5 ;  /* 0x0000763215057816 */ /* 0x004fe40000000005 */
[----:B------:R-:W-:-:S03]  /*23600*/  LEA.HI.X.SX32 R21, R4, R0, 0x1, P6 ;  /* 0x0000000004157211 */ /* 0x000fc600030f0eff */
[----:B------:R3:W-:Y:S02]  /*23610*/  @P1 STG.E.U16 [R22.64], R5 ;  /* 0x0000000516001986 */ /* 0x0007e4000c101506 */
[----:B---3--:R-:W-:Y:S02]  /*23620*/  PRMT R5, R8, 0x7632, R5 ;  /* 0x0000763208057816 */ /* 0x008fe40000000005 */
[----:B------:R-:W-:-:S03]  /*23630*/  LOP3.LUT R8, R10, 0xd0, R11, 0xfe, !PT ;  /* 0x000000d00a087812 */ /* 0x000fc600078efe0b */
[----:B------:R0:W-:Y:S01]  /*23640*/  @P2 STG.E.U16 [R20.64], R5 ;  /* 0x0000000514002986 */ /* 0x0001e2000c101506 */
[----:B------:R-:W-:-:S03]  /*23650*/  ISETP.LT.AND P2, PT, R8, c[0x0][0x17c], !P0 ;  /* 0x00005f0008007a0c */ /* 0x000fc60004741270 */
[----:B0-----:R-:W2:Y:S04]  /*23660*/  LDL.LU R21, [R1+0x214] ;  /* 0x0002140001157983 */ /* 0x001ea80000300800 */
[----:B------:R-:W3:Y:S01]  /*23670*/  LDL.LU R8, [R1+0x204] ;  /* 0x0002040001087983 */ /* 0x000ee20000300800 */
[----:B------:R-:W-:-:S04]  /*23680*/  LOP3.LUT R2, R10, 0xce, R11, 0xfe, !PT ;  /* 0x000000ce0a027812 */ /* 0x000fc800078efe0b */
[----:B------:R-:W-:Y:S01]  /*23690*/  ISETP.LT.AND P1, PT, R2, c[0x0][0x17c], !P0 ;  /* 0x00005f0002007a0c */ /* 0x000fe20004721270 */
[----:B------:R-:W-:-:S04]  /*236a0*/  IMAD R2, R29, 0x2, R4 ;  /* 0x000000021d027824 */ /* 0x000fc800078e0204 */
[----:B------:R-:W-:Y:S01]  /*236b0*/  IMAD R4, R29, 0x2, R2 ;  /* 0x000000021d047824 */ /* 0x000fe200078e0202 */
[----:B------:R-:W-:-:S04]  /*236c0*/  LEA R22, P6, R2, R3, 0x1 ;  /* 0x0000000302167211 */ /* 0x000fc800078c08ff */
[-C--:B------:R-:W-:Y:S02]  /*236d0*/  LEA.HI.X.SX32 R23, R2, R0.reuse, 0x1, P6 ;  /* 0x0000000002177211 */ /* 0x080fe400030f0eff */
[C---:B------:R-:W-:Y:S02]  /*236e0*/  LEA R20, P6, R4.reuse, R3, 0x1 ;  /* 0x0000000304147211 */ /* 0x040fe400078c08ff */
[----:B--2---:R-:W-:Y:S02]  /*236f0*/  PRMT R9, R21, 0x7632, R9 ;  /* 0x0000763215097816 */ /* 0x004fe40000000009 */
[----:B------:R-:W-:Y:S02]  /*23700*/  LEA.HI.X.SX32 R21, R4, R0, 0x1, P6 ;  /* 0x0000000004157211 */ /* 0x000fe400030f0eff */
[----:B---3--:R-:W-:Y:S02]  /*23710*/  PRMT R5, R8, 0x7632, R5 ;  /* 0x0000763208057816 */ /* 0x008fe40000000005 */
[--C-:B------:R-:W-:Y:S01]  /*23720*/  LOP3.LUT R8, R10, 0xd2, R11.reuse, 0xfe, !PT ;  /* 0x000000d20a087812 */ /* 0x100fe200078efe0b */
[----:B------:R-:W-:Y:S03]  /*23730*/  @P4 STG.E.U16 [R22.64], R9 ;  /* 0x0000000916004986 */ /* 0x000fe6000c101506 */
[----:B------:R-:W-:Y:S01]  /*23740*/  ISETP.LT.AND P4, PT, R8, c[0x0][0x17c], !P0 ;  /* 0x00005f0008007a0c */ /* 0x000fe20004781270 */
[----:B------:R0:W-:Y:S01]  /*23750*/  @P5 STG.E.U16 [R20.64], R5 ;  /* 0x0000000514005986 */ /* 0x0001e2000c101506 */
[----:B------:R-:W-:-:S04]  /*23760*/  LOP3.LUT R8, R10, 0xd4, R11, 0xfe, !PT ;  /* 0x000000d40a087812 */ /* 0x000fc800078efe0b */
        /* <DEDUP_REMOVED lines=58> */
[----:B---3--:R-:W-:Y:S01]  /*23b10*/  PRMT R5, R8, 0x7632, R5 ;  /* 0x0000763208057816 */ /* 0x008fe20000000005 */
[----:B------:R-:W-:Y:S04]  /*23b20*/  @P1 STG.E.U16 [R22.64], R9 ;  /* 0x0000000916001986 */ /* 0x000fe8000c101506 */
[----:B------:R0:W-:Y:S04]  /*23b30*/  @P2 STG.E.U16 [R20.64], R5 ;  /* 0x0000000514002986 */ /* 0x0001e8000c101506 */
[----:B0-----:R-:W2:Y:S01]  /*23b40*/  LDL.LU R21, [R1+0x124] ;  /* 0x0001240001157983 */ /* 0x001ea20000300800 */
[----:B------:R-:W-:-:S05]  /*23b50*/  IMAD R2, R29, 0x2, R4 ;  /* 0x000000021d027824 */ /* 0x000fca00078e0204 */
[----:B------:R-:W-:Y:S01]  /*23b60*/  LEA R22, P6, R2, R3, 0x1 ;  /* 0x0000000302167211 */ /* 0x000fe200078c08ff */
[----:B------:R-:W-:-:S03]  /*23b70*/  IMAD R4, R29, 0x2, R2 ;  /* 0x000000021d047824 */ /* 0x000fc600078e0202 */
[----:B------:R-:W-:Y:S02]  /*23b80*/  LEA.HI.X.SX32 R23, R2, R0, 0x1, P6 ;  /* 0x0000000002177211 */ /* 0x000fe400030f0eff */
[C-C-:B------:R-:W-:Y:S02]  /*23b90*/  LOP3.LUT R2, R10.reuse, 0xe6, R11.reuse, 0xfe, !PT ;  /* 0x000000e60a027812 */ /* 0x140fe400078efe0b */
[--C-:B------:R-:W-:Y:S02]  /*23ba0*/  LOP3.LUT R8, R10, 0xe2, R11.reuse, 0xfe, !PT ;  /* 0x000000e20a087812 */ /* 0x100fe400078efe0b */
[----:B------:R-:W-:Y:S02]  /*23bb0*/  LEA R20, P6, R4, R3, 0x1 ;  /* 0x0000000304147211 */ /* 0x000fe400078c08ff */
[----:B------:R-:W-:Y:S02]  /*23bc0*/  ISETP.LT.AND P1, PT, R8, c[0x0][0x17c], !P0 ;  /* 0x00005f0008007a0c */ /* 0x000fe40004721270 */
[----:B------:R-:W-:-:S04]  /*23bd0*/  LOP3.LUT R8, R10, 0xe4, R11, 0xfe, !PT ;  /* 0x000000e40a087812 */ /* 0x000fc800078efe0b */
[----:B------:R-:W-:Y:S02]  /*23be0*/  ISETP.LT.AND P2, PT, R8, c[0x0][0x17c], !P0 ;  /* 0x00005f0008007a0c */ /* 0x000fe40004741270 */
[----:B------:R-:W-:Y:S02]  /*23bf0*/  LOP3.LUT R8, R10, 0xe8, R11, 0xfe, !PT ;  /* 0x000000e80a087812 */ /* 0x000fe400078efe0b */
[----:B------:R-:W-:Y:S02]  /*23c00*/  PRMT R9, R19, 0x7632, R9 ;  /* 0x0000763213097816 */ /* 0x000fe40000000009 */
[----:B--2---:R-:W-:-:S05]  /*23c10*/  PRMT R5, R21, 0x7632, R5 ;  /* 0x0000763215057816 */ /* 0x004fca0000000005 */
[----:B------:R0:W-:Y:S01]  /*23c20*/  @P4 STG.E.U16 [R22.64], R5 ;  /* 0x0000000516004986 */ /* 0x0001e2000c101506 */
[----:B------:R-:W-:Y:S01]  /*23c30*/  ISETP.LT.AND P4, PT, R2, c[0x0][0x17c], !P0 ;  /* 0x00005f0002007a0c */ /* 0x000fe20004781270 */
[----:B------:R-:W-:Y:S01]  /*23c40*/  IMAD R2, R29, 0x2, R4 ;  /* 0x000000021d027824 */ /* 0x000fe200078e0204 */
[----:B------:R-:W-:-:S03]  /*23c50*/  LEA.HI.X.SX32 R21, R4, R0, 0x1, P6 ;  /* 0x0000000004157211 */ /* 0x000fc600030f0eff */
[----:B------:R-:W-:Y:S01]  /*23c60*/  IMAD R4, R29, 0x2, R2 ;  /* 0x000000021d047824 */ /* 0x000fe200078e0202 */
[----:B0-----:R-:W-:Y:S02]  /*23c70*/  PRMT R5, R24, 0x7632, R5 ;  /* 0x0000763218057816 */ /* 0x001fe40000000005 */
[CC--:B------:R-:W-:Y:S01]  /*23c80*/  LEA R22, P6, R2.reuse, R3.reuse, 0x1 ;  /* 0x0000000302167211 */ /* 0x0c0fe200078c08ff */
[----:B------:R-:W2:Y:S03]  /*23c90*/  LDL.LU R24, [R1+0x188] ;  /* 0x0001880001187983 */ /* 0x000ea60000300800 */
[----:B------:R-:W-:Y:S01]  /*23ca0*/  LEA.HI.X.SX32 R23, R2, R0, 0x1, P6 ;  /* 0x0000000002177211 */ /* 0x000fe200030f0eff */
[----:B------:R0:W-:Y:S01]  /*23cb0*/  @P5 STG.E.U16 [R20.64], R5 ;  /* 0x0000000514005986 */ /* 0x0001e2000c101506 */
[----:B------:R-:W-:Y:S02]  /*23cc0*/  ISETP.LT.AND P5, PT, R8, c[0x0][0x17c], !P0 ;  /* 0x00005f0008007a0c */ /* 0x000fe400047a1270 */
[----:B------:R-:W-:Y:S01]  /*23cd0*/  LOP3.LUT R8, R10, 0xea, R11, 0xfe, !PT ;  /* 0x000000ea0a087812 */ /* 0x000fe200078efe0b */
[----:B------:R-:W-:Y:S03]  /*23ce0*/  @P3 STG.E.U16 [R22.64], R9 ;  /* 0x0000000916003986 */ /* 0x000fe6000c101506 */
[----:B------:R-:W-:Y:S01]  /*23cf0*/  ISETP.LT.AND P3, PT, R8, c[0x0][0x17c], !P0 ;  /* 0x00005f0008007a0c */ /* 0x000fe20004761270 */
[----:B------:R-:W3:Y:S01]  /*23d00*/  LDL.LU R19, [R1+0x1b8] ;  /* 0x0001b80001137983 */ /* 0x000ee20000300800 */
[----:B0-----:R-:W-:-:S02]  /*23d10*/  LEA R20, P6, R4, R3, 0x1 ;  /* 0x0000000304147211 */ /* 0x001fc400078c08ff */
[----:B------:R-:W-:Y:S02]  /*23d20*/  PRMT R5, R15, 0x7632, R5 ;  /* 0x000076320f057816 */ /* 0x000fe40000000005 */
[----:B------:R-:W-:Y:S01]  /*23d30*/  LEA.HI.X.SX32 R21, R4, R0, 0x1, P6 ;  /* 0x0000000004157211 */ /* 0x000fe200030f0eff */
[----:B------:R-:W4:Y:S01]  /*23d40*/  LDL.LU R15, [R1+0x198] ;  /* 0x00019800010f7983 */ /* 0x000f220000300800 */
[----:B------:R-:W-:-:S03]  /*23d50*/  LOP3.LUT R8, R10, 0xec, R11, 0xfe, !PT ;  /* 0x000000ec0a087812 */ /* 0x000fc600078efe0b */
[----:B------:R0:W-:Y:S01]  /*23d60*/  @P1 STG.E.U16 [R20.64], R5 ;  /* 0x0000000514001986 */ /* 0x0001e2000c101506 */
[----:B------:R-:W-:Y:S02]  /*23d70*/  ISETP.LT.AND P1, PT, R8, c[0x0][0x17c], !P0 ;  /* 0x00005f0008007a0c */ /* 0x000fe40004721270 */
[----:B0-----:R-:W-:Y:S02]  /*23d80*/  PRMT R5, R7, 0x7632, R5 ;  /* 0x0000763207057816 */ /* 0x001fe40000000005 */
[----:B------:R-:W5:Y:S04]  /*23d90*/  LDL.LU R7, [R1+0x128] ;  /* 0x0001280001077983 */ /* 0x000f680000300800 */
[----:B------:R-:W2:Y:S01]  /*23da0*/  LDL.LU R8, [R1+0x114] ;  /* 0x0001140001087983 */ /* 0x000ea20000300800 */
[----:B------:R-:W-:-:S05]  /*23db0*/  IMAD R2, R29, 0x2, R4 ;  /* 0x000000021d027824 */ /* 0x000fca00078e0204 */
[----:B------:R-:W-:Y:S01]  /*23dc0*/  LEA R22, P6, R2, R3, 0x1 ;  /* 0x0000000302167211 */ /* 0x000fe200078c08ff */
[----:B------:R-:W-:-:S03]  /*23dd0*/  IMAD R4, R29, 0x2, R2 ;  /* 0x000000021d047824 */ /* 0x000fc600078e0202 */
[----:B------:R-:W-:Y:S02]  /*23de0*/  LEA.HI.X.SX32 R23, R2, R0, 0x1, P6 ;  /* 0x0000000002177211 */ /* 0x000fe400030f0eff */
[----:B------:R-:W-:-:S03]  /*23df0*/  LOP3.LUT R2, R10, 0xee, R11, 0xfe, !PT ;  /* 0x000000ee0a027812 */ /* 0x000fc600078efe0b */
[----:B------:R0:W-:Y:S01]  /*23e00*/  @P2 STG.E.U16 [R22.64], R5 ;  /* 0x0000000516002986 */ /* 0x0001e2000c101506 */
[----:B------:R-:W-:Y:S01]  /*23e10*/  ISETP.LT.AND P2, PT, R2, c[0x0][0x17c], !P0 ;  /* 0x00005f0002007a0c */ /* 0x000fe20004741270 */
[----:B------:R-:W-:Y:S01]  /*23e20*/  IMAD R2, R29, 0x2, R4 ;  /* 0x000000021d027824 */ /* 0x000fe200078e0204 */
[----:B------:R-:W-:-:S04]  /*23e30*/  LEA R20, P6, R4, R3, 0x1 ;  /* 0x0000000304147211 */ /* 0x000fc800078c08ff */
[-C--:B------:R-:W-:Y:S01]  /*23e40*/  LEA.HI.X.SX32 R21, R4, R0.reuse, 0x1, P6 ;  /* 0x0000000004157211 */ /* 0x080fe200030f0eff */
[C---:B------:R-:W-:Y:S01]  /*23e50*/  IMAD R4, R29.reuse, 0x2, R2 ;  /* 0x000000021d047824 */ /* 0x040fe200078e0202 */
[----:B0-----:R-:W-:Y:S02]  /*23e60*/  LEA R22, P6, R2, R3, 0x1 ;  /* 0x0000000302167211 */ /* 0x001fe400078c08ff */
[----:B------:R-:W-:Y:S02]  /*23e70*/  PRMT R9, R14, 0x7632, R9 ;  /* 0x000076320e097816 */ /* 0x000fe40000000009 */
[----:B------:R-:W-:Y:S01]  /*23e80*/  LEA.HI.X.SX32 R23, R2, R0, 0x1, P6 ;  /* 0x0000000002177211 */ /* 0x000fe200030f0eff */
[----:B------:R-:W-:Y:S01]  /*23e90*/  IMAD R2, R29, 0x2, R4 ;  /* 0x000000021d027824 */ /* 0x000fe200078e0204 */
[----:B------:R-:W3:Y:S01]  /*23ea0*/  LDL.LU R14, [R1+0xb18] ;  /* 0x000b1800010e7983 */ /* 0x000ee20000300800 */
[----:B--2---:R-:W-:-:S05]  /*23eb0*/  PRMT R5, R8, 0x7632, R5 ;  /* 0x0000763208057816 */ /* 0x004fca0000000005 */
[----:B------:R0:W-:Y:S04]  /*23ec0*/  @P4 STG.E.U16 [R20.64], R5 ;  /* 0x0000000514004986 */ /* 0x0001e8000c101506 */
[----:B------:R1:W-:Y:S01]  /*23ed0*/  @P5 STG.E.U16 [R22.64], R9 ;  /* 0x0000000916005986 */ /* 0x0003e2000c101506 */
[-C--:B0-----:R-:W-:Y:S02]  /*23ee0*/  LEA R20, P6, R4, R3.reuse, 0x1 ;  /* 0x0000000304147211 */ /* 0x081fe400078c08ff */
[----:B------:R-:W-:Y:S02]  /*23ef0*/  PRMT R5, R16, 0x7632, R5 ;  /* 0x0000763210057816 */ /* 0x000fe40000000005 */
[-C--:B------:R-:W-:Y:S02]  /*23f00*/  LEA.HI.X.SX32 R21, R4, R0.reuse, 0x1, P6 ;  /* 0x0000000004157211 */ /* 0x080fe400030f0eff */
[----:B-1----:R-:W-:Y:S01]  /*23f10*/  LEA R22, P6, R2, R3, 0x1 ;  /* 0x0000000302167211 */ /* 0x002fe200078c08ff */
[----:B------:R-:W-:Y:S01]  /*23f20*/  IMAD R4, R29, 0x2, R2 ;  /* 0x000000021d047824 */ /* 0x000fe200078e0202 */
[----:B------:R-:W-:Y:S01]  /*23f30*/  LOP3.LUT R8, R10, 0xf0, R11, 0xfe, !PT ;  /* 0x000000f00a087812 */ /* 0x000fe200078efe0b */
[----:B------:R0:W-:Y:S01]  /*23f40*/  @P3 STG.E.U16 [R20.64], R5 ;  /* 0x0000000514003986 */ /* 0x0001e2000c101506 */
[----:B------:R-:W-:-:S02]  /*23f50*/  LEA.HI.X.SX32 R23, R2, R0, 0x1, P6 ;  /* 0x0000000002177211 */ /* 0x000fc400030f0eff */
[--C-:B------:R-:W-:Y:S02]  /*23f60*/  LOP3.LUT R2, R10, 0xf6, R11.reuse, 0xfe, !PT ;  /* 0x000000f60a027812 */ /* 0x100fe400078efe0b */
[----:B------:R-:W-:Y:S02]  /*23f70*/  ISETP.LT.AND P4, PT, R8, c[0x0][0x17c], !P0 ;  /* 0x00005f0008007a0c */ /* 0x000fe40004781270 */
[----:B------:R-:W-:Y:S02]  /*23f80*/  LOP3.LUT R8, R10, 0xf2, R11, 0xfe, !PT ;  /* 0x000000f20a087812 */ /* 0x000fe400078efe0b */
[----:B0-----:R-:W-:Y:S02]  /*23f90*/  PRMT R5, R12, 0x7632, R5 ;  /* 0x000076320c057816 */ /* 0x001fe40000000005 */
[----:B------:R-:W-:-:S03]  /*23fa0*/  LEA R20, P6, R4, R3, 0x1 ;  /* 0x0000000304147211 */ /* 0x000fc600078c08ff */
[----:B------:R0:W-:Y:S01]  /*23fb0*/  @P1 STG.E.U16 [R22.64], R5 ;  /* 0x0000000516001986 */ /* 0x0001e2000c101506 */
[----:B------:R-:W-:Y:S01]  /*23fc0*/  ISETP.LT.AND P1, PT, R2, c[0x0][0x17c], !P0 ;  /* 0x00005f0002007a0c */ /* 0x000fe20004721270 */
[C---:B------:R-:W-:Y:S01]  /*23fd0*/  IMAD R2, R29.reuse, 0x2, R4 ;  /* 0x000000021d027824 */ /* 0x040fe200078e0204 */
[----:B------:R-:W-:Y:S02]  /*23fe0*/  ISETP.LT.AND P5, PT, R8, c[0x0][0x17c], !P0 ;  /* 0x00005f0008007a0c */ /* 0x000fe400047a1270 */
[----:B------:R-:W-:Y:S02]  /*23ff0*/  LOP3.LUT R8, R10, 0xf4, R11, 0xfe, !PT ;  /* 0x000000f40a087812 */ /* 0x000fe400078efe0b */
[----:B------:R-:W-:Y:S01]  /*24000*/  LEA.HI.X.SX32 R21, R4, R0, 0x1, P6 ;  /* 0x0000000004157211 */ /* 0x000fe200030f0eff */
[----:B------:R-:W-:Y:S01]  /*24010*/  IMAD R4, R29, 0x2, R2 ;  /* 0x000000021d047824 */ /* 0x000fe200078e0202 */
[----:B------:R-:W-:Y:S02]  /*24020*/  ISETP.LT.AND P3, PT, R8, c[0x0][0x17c], !P0 ;  /* 0x00005f0008007a0c */ /* 0x000fe40004761270 */
[----:B0-----:R-:W-:-:S02]  /*24030*/  PRMT R5, R6, 0x7632, R5 ;  /* 0x0000763206057816 */ /* 0x001fc40000000005 */
[----:B------:R-:W-:Y:S02]  /*24040*/  LEA R22, P6, R2, R3, 0x1 ;  /* 0x0000000302167211 */ /* 0x000fe400078c08ff */
[----:B------:R-:W-:Y:S01]  /*24050*/  LOP3.LUT R8, R10, 0xf8, R11, 0xfe, !PT ;  /* 0x000000f80a087812 */ /* 0x000fe200078efe0b */
[----:B------:R0:W-:Y:S01]  /*24060*/  @P2 STG.E.U16 [R20.64], R5 ;  /* 0x0000000514002986 */ /* 0x0001e2000c101506 */
[----:B------:R-:W-:Y:S01]  /*24070*/  LEA.HI.X.SX32 R23, R2, R0, 0x1, P6 ;  /* 0x0000000002177211 */ /* 0x000fe200030f0eff */
[----:B------:R-:W-:Y:S01]  /*24080*/  IMAD R2, R29, 0x2, R4 ;  /* 0x000000021d027824 */ /* 0x000fe200078e0204 */
[----:B------:R-:W-:Y:S02]  /*24090*/  PRMT R9, R25, 0x7632, R9 ;  /* 0x0000763219097816 */ /* 0x000fe40000000009 */
[----:B------:R-:W-:Y:S01]  /*240a0*/  ISETP.LT.AND P2, PT, R8, c[0x0][0x17c], !P0 ;  /* 0x00005f0008007a0c */ /* 0x000fe20004741270 */
[----:B------:R-:W2:Y:S01]  /*240b0*/  LDL.LU R25, [R1+0xb14] ;  /* 0x000b140001197983 */ /* 0x000ea20000300800 */
[----:B------:R-:W-:-:S02]  /*240c0*/  LOP3.LUT R8, R10, 0xfa, R11, 0xfe, !PT ;  /* 0x000000fa0a087812 */ /* 0x000fc400078efe0b */
[-C--:B0-----:R-:W-:Y:S01]  /*240d0*/  LEA R20, P6, R4, R3.reuse, 0x1 ;  /* 0x0000000304147211 */ /* 0x081fe200078c08ff */
[----:B------:R0:W-:Y:S01]  /*240e0*/  @P4 STG.E.U16 [R22.64], R9 ;  /* 0x0000000916004986 */ /* 0x0001e2000c101506 */
[----:B------:R-:W-:Y:S02]  /*240f0*/  PRMT R5, R26, 0x7632, R5 ;  /* 0x000076321a057816 */ /* 0x000fe40000000005 */
[----:B------:R-:W-:Y:S01]  /*24100*/  LEA.HI.X.SX32 R21, R4, R0, 0x1, P6 ;  /* 0x0000000004157211 */ /* 0x000fe200030f0eff */
[----:B------:R-:W-:Y:S01]  /*24110*/  IMAD R4, R29, 0x2, R2 ;  /* 0x000000021d047824 */ /* 0x000fe200078e0202 */
[----:B------:R-:W-:Y:S01]  /*24120*/  ISETP.LT.AND P4, PT, R8, c[0x0][0x17c], !P0 ;  /* 0x00005f0008007a0c */ /* 0x000fe20004781270 */
[----:B------:R-:W2:Y:S01]  /*24130*/  LDL.LU R26, [R1+0xb10] ;  /* 0x000b1000011a7983 */ /* 0x000ea20000300800 */
[----:B------:R-:W-:Y:S02]  /*24140*/  LOP3.LUT R8, R10, 0xfc, R11, 0xfe, !PT ;  /* 0x000000fc0a087812 */ /* 0x000fe400078efe0b */
[----:B0-----:R-:W-:Y:S01]  /*24150*/  LEA R22, P6, R2, R3, 0x1 ;  /* 0x0000000302167211 */ /* 0x001fe200078c08ff */
[----:B------:R0:W-:Y:S01]  /*24160*/  @P5 STG.E.U16 [R20.64], R5 ;  /* 0x0000000514005986 */ /* 0x0001e2000c101506 */
[----:B------:R-:W-:-:S02]  /*24170*/  ISETP.LT.AND P5, PT, R8, c[0x0][0x17c], !P0 ;  /* 0x00005f0008007a0c */ /* 0x000fc400047a1270 */
[-C--:B------:R-:W-:Y:S01]  /*24180*/  LEA.HI.X.SX32 R23, R2, R0.reuse, 0x1, P6 ;  /* 0x0000000002177211 */ /* 0x080fe200030f0eff */
[----:B------:R-:W-:Y:S01]  /*24190*/  IMAD R8, R29, 0x2, R4 ;  /* 0x000000021d087824 */ /* 0x000fe200078e0204 */
[----:B------:R-:W-:Y:S02]  /*241a0*/  LOP3.LUT R2, R10, 0xfe, R11, 0xfe, !PT ;  /* 0x000000fe0a027812 */ /* 0x000fe400078efe0b */
[----:B0-----:R-:W-:Y:S02]  /*241b0*/  PRMT R5, R27, 0x7632, R5 ;  /* 0x000076321b057816 */ /* 0x001fe40000000005 */
[CC--:B------:R-:W-:Y:S01]  /*241c0*/  LEA R20, P6, R4.reuse, R3.reuse, 0x1 ;  /* 0x0000000304147211 */ /* 0x0c0fe200078c08ff */
[----:B------:R-:W2:Y:S03]  /*241d0*/  LDL.LU R27, [R1+0xb0c] ;  /* 0x000b0c00011b7983 */ /* 0x000ea60000300800 */
[----:B------:R-:W-:Y:S01]  /*241e0*/  LEA.HI.X.SX32 R21, R4, R0, 0x1, P6 ;  /* 0x0000000004157211 */ /* 0x000fe200030f0eff */
[----:B------:R0:W-:Y:S01]  /*241f0*/  @P3 STG.E.U16 [R22.64], R5 ;  /* 0x0000000516003986 */ /* 0x0001e2000c101506 */
[----:B------:R-:W-:Y:S01]  /*24200*/  ISETP.LT.AND P3, PT, R2, c[0x0][0x17c], !P0 ;  /* 0x00005f0002007a0c */ /* 0x000fe20004761270 */
[----:B------:R-:W-:Y:S01]  /*24210*/  IMAD R2, R29, 0x2, R8 ;  /* 0x000000021d027824 */ /* 0x000fe200078e0208 */
[----:B------:R-:W-:-:S02]  /*24220*/  LEA R4, P6, R8, R3, 0x1 ;  /* 0x0000000308047211 */ /* 0x000fc400078c08ff */
[----:B------:R-:W-:Y:S02]  /*24230*/  LOP3.LUT R12, R10, 0x100, R11, 0xfe, !PT ;  /* 0x000001000a0c7812 */ /* 0x000fe400078efe0b */
[----:B0-----:R-:W-:Y:S01]  /*24240*/  PRMT R5, R28, 0x7632, R5 ;  /* 0x000076321c057816 */ /* 0x001fe20000000005 */
[----:B------:R-:W2:Y:S03]  /*24250*/  LDL.LU R22, [R1+0x1d8] ;  /* 0x0001d80001167983 */ /* 0x000ea60000300800 */
[----:B------:R-:W-:Y:S01]  /*24260*/  PRMT R17, R5, 0x7632, R17 ;  /* 0x0000763205117816 */ /* 0x000fe20000000011 */
[----:B------:R0:W-:Y:S01]  /*24270*/  @P1 STG.E.U16 [R20.64], R5 ;  /* 0x0000000514001986 */ /* 0x0001e2000c101506 */
[----:B------:R-:W-:Y:S01]  /*24280*/  ISETP.LT.AND P1, PT, R12, c[0x0][0x17c], !P0 ;  /* 0x00005f000c007a0c */ /* 0x000fe20004721270 */
[----:B------:R-:W-:Y:S01]  /*24290*/  IMAD R12, R29, 0x2, R2 ;  /* 0x000000021d0c7824 */ /* 0x000fe200078e0202 */
[----:B------:R-:W-:Y:S01]  /*242a0*/  PRMT R13, R9, 0x7632, R13 ;  /* 0x00007632090d7816 */ /* 0x000fe2000000000d */
[----:B------:R-:W2:Y:S01]  /*242b0*/  LDL.LU R23, [R1+0x178] ;  /* 0x0001780001177983 */ /* 0x000ea20000300800 */
[----:B------:R-:W-:-:S03]  /*242c0*/  LOP3.LUT R16, R10, 0x102, R11, 0xfe, !PT ;  /* 0x000001020a107812 */ /* 0x000fc600078efe0b */
[----:B------:R-:W2:Y:S01]  /*242d0*/  LDL.LU R28, [R1+0xb08] ;  /* 0x000b0800011c7983 */ /* 0x000ea20000300800 */
[----:B0-----:R-:W-:-:S03]  /*242e0*/  LEA.HI.X.SX32 R5, R8, R0, 0x1, P6 ;  /* 0x0000000008057211 */ /* 0x001fc600030f0eff */
[----:B------:R-:W2:Y:S01]  /*242f0*/  LDL R6, [R1+0x218] ;  /* 0x0002180001067983 */ /* 0x000ea20000100800 */
[----:B------:R-:W-:-:S03]  /*24300*/  LEA R8, P6, R2, R3, 0x1 ;  /* 0x0000000302087211 */ /* 0x000fc600078c08ff */
[----:B------:R0:W-:Y:S01]  /*24310*/  @P2 STG.E.U16 [R4.64], R17 ;  /* 0x0000001104002986 */ /* 0x0001e2000c101506 */
[----:B------:R-:W-:Y:S01]  /*24320*/  LEA.HI.X.SX32 R9, R2, R0, 0x1, P6 ;  /* 0x0000000002097211 */ /* 0x000fe200030f0eff */
[----:B------:R-:W-:Y:S02]  /*24330*/  IMAD R2, R29, 0x2, R12 ;  /* 0x000000021d027824 */ /* 0x000fe400078e020c */
[----:B------:R-:W2:Y:S04]  /*24340*/  LDL.LU R20, [R1+0x1a8] ;  /* 0x0001a80001147983 */ /* 0x000ea80000300800 */
[----:B------:R1:W-:Y:S01]  /*24350*/  @P4 STG.E.U16 [R8.64], R13 ;  /* 0x0000000d08004986 */ /* 0x0003e2000c101506 */
[----:B0-----:R-:W-:-:S03]  /*24360*/  LEA R4, P6, R12, R3, 0x1 ;  /* 0x000000030c047211 */ /* 0x001fc600078c08ff */
[----:B------:R-:W2:Y:S01]  /*24370*/  LDL.LU R21, [R1+0x1e8] ;  /* 0x0001e80001157983 */ /* 0x000ea20000300800 */
[----:B------:R-:W-:Y:S02]  /*24380*/  LEA.HI.X.SX32 R5, R12, R0, 0x1, P6 ;  /* 0x000000000c057211 */ /* 0x000fe400030f0eff */
[----:B-1----:R-:W-:Y:S02]  /*24390*/  PRMT R13, R13, 0x7632, R13 ;  /* 0x000076320d0d7816 */ /* 0x002fe4000000000d */
[C-C-:B------:R-:W-:Y:S02]  /*243a0*/  LOP3.LUT R8, R10.reuse, 0x104, R11.reuse, 0xfe, !PT ;  /* 0x000001040a087812 */ /* 0x140fe400078efe0b */
[----:B------:R-:W-:Y:S01]  /*243b0*/  LOP3.LUT R9, R10, 0x106, R11, 0xfe, !PT ;  /* 0x000001060a097812 */ /* 0x000fe200078efe0b */
[----:B------:R0:W-:Y:S01]  /*243c0*/  @P5 STG.E.U16 [R4.64], R13 ;  /* 0x0000000d04005986 */ /* 0x0001e2000c101506 */
[----:B------:R-:W-:Y:S02]  /*243d0*/  ISETP.LT.AND P4, PT, R8, c[0x0][0x17c], !P0 ;  /* 0x00005f0008007a0c */ /* 0x000fe40004781270 */
[----:B------:R-:W-:-:S02]  /*243e0*/  LEA R8, P6, R2, R3, 0x1 ;  /* 0x0000000302087211 */ /* 0x000fc400078c08ff */
[----:B------:R-:W-:Y:S02]  /*243f0*/  ISETP.LT.AND P5, PT, R9, c[0x0][0x17c], !P0 ;  /* 0x00005f0009007a0c */ /* 0x000fe400047a1270 */
[----:B------:R-:W-:Y:S01]  /*24400*/  LEA.HI.X.SX32 R9, R2, R0, 0x1, P6 ;  /* 0x0000000002097211 */ /* 0x000fe200030f0eff */
[----:B0-----:R-:W-:Y:S01]  /*24410*/  IMAD R5, R29, 0x2, R2 ;  /* 0x000000021d057824 */ /* 0x001fe200078e0202 */
[----:B------:R-:W-:-:S03]  /*24420*/  PRMT R17, R17, 0x7632, R17 ;  /* 0x0000763211117816 */ /* 0x000fc60000000011 */
[----:B------:R-:W-:Y:S01]  /*24430*/  IMAD R2, R29, 0x2, R5 ;  /* 0x000000021d027824 */ /* 0x000fe200078e0205 */
[C---:B------:R-:W-:Y:S01]  /*24440*/  LEA R4, P6, R5.reuse, R3, 0x1 ;  /* 0x0000000305047211 */ /* 0x040fe200078c08ff */
[----:B------:R0:W-:Y:S01]  /*24450*/  @P3 STG.E.U16 [R8.64], R17 ;  /* 0x0000001108003986 */ /* 0x0001e2000c101506 */
[----:B------:R-:W-:Y:S02]  /*24460*/  LOP3.LUT R12, R10, 0x108, R11, 0xfe, !PT ;  /* 0x000001080a0c7812 */ /* 0x000fe400078efe0b */
[----:B------:R-:W-:Y:S02]  /*24470*/  LEA.HI.X.SX32 R5, R5, R0, 0x1, P6 ;  /* 0x0000000005057211 */ /* 0x000fe400030f0eff */
[----:B------:R-:W-:Y:S02]  /*24480*/  ISETP.LT.AND P2, PT, R16, c[0x0][0x17c], !P0 ;  /* 0x00005f0010007a0c */ /* 0x000fe40004741270 */
[----:B------:R-:W2:Y:S01]  /*24490*/  LDL.LU R16, [R1+0x1f8] ;  /* 0x0001f80001107983 */ /* 0x000ea20000300800 */
[----:B------:R-:W-:-:S02]  /*244a0*/  ISETP.LT.AND P3, PT, R12, c[0x0][0x17c], !P0 ;  /* 0x00005f000c007a0c */ /* 0x000fc40004761270 */
[C---:B0-----:R-:W-:Y:S01]  /*244b0*/  LEA R8, P6, R2.reuse, R3, 0x1 ;  /* 0x0000000302087211 */ /* 0x041fe200078c08ff */
[----:B------:R-:W2:Y:S01]  /*244c0*/  LDL.LU R17, [R1+0x208] ;  /* 0x0002080001117983 */ /* 0x000ea20000300800 */
[----:B------:R-:W-:Y:S02]  /*244d0*/  IMAD R12, R29, 0x2, R2 ;  /* 0x000000021d0c7824 */ /* 0x000fe400078e0202 */
[----:B------:R-:W-:Y:S02]  /*244e0*/  LEA.HI.X.SX32 R9, R2, R0, 0x1, P6 ;  /* 0x0000000002097211 */ /* 0x000fe400030f0eff */
[----:B------:R-:W2:Y:S01]  /*244f0*/  LDL R2, [R1+0xd8] ;  /* 0x0000d80001027983 */ /* 0x000ea20000100800 */
[----:B------:R-:W-:-:S03]  /*24500*/  LOP3.LUT R13, R10, 0x10a, R11, 0xfe, !PT ;  /* 0x0000010a0a0d7812 */ /* 0x000fc600078efe0b */
[----:B--2---:R0:W-:Y:S01]  /*24510*/  @P1 STG.E.U16 [R4.64], R2 ;  /* 0x0000000204001986 */ /* 0x0041e2000c101506 */
[----:B------:R-:W-:-:S03]  /*24520*/  ISETP.LT.AND P1, PT, R13, c[0x0][0x17c], !P0 ;  /* 0x00005f000d007a0c */ /* 0x000fc60004721270 */
[----:B------:R-:W2:Y:S04]  /*24530*/  LDL R13, [R1+0x168] ;  /* 0x00016800010d7983 */ /* 0x000ea80000100800 */
[----:B0-----:R-:W2:Y:S01]  /*24540*/  LDL R5, [R1+0x98] ;  /* 0x0000980001057983 */ /* 0x001ea20000100800 */
[----:B------:R-:W-:Y:S02]  /*24550*/  LOP3.LUT R2, R10, 0x10c, R11, 0xfe, !PT ;  /* 0x0000010c0a027812 */ /* 0x000fe400078efe0b */
[----:B------:R-:W-:Y:S01]  /*24560*/  LEA R4, P6, R12, R3, 0x1 ;  /* 0x000000030c047211 */ /* 0x000fe200078c08ff */
[----:B--2---:R0:W-:Y:S01]  /*24570*/  @P2 STG.E.U16 [R8.64], R5 ;  /* 0x0000000508002986 */ /* 0x0041e2000c101506 */
[----:B------:R-:W-:Y:S01]  /*24580*/  ISETP.LT.AND P2, PT, R2, c[0x0][0x17c], !P0 ;  /* 0x00005f0002007a0c */ /* 0x000fe20004741270 */
[----:B0-----:R-:W-:Y:S01]  /*24590*/  IMAD R9, R29, 0x2, R12 ;  /* 0x000000021d097824 */ /* 0x001fe200078e020c */
[----:B------:R-:W-:-:S03]  /*245a0*/  LEA.HI.X.SX32 R5, R12, R0, 0x1, P6 ;  /* 0x000000000c057211 */ /* 0x000fc600030f0eff */
[----:B------:R-:W-:Y:S01]  /*245b0*/  IMAD R2, R29, 0x2, R9 ;  /* 0x000000021d027824 */ /* 0x000fe200078e0209 */
[CC--:B------:R-:W-:Y:S01]  /*245c0*/  LEA R8, P6, R9.reuse, R3.reuse, 0x1 ;  /* 0x0000000309087211 */ /* 0x0c0fe200078c08ff */
[----:B------:R0:W-:Y:S01]  /*245d0*/  @P4 STG.E.U16 [R4.64], R13 ;  /* 0x0000000d04004986 */ /* 0x0001e2000c101506 */
[----:B------:R-:W-:Y:S02]  /*245e0*/  LOP3.LUT R12, R10, 0x10e, R11, 0xfe, !PT ;  /* 0x0000010e0a0c7812 */ /* 0x000fe400078efe0b */
[----:B------:R-:W-:Y:S02]  /*245f0*/  LEA.HI.X.SX32 R9, R9, R0, 0x1, P6 ;  /* 0x0000000009097211 */ /* 0x000fe400030f0eff */
[----:B------:R-:W-:Y:S01]  /*24600*/  ISETP.LT.AND P4, PT, R12, c[0x0][0x17c], !P0 ;  /* 0x00005f000c007a0c */ /* 0x000fe20004781270 */
[----:B------:R-:W-:Y:S01]  /*24610*/  IMAD R12, R29, 0x2, R2 ;  /* 0x000000021d0c7824 */ /* 0x000fe200078e0202 */
[----:B0-----:R-:W-:-:S04]  /*24620*/  LEA R4, P6, R2, R3, 0x1 ;  /* 0x0000000302047211 */ /* 0x001fc800078c08ff */
[----:B------:R-:W-:Y:S02]  /*24630*/  LEA.HI.X.SX32 R5, R2, R0, 0x1, P6 ;  /* 0x0000000002057211 */ /* 0x000fe400030f0eff */
[----:B------:R-:W2:Y:S01]  /*24640*/  LDL R2, [R1+0x1c8] ;  /* 0x0001c80001027983 */ /* 0x000ea20000100800 */
[----:B------:R-:W-:-:S03]  /*24650*/  LOP3.LUT R13, R10, 0x110, R11, 0xfe, !PT ;  /* 0x000001100a0d7812 */ /* 0x000fc600078efe0b */
[----:B--2---:R0:W-:Y:S04]  /*24660*/  @P5 STG.E.U16 [R8.64], R2 ;  /* 0x0000000208005986 */ /* 0x0041e8000c101506 */
[----:B------:R1:W-:Y:S01]  /*24670*/  @P3 STG.E.U16 [R4.64], R6 ;  /* 0x0000000604003986 */ /* 0x0003e2000c101506 */
[----:B0-----:R-:W-:Y:S02]  /*24680*/  LOP3.LUT R2, R10, 0x112, R11, 0xfe, !PT ;  /* 0x000001120a027812 */ /* 0x001fe400078efe0b */
[-C--:B------:R-:W-:Y:S01]  /*24690*/  LEA R8, P6, R12, R3.reuse, 0x1 ;  /* 0x000000030c087211 */ /* 0x080fe200078c08ff */
[C---:B-1----:R-:W-:Y:S01]  /*246a0*/  IMAD R5, R29.reuse, 0x2, R12 ;  /* 0x000000021d057824 */ /* 0x042fe200078e020c */
[----:B------:R-:W-:Y:S01]  /*246b0*/  ISETP.LT.AND P3, PT, R2, c[0x0][0x17c], !P0 ;  /* 0x00005f0002007a0c */ /* 0x000fe20004761270 */
[----:B------:R-:W2:Y:S01]  /*246c0*/  LDL R6, [R1+0x118] ;  /* 0x0001180001067983 */ /* 0x000ea20000100800 */
[----:B------:R-:W-:Y:S01]  /*246d0*/  LEA.HI.X.SX32 R9, R12, R0, 0x1, P6 ;  /* 0x000000000c097211 */ /* 0x000fe200030f0eff */
[----:B------:R-:W-:Y:S01]  /*246e0*/  IMAD R2, R29, 0x2, R5 ;  /* 0x000000021d027824 */ /* 0x000fe200078e0205 */
[----:B------:R-:W-:-:S02]  /*246f0*/  LEA R4, P6, R5, R3, 0x1 ;  /* 0x0000000305047211 */ /* 0x000fc400078c08ff */
[----:B------:R-:W-:Y:S01]  /*24700*/  LOP3.LUT R12, R10, 0x114, R11, 0xfe, !PT ;  /* 0x000001140a0c7812 */ /* 0x000fe200078efe0b */
[----:B------:R0:W-:Y:S01]  /*24710*/  @P1 STG.E.U16 [R8.64], R17 ;  /* 0x0000001108001986 */ /* 0x0001e2000c101506 */
[----:B------:R-:W-:Y:S02]  /*24720*/  LEA.HI.X.SX32 R5, R5, R0, 0x1, P6 ;  /* 0x0000000005057211 */ /* 0x000fe400030f0eff */
[----:B------:R-:W-:Y:S01]  /*24730*/  ISETP.LT.AND P1, PT, R12, c[0x0][0x17c], !P0 ;  /* 0x00005f000c007a0c */ /* 0x000fe20004721270 */
[----:B------:R-:W-:Y:S01]  /*24740*/  IMAD R12, R29, 0x2, R2 ;  /* 0x000000021d0c7824 */ /* 0x000fe200078e0202 */
[----:B------:R-:W-:Y:S02]  /*24750*/  ISETP.LT.AND P5, PT, R13, c[0x0][0x17c], !P0 ;  /* 0x00005f000d007a0c */ /* 0x000fe400047a1270 */
[----:B0-----:R-:W-:-:S04]  /*24760*/  LEA R8, P6, R2, R3, 0x1 ;  /* 0x0000000302087211 */ /* 0x001fc800078c08ff */
[----:B------:R-:W-:Y:S01]  /*24770*/  LEA.HI.X.SX32 R9, R2, R0, 0x1, P6 ;  /* 0x0000000002097211 */ /* 0x000fe200030f0eff */
[----:B------:R0:W-:Y:S01]  /*24780*/  @P2 STG.E.U16 [R4.64], R16 ;  /* 0x0000001004002986 */ /* 0x0001e2000c101506 */
[----:B------:R-:W-:-:S03]  /*24790*/  LOP3.LUT R2, R10, 0x118, R11, 0xfe, !PT ;  /* 0x000001180a027812 */ /* 0x000fc600078efe0b */
[----:B------:R1:W-:Y:S01]  /*247a0*/  @P4 STG.E.U16 [R8.64], R20 ;  /* 0x0000001408004986 */ /* 0x0003e2000c101506 */
[----:B------:R-:W-:Y:S02]  /*247b0*/  ISETP.LT.AND P4, PT, R2, c[0x0][0x17c], !P0 ;  /* 0x00005f0002007a0c */ /* 0x000fe40004781270 */
[----:B0-----:R-:W-:Y:S01]  /*247c0*/  LEA R4, P6, R12, R3, 0x1 ;  /* 0x000000030c047211 */ /* 0x001fe200078c08ff */
[----:B-1----:R-:W-:-:S03]  /*247d0*/  IMAD R9, R29, 0x2, R12 ;  /* 0x000000021d097824 */ /* 0x002fc600078e020c */
[----:B------:R-:W-:Y:S01]  /*247e0*/  LEA.HI.X.SX32 R5, R12, R0, 0x1, P6 ;  /* 0x000000000c057211 */ /* 0x000fe200030f0eff */
[----:B------:R-:W-:Y:S01]  /*247f0*/  IMAD R2, R29, 0x2, R9 ;  /* 0x000000021d027824 */ /* 0x000fe200078e0209 */
[----:B------:R-:W-:-:S03]  /*24800*/  LEA R8, P6, R9, R3, 0x1 ;  /* 0x0000000309087211 */ /* 0x000fc600078c08ff */
[----:B------:R0:W-:Y:S01]  /*24810*/  @P5 STG.E.U16 [R4.64], R21 ;  /* 0x0000001504005986 */ /* 0x0001e2000c101506 */
[C-C-:B------:R-:W-:Y:S02]  /*24820*/  LOP3.LUT R12, R10.reuse, 0x11a, R11.reuse, 0xfe, !PT ;  /* 0x0000011a0a0c7812 */ /* 0x140fe400078efe0b */
[----:B------:R-:W-:Y:S02]  /*24830*/  LEA.HI.X.SX32 R9, R9, R0, 0x1, P6 ;  /* 0x0000000009097211 */ /* 0x000fe400030f0eff */
[----:B------:R-:W-:Y:S02]  /*24840*/  LOP3.LUT R13, R10, 0x116, R11, 0xfe, !PT ;  /* 0x000001160a0d7812 */ /* 0x000fe400078efe0b */
[----:B------:R-:W-:Y:S02]  /*24850*/  ISETP.LT.AND P5, PT, R12, c[0x0][0x17c], !P0 ;  /* 0x00005f000c007a0c */ /* 0x000fe400047a1270 */
[----:B0-----:R-:W-:Y:S01]  /*24860*/  LEA R4, P6, R2, R3, 0x1 ;  /* 0x0000000302047211 */ /* 0x001fe200078c08ff */
[----:B------:R-:W-:Y:S01]  /*24870*/  IMAD R12, R29, 0x2, R2 ;  /* 0x000000021d0c7824 */ /* 0x000fe200078e0202 */
[----:B------:R-:W-:-:S02]  /*24880*/  ISETP.LT.AND P2, PT, R13, c[0x0][0x17c], !P0 ;  /* 0x00005f000d007a0c */ /* 0x000fc40004741270 */
        /* <DEDUP_REMOVED lines=19> */
[----:B---3--:R0:W-:Y:S01]  /*249c0*/  @P4 STG.E.U16 [R4.64], R19 ;  /* 0x0000001304004986 */ /* 0x0081e2000c101506 */
[----:B------:R-:W-:-:S03]  /*249d0*/  LOP3.LUT R2, R10, 0x124, R11, 0xfe, !PT ;  /* 0x000001240a027812 */ /* 0x000fc600078efe0b */
[----:B----4-:R1:W-:Y:S01]  /*249e0*/  @P5 STG.E.U16 [R8.64], R15 ;  /* 0x0000000f08005986 */ /* 0x0103e2000c101506 */
[----:B------:R-:W-:Y:S02]  /*249f0*/  ISETP.LT.AND P5, PT, R2, c[0x0][0x17c], !P0 ;  /* 0x00005f0002007a0c */ /* 0x000fe400047a1270 */
[----:B0-----:R-:W-:Y:S01]  /*24a00*/  LEA R4, P6, R12, R3, 0x1 ;  /* 0x000000030c047211 */ /* 0x001fe200078c08ff */
[----:B-1----:R-:W-:-:S03]  /*24a10*/  IMAD R9, R29, 0x2, R12 ;  /* 0x000000021d097824 */ /* 0x002fc600078e020c */
[----:B------:R-:W-:Y:S01]  /*24a20*/  LEA.HI.X.SX32 R5, R12, R0, 0x1, P6 ;  /* 0x000000000c057211 */ /* 0x000fe200030f0eff */
[----:B------:R-:W-:Y:S01]  /*24a30*/  IMAD R2, R29, 0x2, R9 ;  /* 0x000000021d027824 */ /* 0x000fe200078e0209 */
[----:B------:R-:W-:-:S03]  /*24a40*/  LEA R8, P6, R9, R3, 0x1 ;  /* 0x0000000309087211 */ /* 0x000fc600078c08ff */
[----:B-----5:R0:W-:Y:S01]  /*24a50*/  @P3 STG.E.U16 [R4.64], R7 ;  /* 0x0000000704003986 */ /* 0x0201e2000c101506 */
[--C-:B------:R-:W-:Y:S02]  /*24a60*/  LOP3.LUT R12, R10, 0x126, R11.reuse, 0xfe, !PT ;  /* 0x000001260a0c7812 */ /* 0x100fe400078efe0b */
[-C--:B------:R-:W-:Y:S02]  /*24a70*/  LEA.HI.X.SX32 R9, R9, R0.reuse, 0x1, P6 ;  /* 0x0000000009097211 */ /* 0x080fe400030f0eff */
[----:B------:R-:W-:Y:S01]  /*24a80*/  ISETP.LT.AND P3, PT, R12, c[0x0][0x17c], !P0 ;  /* 0x00005f000c007a0c */ /* 0x000fe20004761270 */
[----:B------:R-:W-:Y:S01]  /*24a90*/  IMAD R12, R29, 0x2, R2 ;  /* 0x000000021d0c7824 */ /* 0x000fe200078e0202 */
[----:B0-----:R-:W-:Y:S02]  /*24aa0*/  LEA R4, P6, R2, R3, 0x1 ;  /* 0x0000000302047211 */ /* 0x001fe400078c08ff */
[----:B------:R-:W-:Y:S02]  /*24ab0*/  LOP3.LUT R13, R10, 0x122, R11, 0xfe, !PT ;  /* 0x000001220a0d7812 */ /* 0x000fe400078efe0b */
[----:B------:R-:W-:Y:S01]  /*24ac0*/  LEA.HI.X.SX32 R5, R2, R0, 0x1, P6 ;  /* 0x0000000002057211 */ /* 0x000fe200030f0eff */
[----:B------:R0:W-:Y:S01]  /*24ad0*/  @P1 STG.E.U16 [R8.64], R28 ;  /* 0x0000001c08001986 */ /* 0x0001e2000c101506 */
[----:B------:R-:W-:-:S03]  /*24ae0*/  ISETP.LT.AND P4, PT, R13, c[0x0][0x17c], !P0 ;  /* 0x00005f000d007a0c */ /* 0x000fc60004781270 */
[----:B------:R1:W-:Y:S01]  /*24af0*/  @P2 STG.E.U16 [R4.64], R27 ;  /* 0x0000001b04002986 */ /* 0x0003e2000c101506 */
[C-C-:B------:R-:W-:Y:S02]  /*24b00*/  LOP3.LUT R2, R10.reuse, 0x12a, R11.reuse, 0xfe, !PT ;  /* 0x0000012a0a027812 */ /* 0x140fe400078efe0b */
[----:B------:R-:W-:Y:S02]  /*24b10*/  LOP3.LUT R13, R10, 0x128, R11, 0xfe, !PT ;  /* 0x000001280a0d7812 */ /* 0x000fe400078efe0b */
[----:B0-----:R-:W-:Y:S01]  /*24b20*/  LEA R8, P6, R12, R3, 0x1 ;  /* 0x000000030c087211 */ /* 0x001fe200078c08ff */
[----:B-1----:R-:W-:-:S03]  /*24b30*/  IMAD R5, R29, 0x2, R12 ;  /* 0x000000021d057824 */ /* 0x002fc600078e020c */
[-C--:B------:R-:W-:Y:S02]  /*24b40*/  LEA.HI.X.SX32 R9, R12, R0.reuse, 0x1, P6 ;  /* 0x000000000c097211 */ /* 0x080fe400030f0eff */
[----:B------:R-:W-:Y:S02]  /*24b50*/  ISETP.LT.AND P2, PT, R2, c[0x0][0x17c], !P0 ;  /* 0x00005f0002007a0c */ /* 0x000fe40004741270 */
[----:B------:R-:W-:Y:S01]  /*24b60*/  LEA R4, P6, R5, R3, 0x1 ;  /* 0x0000000305047211 */ /* 0x000fe200078c08ff */
[----:B------:R-:W-:Y:S01]  /*24b70*/  IMAD R2, R29, 0x2, R5 ;  /* 0x000000021d027824 */ /* 0x000fe200078e0205 */
[----:B------:R-:W-:Y:S02]  /*24b80*/  ISETP.LT.AND P1, PT, R13, c[0x0][0x17c], !P0 ;  /* 0x00005f000d007a0c */ /* 0x000fe40004721270 */
[----:B------:R-:W-:Y:S02]  /*24b90*/  LEA.HI.X.SX32 R5, R5, R0, 0x1, P6 ;  /* 0x0000000005057211 */ /* 0x000fe400030f0eff */
[----:B------:R-:W-:Y:S01]  /*24ba0*/  LOP3.LUT R13, R10, 0x12e, R11, 0xfe, !PT ;  /* 0x0000012e0a0d7812 */ /* 0x000fe200078efe0b */
[----:B------:R0:W-:Y:S04]  /*24bb0*/  @P4 STG.E.U16 [R8.64], R26 ;  /* 0x0000001a08004986 */ /* 0x0001e8000c101506 */
[----:B------:R1:W-:Y:S01]  /*24bc0*/  @P5 STG.E.U16 [R4.64], R25 ;  /* 0x0000001904005986 */ /* 0x0003e2000c101506 */
[----:B------:R-:W-:-:S03]  /*24bd0*/  ISETP.LT.AND P5, PT, R13, c[0x0][0x17c], !P0 ;  /* 0x00005f000d007a0c */ /* 0x000fc600047a1270 */
[----:B------:R-:W3:Y:S01]  /*24be0*/  LDL R13, [R1+0x108] ;  /* 0x00010800010d7983 */ /* 0x000ee20000100800 */
[--C-:B------:R-:W-:Y:S02]  /*24bf0*/  LOP3.LUT R12, R10, 0x12c, R11.reuse, 0xfe, !PT ;  /* 0x0000012c0a0c7812 */ /* 0x100fe400078efe0b */
[-C--:B0-----:R-:W-:Y:S02]  /*24c00*/  LEA R8, P6, R2, R3.reuse, 0x1 ;  /* 0x0000000302087211 */ /* 0x081fe400078c08ff */
[----:B------:R-:W-:Y:S01]  /*24c10*/  ISETP.LT.AND P4, PT, R12, c[0x0][0x17c], !P0 ;  /* 0x00005f000c007a0c */ /* 0x000fe20004781270 */
[----:B------:R-:W-:Y:S01]  /*24c20*/  IMAD R12, R29, 0x2, R2 ;  /* 0x000000021d0c7824 */ /* 0x000fe200078e0202 */
[----:B------:R-:W-:Y:S02]  /*24c30*/  LEA.HI.X.SX32 R9, R2, R0, 0x1, P6 ;  /* 0x0000000002097211 */ /* 0x000fe400030f0eff */
[----:B------:R-:W-:Y:S02]  /*24c40*/  LOP3.LUT R2, R10, 0x130, R11, 0xfe, !PT ;  /* 0x000001300a027812 */ /* 0x000fe400078efe0b */
[----:B-1----:R-:W-:-:S04]  /*24c50*/  LEA R4, P6, R12, R3, 0x1 ;  /* 0x000000030c047211 */ /* 0x002fc800078c08ff */
[----:B------:R-:W-:Y:S01]  /*24c60*/  LEA.HI.X.SX32 R5, R12, R0, 0x1, P6 ;  /* 0x000000000c057211 */ /* 0x000fe200030f0eff */
[----:B--2---:R0:W-:Y:S01]  /*24c70*/  @P3 STG.E.U16 [R8.64], R6 ;  /* 0x0000000608003986 */ /* 0x0041e2000c101506 */
[----:B------:R-:W-:Y:S01]  /*24c80*/  ISETP.LT.AND P3, PT, R2, c[0x0][0x17c], !P0 ;  /* 0x00005f0002007a0c */ /* 0x000fe20004761270 */
[C---:B0-----:R-:W-:Y:S02]  /*24c90*/  IMAD R9, R29.reuse, 0x2, R12 ;  /* 0x000000021d097824 */ /* 0x041fe400078e020c */
[----:B------:R-:W2:Y:S02]  /*24ca0*/  LDL R6, [R1+0xc8] ;  /* 0x0000c80001067983 */ /* 0x000ea40000100800 */
[----:B------:R-:W-:Y:S01]  /*24cb0*/  IMAD R2, R29, 0x2, R9 ;  /* 0x000000021d027824 */ /* 0x000fe200078e0209 */
[----:B------:R-:W-:Y:S02]  /*24cc0*/  LEA R8, P6, R9, R3, 0x1 ;  /* 0x0000000309087211 */ /* 0x000fe400078c08ff */
[----:B------:R-:W-:-:S02]  /*24cd0*/  LOP3.LUT R12, R10, 0x132, R11, 0xfe, !PT ;  /* 0x000001320a0c7812 */ /* 0x000fc400078efe0b */
[----:B------:R-:W-:Y:S01]  /*24ce0*/  LEA.HI.X.SX32 R9, R9, R0, 0x1, P6 ;  /* 0x0000000009097211 */ /* 0x000fe200030f0eff */
[----:B---3--:R0:W-:Y:S01]  /*24cf0*/  @P1 STG.E.U16 [R4.64], R13 ;  /* 0x0000000d04001986 */ /* 0x0081e2000c101506 */
[----:B------:R-:W-:Y:S01]  /*24d00*/  ISETP.LT.AND P1, PT, R12, c[0x0][0x17c], !P0 ;  /* 0x00005f000c007a0c */ /* 0x000fe20004721270 */
[----:B------:R-:W-:Y:S01]  /*24d10*/  IMAD R12, R29, 0x2, R2 ;  /* 0x000000021d0c7824 */ /* 0x000fe200078e0202 */
[----:B0-----:R-:W-:-:S04]  /*24d20*/  LEA R4, P6, R2, R3, 0x1 ;  /* 0x0000000302047211 */ /* 0x001fc800078c08ff */
[----:B------:R-:W-:Y:S02]  /*24d30*/  LEA.HI.X.SX32 R5, R2, R0, 0x1, P6 ;  /* 0x0000000002057211 */ /* 0x000fe400030f0eff */
[----:B------:R-:W3:Y:S01]  /*24d40*/  LDL R2, [R1+0xe8] ;  /* 0x0000e80001027983 */ /* 0x000ee20000100800 */
[----:B------:R-:W-:-:S03]  /*24d50*/  LOP3.LUT R13, R10, 0x134, R11, 0xfe, !PT ;  /* 0x000001340a0d7812 */ /* 0x000fc600078efe0b */
[----:B---3--:R0:W-:Y:S01]  /*24d60*/  @P2 STG.E.U16 [R8.64], R2 ;  /* 0x0000000208002986 */ /* 0x0081e2000c101506 */
[----:B------:R-:W-:-:S03]  /*24d70*/  ISETP.LT.AND P2, PT, R13, c[0x0][0x17c], !P0 ;  /* 0x00005f000d007a0c */ /* 0x000fc60004741270 */
[----:B------:R-:W3:Y:S04]  /*24d80*/  LDL R13, [R1+0x28] ;  /* 0x00002800010d7983 */ /* 0x000ee80000100800 */
[----:B0-----:R-:W4:Y:S01]  /*24d90*/  LDL R9, [R1+0xb8] ;  /* 0x0000b80001097983 */ /* 0x001f220000100800 */
[----:B------:R-:W-:Y:S02]  /*24da0*/  LOP3.LUT R2, R10, 0x136, R11, 0xfe, !PT ;  /* 0x000001360a027812 */ /* 0x000fe400078efe0b */
[----:B------:R-:W-:Y:S01]  /*24db0*/  LEA R8, P6, R12, R3, 0x1 ;  /* 0x000000030c087211 */ /* 0x000fe200078c08ff */
[----:B----4-:R0:W-:Y:S01]  /*24dc0*/  @P4 STG.E.U16 [R4.64], R9 ;  /* 0x0000000904004986 */ /* 0x0101e2000c101506 */
[----:B------:R-:W-:Y:S01]  /*24dd0*/  ISETP.LT.AND P4, PT, R2, c[0x0][0x17c], !P0 ;  /* 0x00005f0002007a0c */ /* 0x000fe20004781270 */
[----:B0-----:R-:W-:Y:S01]  /*24de0*/  IMAD R5, R29, 0x2, R12 ;  /* 0x000000021d057824 */ /* 0x001fe200078e020c */
[----:B------:R-:W-:-:S03]  /*24df0*/  LEA.HI.X.SX32 R9, R12, R0, 0x1, P6 ;  /* 0x000000000c097211 */ /* 0x000fc600030f0eff */
[----:B------:R-:W-:Y:S01]  /*24e00*/  IMAD R2, R29, 0x2, R5 ;  /* 0x000000021d027824 */ /* 0x000fe200078e0205 */
[CC--:B------:R-:W-:Y:S01]  /*24e10*/  LEA R4, P6, R5.reuse, R3.reuse, 0x1 ;  /* 0x0000000305047211 */ /* 0x0c0fe200078c08ff */
[----:B---3--:R0:W-:Y:S01]  /*24e20*/  @P5 STG.E.U16 [R8.64], R13 ;  /* 0x0000000d08005986 */ /* 0x0081e2000c101506 */
[----:B------:R-:W-:Y:S02]  /*24e30*/  LOP3.LUT R12, R10, 0x138, R11, 0xfe, !PT ;  /* 0x000001380a0c7812 */ /* 0x000fe400078efe0b */
[----:B------:R-:W-:Y:S02]  /*24e40*/  LEA.HI.X.SX32 R5, R5, R0, 0x1, P6 ;  /* 0x0000000005057211 */ /* 0x000fe400030f0eff */
[----:B------:R-:W-:Y:S01]  /*24e50*/  ISETP.LT.AND P5, PT, R12, c[0x0][0x17c], !P0 ;  /* 0x00005f000c007a0c */ /* 0x000fe200047a1270 */
[----:B------:R-:W-:Y:S01]  /*24e60*/  IMAD R12, R29, 0x2, R2 ;  /* 0x000000021d0c7824 */ /* 0x000fe200078e0202 */
[----:B0-----:R-:W-:-:S04]  /*24e70*/  LEA R8, P6, R2, R3, 0x1 ;  /* 0x0000000302087211 */ /* 0x001fc800078c08ff */
[----:B------:R-:W-:Y:S02]  /*24e80*/  LEA.HI.X.SX32 R9, R2, R0, 0x1, P6 ;  /* 0x0000000002097211 */ /* 0x000fe400030f0eff */
[----:B------:R-:W3:Y:S04]  /*24e90*/  LDL R2, [R1+0x68] ;  /* 0x0000680001027983 */ /* 0x000ee80000100800 */
[----:B--2---:R0:W-:Y:S04]  /*24ea0*/  @P3 STG.E.U16 [R4.64], R6 ;  /* 0x0000000604003986 */ /* 0x0041e8000c101506 */
[----:B0-----:R-:W2:Y:S04]  /*24eb0*/  LDL.LU R6, [R1+0xb04] ;  /* 0x000b040001067983 */ /* 0x001ea80000300800 */
[----:B---3--:R0:W-:Y:S04]  /*24ec0*/  @P1 STG.E.U16 [R8.64], R2 ;  /* 0x0000000208001986 */ /* 0x0081e8000c101506 */
[----:B0-----:R-:W3:Y:S01]  /*24ed0*/  LDL R9, [R1+0x58] ;  /* 0x0000580001097983 */ /* 0x001ee20000100800 */
[----:B------:R-:W-:Y:S01]  /*24ee0*/  LOP3.LUT R13, R10, 0x13a, R11, 0xfe, !PT ;  /* 0x0000013a0a0d7812 */ /* 0x000fe200078efe0b */
[----:B------:R-:W-:Y:S01]  /*24ef0*/  IMAD R2, R29, 0x2, R12 ;  /* 0x000000021d027824 */ /* 0x000fe200078e020c */
[----:B------:R-:W-:-:S02]  /*24f00*/  LEA R4, P6, R12, R3, 0x1 ;  /* 0x000000030c047211 */ /* 0x000fc400078c08ff */
[----:B------:R-:W-:Y:S02]  /*24f10*/  ISETP.LT.AND P3, PT, R13, c[0x0][0x17c], !P0 ;  /* 0x00005f000d007a0c */ /* 0x000fe40004761270 */
[--C-:B------:R-:W-:Y:S02]  /*24f20*/  LOP3.LUT R13, R10, 0x13c, R11.reuse, 0xfe, !PT ;  /* 0x0000013c0a0d7812 */ /* 0x100fe400078efe0b */
[----:B------:R-:W-:Y:S01]  /*24f30*/  LEA.HI.X.SX32 R5, R12, R0, 0x1, P6 ;  /* 0x000000000c057211 */ /* 0x000fe200030f0eff */
[----:B------:R-:W-:Y:S01]  /*24f40*/  IMAD R12, R29, 0x2, R2 ;  /* 0x000000021d0c7824 */ /* 0x000fe200078e0202 */
[----:B------:R-:W-:Y:S02]  /*24f50*/  LEA R8, P6, R2, R3, 0x1 ;  /* 0x0000000302087211 */ /* 0x000fe400078c08ff */
[----:B------:R-:W-:Y:S02]  /*24f60*/  ISETP.LT.AND P1, PT, R13, c[0x0][0x17c], !P0 ;  /* 0x00005f000d007a0c */ /* 0x000fe40004721270 */
[----:B------:R-:W-:Y:S01]  /*24f70*/  LOP3.LUT R13, R10, 0x13e, R11, 0xfe, !PT ;  /* 0x0000013e0a0d7812 */ /* 0x000fe200078efe0b */
[----:B---3--:R0:W-:Y:S03]  /*24f80*/  @P2 STG.E.U16 [R4.64], R9 ;  /* 0x0000000904002986 */ /* 0x0081e6000c101506 */
[----:B------:R-:W-:-:S02]  /*24f90*/  ISETP.LT.AND P2, PT, R13, c[0x0][0x17c], !P0 ;  /* 0x00005f000d007a0c */ /* 0x000fc40004741270 */
[----:B------:R-:W-:Y:S02]  /*24fa0*/  LOP3.LUT R13, R10, 0x140, R11, 0xfe, !PT ;  /* 0x000001400a0d7812 */ /* 0x000fe400078efe0b */
[----:B------:R-:W3:Y:S01]  /*24fb0*/  LDL.LU R10, [R1+0xb00] ;  /* 0x000b0000010a7983 */ /* 0x000ee20000300800 */
[----:B0-----:R-:W-:Y:S02]  /*24fc0*/  LEA.HI.X.SX32 R9, R2, R0, 0x1, P6 ;  /* 0x0000000002097211 */ /* 0x001fe400030f0eff */
[----:B------:R-:W-:Y:S01]  /*24fd0*/  LEA R4, P6, R12, R3, 0x1 ;  /* 0x000000030c047211 */ /* 0x000fe200078c08ff */
[----:B------:R-:W-:-:S03]  /*24fe0*/  IMAD R2, R29, 0x2, R12 ;  /* 0x000000021d027824 */ /* 0x000fc600078e020c */
[----:B------:R-:W-:Y:S02]  /*24ff0*/  LEA.HI.X.SX32 R5, R12, R0, 0x1, P6 ;  /* 0x000000000c057211 */ /* 0x000fe400030f0eff */
[----:B------:R-:W4:Y:S04]  /*25000*/  LDL R12, [R1+0x8] ;  /* 0x00000800010c7983 */ /* 0x000f280000100800 */
[----:B----4-:R0:W-:Y:S01]  /*25010*/  @P4 STG.E.U16 [R8.64], R12 ;  /* 0x0000000c08004986 */ /* 0x0101e2000c101506 */
[----:B------:R-:W-:-:S03]  /*25020*/  ISETP.LT.AND P4, PT, R13, c[0x0][0x17c], !P0 ;  /* 0x00005f000d007a0c */ /* 0x000fc60004781270 */
[----:B------:R-:W4:Y:S04]  /*25030*/  LDL R13, [R1+0x7a0] ;  /* 0x0007a000010d7983 */ /* 0x000f280000100800 */
[----:B--2---:R1:W-:Y:S01]  /*25040*/  @P5 STG.E.U16 [R4.64], R6 ;  /* 0x0000000604005986 */ /* 0x0043e2000c101506 */
[----:B0-----:R-:W-:-:S04]  /*25050*/  LEA R8, P6, R2, R3, 0x1 ;  /* 0x0000000302087211 */ /* 0x001fc800078c08ff */
[----:B------:R-:W-:Y:S01]  /*25060*/  LEA.HI.X.SX32 R9, R2, R0, 0x1, P6 ;  /* 0x0000000002097211 */ /* 0x000fe200030f0eff */
[----:B-1----:R-:W-:-:S04]  /*25070*/  IMAD R5, R29, 0x2, R2 ;  /* 0x000000021d057824 */ /* 0x002fc800078e0202 */
[----:B------:R-:W-:Y:S01]  /*25080*/  IMAD R2, R29, 0x2, R5 ;  /* 0x000000021d027824 */ /* 0x000fe200078e0205 */
[CC--:B------:R-:W-:Y:S01]  /*25090*/  LEA R4, P6, R5.reuse, R3.reuse, 0x1 ;  /* 0x0000000305047211 */ /* 0x0c0fe200078c08ff */
[----:B---3--:R0:W-:Y:S03]  /*250a0*/  @P3 STG.E.U16 [R8.64], R10 ;  /* 0x0000000a08003986 */ /* 0x0081e6000c101506 */
[----:B------:R-:W-:Y:S01]  /*250b0*/  LEA.HI.X.SX32 R5, R5, R0, 0x1, P6 ;  /* 0x0000000005057211 */ /* 0x000fe200030f0eff */
[----:B------:R-:W-:Y:S01]  /*250c0*/  STL [R1+0xae8], R14 ;  /* 0x000ae80e01007387 */ /* 0x000fe20000100800 */
[----:B0-----:R-:W-:-:S03]  /*250d0*/  LEA R8, P6, R2, R3, 0x1 ;  /* 0x0000000302087211 */ /* 0x001fc600078c08ff */
[----:B------:R0:W-:Y:S01]  /*250e0*/  @P1 STG.E.U16 [R4.64], R14 ;  /* 0x0000000e04001986 */ /* 0x0001e2000c101506 */
[----:B------:R-:W-:-:S05]  /*250f0*/  LEA.HI.X.SX32 R9, R2, R0, 0x1, P6 ;  /* 0x0000000002097211 */ /* 0x000fca00030f0eff */
[----:B------:R1:W-:Y:S04]  /*25100*/  @P2 STG.E.U16 [R8.64], R18 ;  /* 0x0000001208002986 */ /* 0x0003e8000c101506 */
[----:B0-----:R-:W2:Y:S01]  /*25110*/  LDL.LU R14, [R1+0x7a0] ;  /* 0x0007a000010e7983 */ /* 0x001ea20000300800 */
[----:B----4-:R-:W-:-:S04]  /*25120*/  LOP3.LUT R12, R13, 0x142, R11, 0xfe, !PT ;  /* 0x000001420d0c7812 */ /* 0x010fc800078efe0b */
[----:B------:R-:W-:Y:S02]  /*25130*/  ISETP.LT.AND P5, PT, R12, c[0x0][0x17c], !P0 ;  /* 0x00005f000c007a0c */ /* 0x000fe400047a1270 */
[C-C-:B------:R-:W-:Y:S02]  /*25140*/  LOP3.LUT R12, R13.reuse, 0x144, R11.reuse, 0xfe, !PT ;  /* 0x000001440d0c7812 */ /* 0x140fe400078efe0b */
[----:B------:R-:W-:-:S04]  /*25150*/  LOP3.LUT R13, R13, 0x146, R11, 0xfe, !PT ;  /* 0x000001460d0d7812 */ /* 0x000fc800078efe0b */
[----:B------:R-:W-:Y:S02]  /*25160*/  ISETP.LT.AND P1, PT, R13, c[0x0][0x17c], !P0 ;  /* 0x00005f000d007a0c */ /* 0x000fe40004721270 */
[----:B------:R-:W3:Y:S04]  /*25170*/  LDL.LU R13, [R1+0x218] ;  /* 0x00021800010d7983 */ /* 0x000ee80000300800 */
[----:B-1----:R-:W4:Y:S01]  /*25180*/  LDL.LU R9, [R1+0xd8] ;  /* 0x0000d80001097983 */ /* 0x002f220000300800 */
[----:B------:R-:W-:Y:S01]  /*25190*/  ISETP.LT.AND P3, PT, R12, c[0x0][0x17c], !P0 ;  /* 0x00005f000c007a0c */ /* 0x000fe20004761270 */
[----:B------:R-:W-:-:S05]  /*251a0*/  IMAD R12, R29, 0x2, R2 ;  /* 0x000000021d0c7824 */ /* 0x000fca00078e0202 */
[----:B------:R-:W-:-:S04]  /*251b0*/  LEA R4, P6, R12, R3, 0x1 ;  /* 0x000000030c047211 */ /* 0x000fc800078c08ff */
[----:B------:R-:W-:Y:S01]  /*251c0*/  LEA.HI.X.SX32 R5, R12, R0, 0x1, P6 ;  /* 0x000000000c057211 */ /* 0x000fe200030f0eff */
[----:B------:R0:W-:Y:S01]  /*251d0*/  STL [R1+0xaec], R18 ;  /* 0x000aec1201007387 */ /* 0x0001e20000100800 */
[----:B------:R-:W-:-:S03]  /*251e0*/  IMAD R2, R29, 0x2, R12 ;  /* 0x000000021d027824 */ /* 0x000fc600078e020c */
[----:B0-----:R-:W5:Y:S01]  /*251f0*/  LDL.LU R18, [R1+0x1c8] ;  /* 0x0001c80001127983 */ /* 0x001f620000300800 */
[----:B--2---:R-:W-:Y:S02]  /*25200*/  LOP3.LUT R12, R14, 0x14a, R11, 0xfe, !PT ;  /* 0x0000014a0e0c7812 */ /* 0x004fe400078efe0b */
[----:B----4-:R-:W-:-:S05]  /*25210*/  PRMT R6, R9, 0x7632, R6 ;  /* 0x0000763209067816 */ /* 0x010fca0000000006 */
[----:B------:R0:W-:Y:S04]  /*25220*/  @P4 STG.E.U16 [R4.64], R6 ;  /* 0x0000000604004986 */ /* 0x0001e8000c101506 */
[----:B0-----:R-:W2:Y:S01]  /*25230*/  LDL.LU R4, [R1+0x98] ;  /* 0x0000980001047983 */ /* 0x001ea20000300800 */
[----:B------:R-:W-:-:S03]  /*25240*/  ISETP.LT.AND P4, PT, R12, c[0x0][0x17c], !P0 ;  /* 0x00005f000c007a0c */ /* 0x000fc60004781270 */
[----:B------:R-:W4:Y:S01]  /*25250*/  LDL.LU R12, [R1+0x168] ;  /* 0x00016800010c7983 */ /* 0x000f220000300800 */
[----:B------:R-:W-:-:S04]  /*25260*/  LOP3.LUT R8, R14, 0x148, R11, 0xfe, !PT ;  /* 0x000001480e087812 */ /* 0x000fc800078efe0b */
[----:B------:R-:W-:Y:S02]  /*25270*/  ISETP.LT.AND P2, PT, R8, c[0x0][0x17c], !P0 ;  /* 0x00005f0008007a0c */ /* 0x000fe40004741270 */
[----:B------:R-:W-:-:S04]  /*25280*/  LEA R8, P6, R2, R3, 0x1 ;  /* 0x0000000302087211 */ /* 0x000fc800078c08ff */
[----:B------:R-:W-:Y:S01]  /*25290*/  LEA.HI.X.SX32 R9, R2, R0, 0x1, P6 ;  /* 0x0000000002097211 */ /* 0x000fe200030f0eff */
[----:B------:R-:W-:Y:S01]  /*252a0*/  IMAD R2, R29, 0x2, R2 ;  /* 0x000000021d027824 */ /* 0x000fe200078e0202 */
[----:B-----5:R-:W-:Y:S02]  /*252b0*/  PRMT R6, R18, 0x7632, R6 ;  /* 0x0000763212067816 */ /* 0x020fe40000000006 */
[----:B--2---:R-:W-:Y:S02]  /*252c0*/  PRMT R5, R4, 0x7632, R5 ;  /* 0x0000763204057816 */ /* 0x004fe40000000005 */
[----:B------:R-:W-:-:S03]  /*252d0*/  LOP3.LUT R4, R14, 0x14c, R11, 0xfe, !PT ;  /* 0x0000014c0e047812 */ /* 0x000fc600078efe0b */
[----:B------:R0:W-:Y:S01]  /*252e0*/  @P5 STG.E.U16 [R8.64], R5 ;  /* 0x0000000508005986 */ /* 0x0001e2000c101506 */
[----:B------:R-:W-:Y:S02]  /*252f0*/  ISETP.LT.AND P5, PT, R4, c[0x0][0x17c], !P0 ;  /* 0x00005f0004007a0c */ /* 0x000fe400047a1270 */
[----:B----4-:R-:W-:Y:S02]  /*25300*/  PRMT R10, R12, 0x7632, R10 ;  /* 0x000076320c0a7816 */ /* 0x010fe4000000000a */
[----:B0-----:R-:W-:Y:S01]  /*25310*/  LEA R8, P6, R2, R3, 0x1 ;  /* 0x0000000302087211 */ /* 0x001fe200078c08ff */
[----:B------:R-:W-:-:S03]  /*25320*/  IMAD R5, R29, 0x2, R2 ;  /* 0x000000021d057824 */ /* 0x000fc600078e0202 */
[-C--:B------:R-:W-:Y:S02]  /*25330*/  LEA.HI.X.SX32 R9, R2, R0.reuse, 0x1, P6 ;  /* 0x0000000002097211 */ /* 0x080fe400030f0eff */
[-C--:B------:R-:W-:Y:S01]  /*25340*/  LEA R4, P6, R5, R3.reuse, 0x1 ;  /* 0x0000000305047211 */ /* 0x080fe200078c08ff */
[----:B------:R-:W-:Y:S01]  /*25350*/  IMAD R2, R29, 0x2, R5 ;  /* 0x000000021d027824 */ /* 0x000fe200078e0205 */
[----:B------:R-:W-:Y:S02]  /*25360*/  LOP3.LUT R12, R14, 0x14e, R11, 0xfe, !PT ;  /* 0x0000014e0e0c7812 */ /* 0x000fe400078efe0b */
[----:B------:R-:W-:Y:S01]  /*25370*/  LEA.HI.X.SX32 R5, R5, R0, 0x1, P6 ;  /* 0x0000000005057211 */ /* 0x000fe200030f0eff */
[----:B------:R0:W-:Y:S01]  /*25380*/  @P3 STG.E.U16 [R8.64], R10 ;  /* 0x0000000a08003986 */ /* 0x0001e2000c101506 */
[----:B------:R-:W-:Y:S01]  /*25390*/  ISETP.LT.AND P3, PT, R12, c[0x0][0x17c], !P0 ;  /* 0x00005f000c007a0c */ /* 0x000fe20004761270 */
[----:B------:R-:W-:Y:S02]  /*253a0*/  IMAD R12, R29, 0x2, R2 ;  /* 0x000000021d0c7824 */ /* 0x000fe400078e0202 */
[----:B------:R1:W-:Y:S01]  /*253b0*/  @P1 STG.E.U16 [R4.64], R6 ;  /* 0x0000000604001986 */ /* 0x0003e2000c101506 */
[----:B0-----:R-:W-:-:S02]  /*253c0*/  LEA R8, P6, R2, R3, 0x1 ;  /* 0x0000000302087211 */ /* 0x001fc400078c08ff */
[----:B-1----:R-:W-:Y:S02]  /*253d0*/  LOP3.LUT R4, R14, 0x150, R11, 0xfe, !PT ;  /* 0x000001500e047812 */ /* 0x002fe400078efe0b */
[----:B------:R-:W-:Y:S02]  /*253e0*/  LEA.HI.X.SX32 R9, R2, R0, 0x1, P6 ;  /* 0x0000000002097211 */ /* 0x000fe400030f0eff */
[----:B---3--:R-:W-:Y:S02]  /*253f0*/  PRMT R5, R13, 0x7632, R5 ;  /* 0x000076320d057816 */ /* 0x008fe40000000005 */
[----:B------:R-:W-:Y:S02]  /*25400*/  ISETP.LT.AND P1, PT, R4, c[0x0][0x17c], !P0 ;  /* 0x00005f0004007a0c */ /* 0x000fe40004721270 */
[----:B------:R-:W-:Y:S02]  /*25410*/  LEA R4, P6, R12, R3, 0x1 ;  /* 0x000000030c047211 */ /* 0x000fe400078c08ff */
[----:B------:R-:W-:Y:S01]  /*25420*/  LOP3.LUT R2, R14, 0x152, R11, 0xfe, !PT ;  /* 0x000001520e027812 */ /* 0x000fe200078efe0b */
[----:B------:R0:W-:Y:S01]  /*25430*/  @P2 STG.E.U16 [R8.64], R5 ;  /* 0x0000000508002986 */ /* 0x0001e2000c101506 */
[----:B------:R-:W-:-:S02]  /*25440*/  PRMT R6, R17, 0x7632, R6 ;  /* 0x0000763211067816 */ /* 0x000fc40000000006 */
[----:B------:R-:W-:Y:S01]  /*25450*/  ISETP.LT.AND P2, PT, R2, c[0x0][0x17c], !P0 ;  /* 0x00005f0002007a0c */ /* 0x000fe20004741270 */
[----:B------:R-:W-:Y:S01]  /*25460*/  IMAD R2, R29, 0x2, R12 ;  /* 0x000000021d027824 */ /* 0x000fe200078e020c */
[-C--:B0-----:R-:W-:Y:S02]  /*25470*/  LEA.HI.X.SX32 R5, R12, R0.reuse, 0x1, P6 ;  /* 0x000000000c057211 */ /* 0x081fe400030f0eff */
[----:B------:R-:W-:Y:S02]  /*25480*/  LOP3.LUT R9, R14, 0x154, R11, 0xfe, !PT ;  /* 0x000001540e097812 */ /* 0x000fe400078efe0b */
[C---:B------:R-:W-:Y:S01]  /*25490*/  LEA R8, P6, R2.reuse, R3, 0x1 ;  /* 0x0000000302087211 */ /* 0x040fe200078c08ff */
[----:B------:R0:W-:Y:S01]  /*254a0*/  @P4 STG.E.U16 [R4.64], R6 ;  /* 0x0000000604004986 */ /* 0x0001e2000c101506 */
[----:B------:R-:W-:Y:S02]  /*254b0*/  ISETP.LT.AND P4, PT, R9, c[0x0][0x17c], !P0 ;  /* 0x00005f0009007a0c */ /* 0x000fe40004781270 */
[----:B------:R-:W-:Y:S01]  /*254c0*/  LEA.HI.X.SX32 R9, R2, R0, 0x1, P6 ;  /* 0x0000000002097211 */ /* 0x000fe200030f0eff */
[----:B0-----:R-:W-:Y:S01]  /*254d0*/  IMAD R5, R29, 0x2, R2 ;  /* 0x000000021d057824 */ /* 0x001fe200078e0202 */
[----:B------:R-:W-:-:S04]  /*254e0*/  PRMT R10, R16, 0x7632, R10 ;  /* 0x00007632100a7816 */ /* 0x000fc8000000000a */
[-C--:B------:R-:W-:Y:S01]  /*254f0*/  LEA R4, P6, R5, R3.reuse, 0x1 ;  /* 0x0000000305047211 */ /* 0x080fe200078c08ff */
[----:B------:R-:W-:Y:S01]  /*25500*/  IMAD R2, R29, 0x2, R5 ;  /* 0x000000021d027824 */ /* 0x000fe200078e0205 */
[----:B------:R-:W-:Y:S02]  /*25510*/  PRMT R6, R20, 0x7632, R6 ;  /* 0x0000763214067816 */ /* 0x000fe40000000006 */
[----:B------:R-:W-:Y:S02]  /*25520*/  LEA.HI.X.SX32 R5, R5, R0, 0x1, P6 ;  /* 0x0000000005057211 */ /* 0x000fe400030f0eff */
[----:B------:R-:W-:Y:S01]  /*25530*/  LOP3.LUT R12, R14, 0x156, R11, 0xfe, !PT ;  /* 0x000001560e0c7812 */ /* 0x000fe200078efe0b */
[----:B------:R0:W-:Y:S03]  /*25540*/  @P5 STG.E.U16 [R8.64], R10 ;  /* 0x0000000a08005986 */ /* 0x0001e6000c101506 */
[----:B------:R-:W-:Y:S01]  /*25550*/  ISETP.LT.AND P5, PT, R12, c[0x0][0x17c], !P0 ;  /* 0x00005f000c007a0c */ /* 0x000fe200047a1270 */
[----:B------:R1:W-:Y:S01]  /*25560*/  @P3 STG.E.U16 [R4.64], R6 ;  /* 0x0000000604003986 */ /* 0x0003e2000c101506 */
[----:B------:R-:W-:Y:S01]  /*25570*/  IMAD R12, R29, 0x2, R2 ;  /* 0x000000021d0c7824 */ /* 0x000fe200078e0202 */
[----:B0-----:R-:W-:-:S02]  /*25580*/  LEA R8, P6, R2, R3, 0x1 ;  /* 0x0000000302087211 */ /* 0x001fc400078c08ff */
[----:B-1----:R-:W-:Y:S02]  /*25590*/  LOP3.LUT R4, R14, 0x158, R11, 0xfe, !PT ;  /* 0x000001580e047812 */ /* 0x002fe400078efe0b */
[----:B------:R-:W-:Y:S02]  /*255a0*/  LEA.HI.X.SX32 R9, R2, R0, 0x1, P6 ;  /* 0x0000000002097211 */ /* 0x000fe400030f0eff */
[----:B------:R-:W-:Y:S02]  /*255b0*/  PRMT R5, R21, 0x7632, R5 ;  /* 0x0000763215057816 */ /* 0x000fe40000000005 */
        /* <DEDUP_REMOVED lines=12> */
[----:B------:R-:W-:-:S02]  /*25680*/  LEA.HI.X.SX32 R9, R2, R0, 0x1, P6 ;  /* 0x0000000002097211 */ /* 0x000fc400030f0eff */
[----:B------:R-:W-:Y:S01]  /*25690*/  PRMT R10, R23, 0x7632, R10 ;  /* 0x00007632170a7816 */ /* 0x000fe2000000000a */
[----:B0-----:R-:W-:Y:S01]  /*256a0*/  IMAD R5, R29, 0x2, R2 ;  /* 0x000000021d057824 */ /* 0x001fe200078e0202 */
[----:B------:R-:W-:-:S04]  /*256b0*/  PRMT R6, R24, 0x7632, R6 ;  /* 0x0000763218067816 */ /* 0x000fc80000000006 */
[----:B------:R-:W-:Y:S01]  /*256c0*/  LEA R4, P6, R5, R3, 0x1 ;  /* 0x0000000305047211 */ /* 0x000fe200078c08ff */
[----:B------:R-:W-:-:S03]  /*256d0*/  IMAD R2, R29, 0x2, R5 ;  /* 0x000000021d027824 */ /* 0x000fc600078e0205 */
[-C--:B------:R-:W-:Y:S01]  /*256e0*/  LEA.HI.X.SX32 R5, R5, R0.reuse, 0x1, P6 ;  /* 0x0000000005057211 */ /* 0x080fe200030f0eff */
[----:B------:R0:W-:Y:S04]  /*256f0*/  @P4 STG.E.U16 [R8.64], R10 ;  /* 0x0000000a08004986 */ /* 0x0001e8000c101506 */
[----:B------:R1:W-:Y:S01]  /*25700*/  @P5 STG.E.U16 [R4.64], R6 ;  /* 0x0000000604005986 */ /* 0x0003e2000c101506 */
[----:B0-----:R-:W-:Y:S02]  /*25710*/  LEA R8, P6, R2, R3, 0x1 ;  /* 0x0000000302087211 */ /* 0x001fe400078c08ff */
[----:B-1----:R-:W-:Y:S01]  /*25720*/  LOP3.LUT R4, R14, 0x160, R11, 0xfe, !PT ;  /* 0x000001600e047812 */ /* 0x002fe200078efe0b */
[----:B------:R-:W-:Y:S01]  /*25730*/  IMAD R5, R29, 0x2, R2 ;  /* 0x000000021d057824 */ /* 0x000fe200078e0202 */
[----:B------:R-:W-:-:S02]  /*25740*/  LEA.HI.X.SX32 R9, R2, R0, 0x1, P6 ;  /* 0x0000000002097211 */ /* 0x000fc400030f0eff */
[----:B------:R-:W-:Y:S02]  /*25750*/  PRMT R6, R19, 0x7632, R6 ;  /* 0x0000763213067816 */ /* 0x000fe40000000006 */
[----:B------:R-:W-:Y:S02]  /*25760*/  ISETP.LT.AND P5, PT, R4, c[0x0][0x17c], !P0 ;  /* 0x00005f0004007a0c */ /* 0x000fe400047a1270 */
[----:B------:R-:W-:Y:S01]  /*25770*/  LEA R4, P6, R5, R3, 0x1 ;  /* 0x0000000305047211 */ /* 0x000fe200078c08ff */
[----:B------:R0:W-:Y:S02]  /*25780*/  @P3 STG.E.U16 [R8.64], R6 ;  /* 0x0000000608003986 */ /* 0x0001e4000c101506 */
[----:B0-----:R-:W-:Y:S01]  /*25790*/  IMAD R9, R29, 0x2, R5 ;  /* 0x000000021d097824 */ /* 0x001fe200078e0205 */
[----:B------:R-:W-:Y:S02]  /*257a0*/  LEA.HI.X.SX32 R5, R5, R0, 0x1, P6 ;  /* 0x0000000005057211 */ /* 0x000fe400030f0eff */
[----:B------:R-:W-:-:S05]  /*257b0*/  PRMT R6, R15, 0x7632, R6 ;  /* 0x000076320f067816 */ /* 0x000fca0000000006 */
[----:B------:R0:W-:Y:S02]  /*257c0*/  @P1 STG.E.U16 [R4.64], R6 ;  /* 0x0000000604001986 */ /* 0x0001e4000c101506 */
[----:B0-----:R-:W-:Y:S02]  /*257d0*/  PRMT R6, R28, 0x7632, R6 ;  /* 0x000076321c067816 */ /* 0x001fe40000000006 */
[----:B------:R-:W2:Y:S01]  /*257e0*/  LDL.LU R28, [R1+0xafc] ;  /* 0x000afc00011c7983 */ /* 0x000ea20000300800 */
[C-C-:B------:R-:W-:Y:S02]  /*257f0*/  LOP3.LUT R12, R14.reuse, 0x15e, R11.reuse, 0xfe, !PT ;  /* 0x0000015e0e0c7812 */ /* 0x140fe400078efe0b */
[----:B------:R-:W-:Y:S02]  /*25800*/  LOP3.LUT R2, R14, 0x162, R11, 0xfe, !PT ;  /* 0x000001620e027812 */ /* 0x000fe400078efe0b */
[----:B------:R-:W-:Y:S02]  /*25810*/  ISETP.LT.AND P4, PT, R12, c[0x0][0x17c], !P0 ;  /* 0x00005f000c007a0c */ /* 0x000fe40004781270 */
[----:B------:R-:W-:Y:S01]  /*25820*/  ISETP.LT.AND P3, PT, R2, c[0x0][0x17c], !P0 ;  /* 0x00005f0002007a0c */ /* 0x000fe20004761270 */
[----:B------:R-:W-:Y:S01]  /*25830*/  IMAD R2, R29, 0x2, R9 ;  /* 0x000000021d027824 */ /* 0x000fe200078e0209 */
[----:B------:R-:W-:-:S02]  /*25840*/  LOP3.LUT R12, R14, 0x164, R11, 0xfe, !PT ;  /* 0x000001640e0c7812 */ /* 0x000fc400078efe0b */
[-C--:B------:R-:W-:Y:S02]  /*25850*/  LEA R8, P6, R9, R3.reuse, 0x1 ;  /* 0x0000000309087211 */ /* 0x080fe400078c08ff */
[----:B------:R-:W-:Y:S01]  /*25860*/  ISETP.LT.AND P1, PT, R12, c[0x0][0x17c], !P0 ;  /* 0x00005f000c007a0c */ /* 0x000fe20004721270 */
[----:B------:R-:W-:Y:S01]  /*25870*/  IMAD R12, R29, 0x2, R2 ;  /* 0x000000021d0c7824 */ /* 0x000fe200078e0202 */
[----:B------:R-:W-:Y:S02]  /*25880*/  LEA.HI.X.SX32 R9, R9, R0, 0x1, P6 ;  /* 0x0000000009097211 */ /* 0x000fe400030f0eff */
[----:B------:R-:W-:Y:S02]  /*25890*/  PRMT R10, R7, 0x7632, R10 ;  /* 0x00007632070a7816 */ /* 0x000fe4000000000a */
[----:B------:R-:W-:-:S03]  /*258a0*/  LEA R4, P6, R2, R3, 0x1 ;  /* 0x0000000302047211 */ /* 0x000fc600078c08ff */
[----:B------:R0:W-:Y:S01]  /*258b0*/  @P2 STG.E.U16 [R8.64], R10 ;  /* 0x0000000a08002986 */ /* 0x0001e2000c101506 */
[----:B------:R-:W-:Y:S01]  /*258c0*/  LEA.HI.X.SX32 R5, R2, R0, 0x1, P6 ;  /* 0x0000000002057211 */ /* 0x000fe200030f0eff */
[C---:B------:R-:W-:Y:S02]  /*258d0*/  IMAD R2, R29.reuse, 0x2, R12 ;  /* 0x000000021d027824 */ /* 0x040fe400078e020c */
[----:B------:R-:W-:Y:S02]  /*258e0*/  STL [R1+0xaf4], R10 ;  /* 0x000af40a01007387 */ /* 0x000fe40000100800 */
[----:B------:R-:W-:Y:S01]  /*258f0*/  IMAD R16, R29, 0x2, R2 ;  /* 0x000000021d107824 */ /* 0x000fe200078e0202 */
[----:B0-----:R-:W-:-:S04]  /*25900*/  LEA R8, P2, R12, R3, 0x1 ;  /* 0x000000030c087211 */ /* 0x001fc800078408ff */
[-C--:B------:R-:W-:Y:S02]  /*25910*/  LEA.HI.X.SX32 R9, R12, R0.reuse, 0x1, P2 ;  /* 0x000000000c097211 */ /* 0x080fe400010f0eff */
[C---:B------:R-:W-:Y:S01]  /*25920*/  LEA R12, P2, R2.reuse, R3, 0x1 ;  /* 0x00000003020c7211 */ /* 0x040fe200078408ff */
[----:B------:R0:W-:Y:S03]  /*25930*/  @P4 STG.E.U16 [R4.64], R6 ;  /* 0x0000000604004986 */ /* 0x0001e6000c101506 */
[----:B------:R-:W-:Y:S01]  /*25940*/  LEA.HI.X.SX32 R13, R2, R0, 0x1, P2 ;  /* 0x00000000020d7211 */ /* 0x000fe200010f0eff */
[----:B------:R-:W-:Y:S01]  /*25950*/  STL [R1+0xaf8], R3 ;  /* 0x000af80301007387 */ /* 0x000fe20000100800 */
[----:B0-----:R-:W-:Y:S02]  /*25960*/  PRMT R5, R27, 0x7632, R5 ;  /* 0x000076321b057816 */ /* 0x001fe40000000005 */
[----:B------:R-:W-:-:S02]  /*25970*/  PRMT R6, R26, 0x7632, R6 ;  /* 0x000076321a067816 */ /* 0x000fc40000000006 */
[----:B------:R-:W-:Y:S01]  /*25980*/  LEA R4, P2, R16, R3, 0x1 ;  /* 0x0000000310047211 */ /* 0x000fe200078408ff */
[----:B------:R0:W-:Y:S04]  /*25990*/  @P5 STG.E.U16 [R8.64], R5 ;  /* 0x0000000508005986 */ /* 0x0001e8000c101506 */
[----:B------:R-:W-:Y:S04]  /*259a0*/  @P3 STG.E.U16 [R12.64], R6 ;  /* 0x000000060c003986 */ /* 0x000fe8000c101506 */
[----:B------:R1:W-:Y:S01]  /*259b0*/  STL [R1+0xaf0], R6 ;  /* 0x000af00601007387 */ /* 0x0003e20000100800 */
[----:B------:R-:W-:-:S02]  /*259c0*/  PRMT R2, R25, 0x7632, R2 ;  /* 0x0000763219027816 */ /* 0x000fc40000000002 */
[----:B0-----:R-:W-:-:S05]  /*259d0*/  LEA.HI.X.SX32 R5, R16, R0, 0x1, P2 ;  /* 0x0000000010057211 */ /* 0x001fca00010f0eff */
[----:B------:R-:W-:Y:S01]  /*259e0*/  @P1 STG.E.U16 [R4.64], R2 ;  /* 0x0000000204001986 */ /* 0x000fe2000c101506 */
[----:B--2---:R-:W-:-:S04]  /*259f0*/  SHF.R.U32.HI R10, RZ, 0x8, R28 ;  /* 0x00000008ff0a7819 */ /* 0x004fc8000001161c */
[----:B------:R-:W-:-:S04]  /*25a00*/  SGXT.U32 R10, R10, 0x1 ;  /* 0x000000010a0a781a */ /* 0x000fc80000000000 */
[C-C-:B------:R-:W-:Y:S02]  /*25a10*/  LOP3.LUT R3, R14.reuse, 0x18a, R10.reuse, 0xfe, !PT ;  /* 0x0000018a0e037812 */ /* 0x140fe400078efe0a */
[C-C-:B------:R-:W-:Y:S02]  /*25a20*/  LOP3.LUT R7, R14.reuse, 0x18c, R10.reuse, 0xfe, !PT ;  /* 0x0000018c0e077812 */ /* 0x140fe400078efe0a */
[C-C-:B-1----:R-:W-:Y:S01]  /*25a30*/  LOP3.LUT R6, R14.reuse, 0x18e, R10.reuse, 0xfe, !PT ;  /* 0x0000018e0e067812 */ /* 0x142fe200078efe0a */
[----:B------:R0:W-:Y:S04]  /*25a40*/  STL [R1], R3 ;  /* 0x0000000301007387 */ /* 0x0001e80000100800 */
[----:B------:R1:W-:Y:S01]  /*25a50*/  STL [R1+0x4], R7 ;  /* 0x0000040701007387 */ /* 0x0003e20000100800 */
[----:B0-----:R-:W-:-:S03]  /*25a60*/  LOP3.LUT R3, R14, 0x190, R10, 0xfe, !PT ;  /* 0x000001900e037812 */ /* 0x001fc600078efe0a */
[----:B------:R0:W-:Y:S01]  /*25a70*/  STL [R1+0x10], R6 ;  /* 0x0000100601007387 */ /* 0x0001e20000100800 */
[----:B-1----:R-:W-:-:S03]  /*25a80*/  LOP3.LUT R7, R14, 0x192, R10, 0xfe, !PT ;  /* 0x000001920e077812 */ /* 0x002fc600078efe0a */
[----:B------:R1:W-:Y:S01]  /*25a90*/  STL [R1+0x14], R3 ;  /* 0x0000140301007387 */ /* 0x0003e20000100800 */
[----:B0-----:R-:W-:-:S03]  /*25aa0*/  LOP3.LUT R6, R14, 0x194, R10, 0xfe, !PT ;  /* 0x000001940e067812 */ /* 0x001fc600078efe0a */
[----:B------:R0:W-:Y:S01]  /*25ab0*/  STL [R1+0x18], R7 ;  /* 0x0000180701007387 */ /* 0x0001e20000100800 */
[----:B-1----:R-:W-:-:S03]  /*25ac0*/  LOP3.LUT R3, R14, 0x196, R10, 0xfe, !PT ;  /* 0x000001960e037812 */ /* 0x002fc600078efe0a */
[----:B------:R1:W-:Y:S04]  /*25ad0*/  STL [R1+0x1c], R6 ;  /* 0x00001c0601007387 */ /* 0x0003e80000100800 */
[----:B------:R2:W-:Y:S01]  /*25ae0*/  STL [R1+0x20], R3 ;  /* 0x0000200301007387 */ /* 0x0005e20000100800 */
[C-C-:B0-----:R-:W-:Y:S02]  /*25af0*/  LOP3.LUT R7, R14.reuse, 0x198, R10.reuse, 0xfe, !PT ;  /* 0x000001980e077812 */ /* 0x141fe400078efe0a */
[----:B-1----:R-:W-:-:S03]  /*25b00*/  LOP3.LUT R6, R14, 0x19a, R10, 0xfe, !PT ;  /* 0x0000019a0e067812 */ /* 0x002fc600078efe0a */
[----:B------:R0:W-:Y:S01]  /*25b10*/  STL [R1+0x24], R7 ;  /* 0x0000240701007387 */ /* 0x0001e20000100800 */
[----:B--2---:R-:W-:-:S03]  /*25b20*/  LOP3.LUT R3, R14, 0x19c, R10, 0xfe, !PT ;  /* 0x0000019c0e037812 */ /* 0x004fc600078efe0a */
        /* <DEDUP_REMOVED lines=28> */
[----:B------:R-:W-:Y:S01]  /*25cf0*/  STL [R1+0x78], R7 ;  /* 0x0000780701007387 */ /* 0x000fe20000100800 */
[----:B--2---:R-:W-:-:S03]  /*25d00*/  LOP3.LUT R3, R14, 0x1ba, R10, 0xfe, !PT ;  /* 0x000001ba0e037812 */ /* 0x004fc600078efe0a */
[----:B------:R0:W-:Y:S01]  /*25d10*/  STL [R1+0x7c], R6 ;  /* 0x00007c0601007387 */ /* 0x0001e20000100800 */
[----:B------:R-:W-:-:S03]  /*25d20*/  LOP3.LUT R18, R14, 0x1c4, R10, 0xfe, !PT ;  /* 0x000001c40e127812 */ /* 0x000fc600078efe0a */
[----:B------:R1:W-:Y:S04]  /*25d30*/  STL [R1+0x80], R3 ;  /* 0x0000800301007387 */ /* 0x0003e80000100800 */
[----:B------:R2:W-:Y:S01]  /*25d40*/  STL [R1+0x94], R18 ;  /* 0x0000941201007387 */ /* 0x0005e20000100800 */
[C-C-:B0-----:R-:W-:Y:S02]  /*25d50*/  LOP3.LUT R6, R14.reuse, 0x1c8, R10.reuse, 0xfe, !PT ;  /* 0x000001c80e067812 */ /* 0x141fe400078efe0a */
[C-C-:B-1----:R-:W-:Y:S02]  /*25d60*/  LOP3.LUT R3, R14.reuse, 0x1c6, R10.reuse, 0xfe, !PT ;  /* 0x000001c60e037812 */ /* 0x142fe400078efe0a */
[----:B--2---:R-:W-:-:S03]  /*25d70*/  LOP3.LUT R18, R14, 0x1ca, R10, 0xfe, !PT ;  /* 0x000001ca0e127812 */ /* 0x004fc600078efe0a */
[----:B------:R0:W-:Y:S04]  /*25d80*/  STL [R1+0x98], R3 ;  /* 0x0000980301007387 */ /* 0x0001e80000100800 */
        /* <DEDUP_REMOVED lines=20> */
[----:B0-----:R-:W2:Y:S04]  /*25ed0*/  LDL.LU R6, [R1+0x118] ;  /* 0x0001180001067983 */ /* 0x001ea80000300800 */
[----:B------:R0:W-:Y:S04]  /*25ee0*/  STL [R1+0xd8], R18 ;  /* 0x0000d81201007387 */ /* 0x0001e80000100800 */
[----:B0-----:R-:W3:Y:S04]  /*25ef0*/  LDL.LU R18, [R1+0x108] ;  /* 0x0001080001127983 */ /* 0x001ee80000300800 */
[----:B------:R0:W-:Y:S02]  /*25f00*/  STL [R1+0xe0], R3 ;  /* 0x0000e00301007387 */ /* 0x0001e40000100800 */
[----:B0-----:R-:W-:-:S05]  /*25f10*/  LOP3.LUT R3, R14, 0x1e0, R10, 0xfe, !PT ;  /* 0x000001e00e037812 */ /* 0x001fca00078efe0a */
        /* <DEDUP_REMOVED lines=26> */
[----:B------:R0:W-:Y:S01]  /*260c0*/  STL [R1+0x140], R3 ;  /* 0x0001400301007387 */ /* 0x0001e20000100800 */
[C-C-:B------:R-:W-:Y:S02]  /*260d0*/  LOP3.LUT R20, R14.reuse, 0x166, R10.reuse, 0xfe, !PT ;  /* 0x000001660e147812 */ /* 0x140fe400078efe0a */
[C-C-:B------:R-:W-:Y:S02]  /*260e0*/  LOP3.LUT R26, R14.reuse, 0x168, R10.reuse, 0xfe, !PT ;  /* 0x000001680e1a7812 */ /* 0x140fe400078efe0a */
[C-C-:B------:R-:W-:Y:S02]  /*260f0*/  LOP3.LUT R27, R14.reuse, 0x16a, R10.reuse, 0xfe, !PT ;  /* 0x0000016a0e1b7812 */ /* 0x140fe400078efe0a */
[C-C-:B0-----:R-:W-:Y:S02]  /*26100*/  LOP3.LUT R3, R14.reuse, 0x1fc, R10.reuse, 0xfe, !PT ;  /* 0x000001fc0e037812 */ /* 0x141fe400078efe0a */
[C-C-:B------:R-:W-:Y:S02]  /*26110*/  LOP3.LUT R21, R14.reuse, 0x16c, R10.reuse, 0xfe, !PT ;  /* 0x0000016c0e157812 */ /* 0x140fe400078efe0a */
[C-C-:B------:R-:W-:Y:S01]  /*26120*/  LOP3.LUT R17, R14.reuse, 0x16e, R10.reuse, 0xfe, !PT ;  /* 0x0000016e0e117812 */ /* 0x140fe200078efe0a */
[----:B------:R0:W-:Y:S01]  /*26130*/  STL [R1+0x144], R3 ;  /* 0x0001440301007387 */ /* 0x0001e20000100800 */
[----:B------:R-:W-:-:S02]  /*26140*/  LOP3.LUT R25, R14, 0x170, R10, 0xfe, !PT ;  /* 0x000001700e197812 */ /* 0x000fc400078efe0a */
[C-C-:B------:R-:W-:Y:S02]  /*26150*/  LOP3.LUT R24, R14.reuse, 0x172, R10.reuse, 0xfe, !PT ;  /* 0x000001720e187812 */ /* 0x140fe400078efe0a */
[C-C-:B------:R-:W-:Y:S02]  /*26160*/  LOP3.LUT R23, R14.reuse, 0x174, R10.reuse, 0xfe, !PT ;  /* 0x000001740e177812 */ /* 0x140fe400078efe0a */
[C-C-:B------:R-:W-:Y:S02]  /*26170*/  LOP3.LUT R22, R14.reuse, 0x176, R10.reuse, 0xfe, !PT ;  /* 0x000001760e167812 */ /* 0x140fe400078efe0a */
[C-C-:B------:R-:W-:Y:S01]  /*26180*/  LOP3.LUT R9, R14.reuse, 0x178, R10.reuse, 0xfe, !PT ;  /* 0x000001780e097812 */ /* 0x140fe200078efe0a */
[----:B0-----:R-:W4:Y:S01]  /*26190*/  LDL.LU R3, [R1+0xaf8] ;  /* 0x000af80001037983 */ /* 0x001f220000300800 */
[C-C-:B------:R-:W-:Y:S02]  /*261a0*/  LOP3.LUT R2, R14.reuse, 0x17a, R10.reuse, 0xfe, !PT ;  /* 0x0000017a0e027812 */ /* 0x140fe400078efe0a */
[----:B------:R-:W-:-:S02]  /*261b0*/  LOP3.LUT R4, R14, 0x17c, R10, 0xfe, !PT ;  /* 0x0000017c0e047812 */ /* 0x000fc400078efe0a */
[C-C-:B------:R-:W-:Y:S02]  /*261c0*/  LOP3.LUT R12, R14.reuse, 0x17e, R10.reuse, 0xfe, !PT ;  /* 0x0000017e0e0c7812 */ /* 0x140fe400078efe0a */
[C-C-:B------:R-:W-:Y:S02]  /*261d0*/  LOP3.LUT R5, R14.reuse, 0x180, R10.reuse, 0xfe, !PT ;  /* 0x000001800e057812 */ /* 0x140fe400078efe0a */
[C-C-:B------:R-:W-:Y:S02]  /*261e0*/  LOP3.LUT R8, R14.reuse, 0x182, R10.reuse, 0xfe, !PT ;  /* 0x000001820e087812 */ /* 0x140fe400078efe0a */
[C-C-:B------:R-:W-:Y:S02]  /*261f0*/  LOP3.LUT R13, R14.reuse, 0x184, R10.reuse, 0xfe, !PT ;  /* 0x000001840e0d7812 */ /* 0x140fe400078efe0a */
[C-C-:B------:R-:W-:Y:S02]  /*26200*/  LOP3.LUT R28, R14.reuse, 0x186, R10.reuse, 0xfe, !PT ;  /* 0x000001860e1c7812 */ /* 0x140fe400078efe0a */
[----:B------:R-:W-:-:S02]  /*26210*/  LOP3.LUT R29, R14, 0x188, R10, 0xfe, !PT ;  /* 0x000001880e1d7812 */ /* 0x000fc400078efe0a */
[C-C-:B------:R-:W-:Y:S02]  /*26220*/  LOP3.LUT R7, R14.reuse, 0x1bc, R10.reuse, 0xfe, !PT ;  /* 0x000001bc0e077812 */ /* 0x140fe400078efe0a */
[C-C-:B------:R-:W-:Y:S02]  /*26230*/  LOP3.LUT R11, R14.reuse, 0x1be, R10.reuse, 0xfe, !PT ;  /* 0x000001be0e0b7812 */ /* 0x140fe400078efe0a */
[C-C-:B------:R-:W-:Y:S02]  /*26240*/  LOP3.LUT R15, R14.reuse, 0x1c0, R10.reuse, 0xfe, !PT ;  /* 0x000001c00e0f7812 */ /* 0x140fe400078efe0a */
[C-C-:B------:R-:W-:Y:S02]  /*26250*/  LOP3.LUT R19, R14.reuse, 0x1c2, R10.reuse, 0xfe, !PT ;  /* 0x000001c20e137812 */ /* 0x140fe400078efe0a */
[----:B------:R-:W-:Y:S02]  /*26260*/  LOP3.LUT R14, R14, 0x1fe, R10, 0xfe, !PT ;  /* 0x000001fe0e0e7812 */ /* 0x000fe400078efe0a */
[----:B------:R-:W2:Y:S01]  /*26270*/  LDL.LU R10, [R1+0xaf4] ;  /* 0x000af400010a7983 */ /* 0x000ea20000300800 */
[----:B------:R-:W-:-:S03]  /*26280*/  ISETP.LT.AND P4, PT, R27, c[0x0][0x17c], !P0 ;  /* 0x00005f001b007a0c */ /* 0x000fc60004781270 */
[----:B------:R0:W-:Y:S04]  /*26290*/  STL [R1+0x130], R14 ;  /* 0x0001300e01007387 */ /* 0x0001e80000100800 */
[----:B0-----:R-:W5:Y:S04]  /*262a0*/  LDL.LU R14, [R1+0xb8] ;  /* 0x0000b800010e7983 */ /* 0x001f680000300800 */
[----:B------:R-:W3:Y:S01]  /*262b0*/  LDL.LU R27, [R1+0xe8] ;  /* 0x0000e800011b7983 */ /* 0x000ee20000300800 */
[----:B--2---:R-:W-:-:S03]  /*262c0*/  PRMT R10, R6, 0x7632, R10 ;  /* 0x00007632060a7816 */ /* 0x004fc6000000000a */
[----:B------:R-:W3:Y:S01]  /*262d0*/  LDL.LU R6, [R1+0xaf0] ;  /* 0x000af00001067983 */ /* 0x000ee20000300800 */
[----:B------:R-:W-:Y:S01]  /*262e0*/  ISETP.LT.AND P5, PT, R26, c[0x0][0x17c], !P0 ;  /* 0x00005f001a007a0c */ /* 0x000fe200047a1270 */
[----:B------:R-:W-:Y:S01]  /*262f0*/  IMAD.MOV.U32 R26, RZ, RZ, c[0x0][0x198] ;  /* 0x00006600ff1a7624 */ /* 0x000fe200078e00ff */
[----:B------:R-:W-:-:S03]  /*26300*/  ISETP.LT.AND P2, PT, R20, c[0x0][0x17c], !P0 ;  /* 0x00005f0014007a0c */ /* 0x000fc60004741270 */
[----:B------:R-:W-:Y:S01]  /*26310*/  IMAD R20, R26, 0x2, R16 ;  /* 0x000000021a147824 */ /* 0x000fe200078e0210 */
[----:B------:R-:W-:-:S03]  /*26320*/  ISETP.LT.AND P3, PT, R21, c[0x0][0x17c], !P0 ;  /* 0x00005f0015007a0c */ /* 0x000fc60004761270 */
[----:B------:R-:W-:Y:S01]  /*26330*/  IMAD R21, R26, 0x2, R20 ;  /* 0x000000021a157824 */ /* 0x000fe200078e0214 */
[CC--:B----4-:R-:W-:Y:S02]  /*26340*/  LEA R16, P6, R20.reuse, R3.reuse, 0x1 ;  /* 0x0000000314107211 */ /* 0x0d0fe400078c08ff */
[----:B------:R-:W-:Y:S02]  /*26350*/  ISETP.LT.AND P1, PT, R17, c[0x0][0x17c], !P0 ;  /* 0x00005f0011007a0c */ /* 0x000fe40004721270 */
[----:B------:R-:W-:Y:S02]  /*26360*/  LEA.HI.X.SX32 R17, R20, R0, 0x1, P6 ;  /* 0x0000000014117211 */ /* 0x000fe400030f0eff */
[----:B------:R-:W-:Y:S01]  /*26370*/  LEA R20, P6, R21, R3, 0x1 ;  /* 0x0000000315147211 */ /* 0x000fe200078c08ff */
[----:B------:R-:W-:-:S03]  /*26380*/  IMAD R26, R26, 0x2, R21 ;  /* 0x000000021a1a7824 */ /* 0x000fc600078e0215 */
[----:B------:R-:W-:Y:S01]  /*26390*/  LEA.HI.X.SX32 R21, R21, R0, 0x1, P6 ;  /* 0x0000000015157211 */ /* 0x000fe200030f0eff */
[----:B------:R0:W-:Y:S01]  /*263a0*/  @P2 STG.E.U16 [R16.64], R10 ;  /* 0x0000000a10002986 */ /* 0x0001e2000c101506 */
[----:B------:R-:W-:Y:S02]  /*263b0*/  ISETP.LT.AND P2, PT, R25, c[0x0][0x17c], !P0 ;  /* 0x00005f0019007a0c */ /* 0x000fe40004741270 */
[----:B0-----:R-:W-:-:S04]  /*263c0*/  LEA R16, P6, R26, R3, 0x1 ;  /* 0x000000031a107211 */ /* 0x001fc800078c08ff */
[----:B------:R-:W-:Y:S02]  /*263d0*/  LEA.HI.X.SX32 R17, R26, R0, 0x1, P6 ;  /* 0x000000001a117211 */ /* 0x000fe400030f0eff */
[----:B---3--:R-:W-:Y:S02]  /*263e0*/  PRMT R6, R18, 0x7632, R6 ;  /* 0x0000763212067816 */ /* 0x008fe40000000006 */
[----:B------:R-:W2:Y:S04]  /*263f0*/  LDL.LU R18, [R1+0xaec] ;  /* 0x000aec0001127983 */ /* 0x000ea80000300800 */
[----:B------:R0:W-:Y:S04]  /*26400*/  @P5 STG.E.U16 [R20.64], R6 ;  /* 0x0000000614005986 */ /* 0x0001e8000c101506 */
[----:B------:R-:W3:Y:S01]  /*26410*/  LDL.LU R25, [R1+0x58] ;  /* 0x0000580001197983 */ /* 0x000ee20000300800 */
[----:B0-----:R-:W-:Y:S01]  /*26420*/  IMAD.MOV.U32 R20, RZ, RZ, c[0x0][0x198] ;  /* 0x00006600ff147624 */ /* 0x001fe200078e00ff */
[----:B------:R-:W-:-:S03]  /*26430*/  PRMT R6, R27, 0x7632, R6 ;  /* 0x000076321b067816 */ /* 0x000fc60000000006 */
[----:B------:R-:W-:Y:S02]  /*26440*/  IMAD R21, R20, 0x2, R26 ;  /* 0x0000000214157824 */ /* 0x000fe400078e021a */
[----:B------:R-:W4:Y:S04]  /*26450*/  LDL.LU R26, [R1+0x68] ;  /* 0x00006800011a7983 */ /* 0x000f280000300800 */
[----:B------:R-:W2:Y:S04]  /*26460*/  LDL.LU R27, [R1+0x8] ;  /* 0x00000800011b7983 */ /* 0x000ea80000300800 */
[----:B------:R0:W-:Y:S04]  /*26470*/  @P4 STG.E.U16 [R16.64], R6 ;  /* 0x0000000610004986 */ /* 0x0001e8000c101506 */
[----:B0-----:R-:W2:Y:S01]  /*26480*/  LDL.LU R17, [R1+0x28] ;  /* 0x0000280001117983 */ /* 0x001ea20000300800 */
[----:B------:R-:W-:Y:S01]  /*26490*/  ISETP.LT.AND P5, PT, R24, c[0x0][0x17c], !P0 ;  /* 0x00005f0018007a0c */ /* 0x000fe200047a1270 */
[----:B------:R-:W-:Y:S01]  /*264a0*/  IMAD R24, R20, 0x2, R21 ;  /* 0x0000000214187824 */ /* 0x000fe200078e0215 */
[----:B------:R-:W-:-:S02]  /*264b0*/  LEA R20, P6, R21, R3, 0x1 ;  /* 0x0000000315147211 */ /* 0x000fc400078c08ff */
[----:B------:R-:W-:Y:S01]  /*264c0*/  ISETP.LT.AND P4, PT, R23, c[0x0][0x17c], !P0 ;  /* 0x00005f0017007a0c */ /* 0x000fe20004781270 */
[----:B------:R-:W-:Y:S01]  /*264d0*/  IMAD.MOV.U32 R23, RZ, RZ, c[0x0][0x198] ;  /* 0x00006600ff177624 */ /* 0x000fe200078e00ff */
[-C--:B------:R-:W-:Y:S02]  /*264e0*/  LEA.HI.X.SX32 R21, R21, R0.reuse, 0x1, P6 ;  /* 0x0000000015157211 */ /* 0x080fe400030f0eff */
[----:B------:R-:W-:Y:S01]  /*264f0*/  LEA R16, P6, R24, R3, 0x1 ;  /* 0x0000000318107211 */ /* 0x000fe200078c08ff */
[----:B------:R-:W-:Y:S01]  /*26500*/  IMAD R23, R23, 0x2, R24 ;  /* 0x0000000217177824 */ /* 0x000fe200078e0218 */
[----:B-----5:R-:W-:Y:S02]  /*26510*/  PRMT R10, R14, 0x7632, R10 ;  /* 0x000076320e0a7816 */ /* 0x020fe4000000000a */
[----:B------:R-:W5:Y:S01]  /*26520*/  LDL.LU R14, [R1+0xae8] ;  /* 0x000ae800010e7983 */ /* 0x000f620000300800 */
[----:B--2---:R-:W-:Y:S02]  /*26530*/  PRMT R6, R17, 0x7632, R6 ;  /* 0x0000763211067816 */ /* 0x004fe40000000006 */
[----:B------:R-:W-:-:S02]  /*26540*/  LEA.HI.X.SX32 R17, R24, R0, 0x1, P6 ;  /* 0x0000000018117211 */ /* 0x000fc400030f0eff */
[----:B------:R-:W2:Y:S04]  /*26550*/  LDL.LU R24, [R1+0xc8] ;  /* 0x0000c80001187983 */ /* 0x000ea80000300800 */
[----:B------:R0:W-:Y:S01]  /*26560*/  @P3 STG.E.U16 [R20.64], R10 ;  /* 0x0000000a14003986 */ /* 0x0001e2000c101506 */
[----:B------:R-:W-:Y:S01]  /*26570*/  ISETP.LT.AND P3, PT, R22, c[0x0][0x17c], !P0 ;  /* 0x00005f0016007a0c */ /* 0x000fe20004761270 */
[----:B------:R-:W-:Y:S02]  /*26580*/  IMAD.MOV.U32 R22, RZ, RZ, c[0x0][0x198] ;  /* 0x00006600ff167624 */ /* 0x000fe400078e00ff */
[----:B------:R1:W-:Y:S01]  /*26590*/  @P1 STG.E.U16 [R16.64], R6 ;  /* 0x0000000610001986 */ /* 0x0003e2000c101506 */
[----:B0-----:R-:W-:Y:S01]  /*265a0*/  LEA R20, P6, R23, R3, 0x1 ;  /* 0x0000000317147211 */ /* 0x001fe200078c08ff */
[----:B-1----:R-:W-:-:S03]  /*265b0*/  IMAD R17, R22, 0x2, R23 ;  /* 0x0000000216117824 */ /* 0x002fc600078e0217 */
[-C--:B------:R-:W-:Y:S01]  /*265c0*/  LEA.HI.X.SX32 R21, R23, R0.reuse, 0x1, P6 ;  /* 0x0000000017157211 */ /* 0x080fe200030f0eff */
[----:B------:R-:W-:Y:S01]  /*265d0*/  IMAD.MOV.U32 R23, RZ, RZ, c[0x0][0x198] ;  /* 0x00006600ff177624 */ /* 0x000fe200078e00ff */
[----:B------:R-:W-:Y:S01]  /*265e0*/  ISETP.LT.AND P1, PT, R9, c[0x0][0x17c], !P0 ;  /* 0x00005f0009007a0c */ /* 0x000fe20004721270 */
[----:B------:R-:W5:Y:S01]  /*265f0*/  LDL R22, [R1+0x9c] ;  /* 0x00009c0001167983 */ /* 0x000f620000100800 */
[----:B------:R-:W-:Y:S01]  /*26600*/  LEA R16, P6, R17, R3, 0x1 ;  /* 0x0000000311107211 */ /* 0x000fe200078c08ff */
[----:B------:R-:W-:Y:S01]  /*26610*/  IMAD R9, R23, 0x2, R17 ;  /* 0x0000000217097824 */ /* 0x000fe200078e0211 */
[----:B----4-:R-:W-:Y:S02]  /*26620*/  PRMT R10, R26, 0x7632, R10 ;  /* 0x000076321a0a7816 */ /* 0x010fe4000000000a */
[----:B------:R-:W-:Y:S02]  /*26630*/  LEA.HI.X.SX32 R17, R17, R0, 0x1, P6 ;  /* 0x0000000011117211 */ /* 0x000fe400030f0eff */
[----:B--2---:R-:W-:-:S05]  /*26640*/  PRMT R6, R24, 0x7632, R6 ;  /* 0x0000763218067816 */ /* 0x004fca0000000006 */
[----:B------:R0:W-:Y:S01]  /*26650*/  @P2 STG.E.U16 [R20.64], R6 ;  /* 0x0000000614002986 */ /* 0x0001e2000c101506 */
[----:B------:R-:W-:Y:S01]  /*26660*/  ISETP.LT.AND P2, PT, R2, c[0x0][0x17c], !P0 ;  /* 0x00005f0002007a0c */ /* 0x000fe20004741270 */
[----:B------:R-:W-:Y:S02]  /*26670*/  IMAD R2, R23, 0x2, R9 ;  /* 0x0000000217027824 */ /* 0x000fe400078e0209 */
[----:B------:R1:W-:Y:S01]  /*26680*/  @P5 STG.E.U16 [R16.64], R10 ;  /* 0x0000000a10005986 */ /* 0x0003e2000c101506 */
[-C--:B0-----:R-:W-:Y:S02]  /*26690*/  LEA R20, P6, R9, R3.reuse, 0x1 ;  /* 0x0000000309147211 */ /* 0x081fe400078c08ff */
[----:B---3--:R-:W-:Y:S02]  /*266a0*/  PRMT R6, R25, 0x7632, R6 ;  /* 0x0000763219067816 */ /* 0x008fe40000000006 */
[----:B------:R-:W-:Y:S01]  /*266b0*/  LEA.HI.X.SX32 R21, R9, R0, 0x1, P6 ;  /* 0x0000000009157211 */ /* 0x000fe200030f0eff */
[----:B------:R-:W2:Y:S01]  /*266c0*/  LDL R25, [R1+0xdc] ;  /* 0x0000dc0001197983 */ /* 0x000ea20000100800 */
[----:B-1----:R-:W-:Y:S01]  /*266d0*/  LEA R16, P6, R2, R3, 0x1 ;  /* 0x0000000302107211 */ /* 0x002fe200078c08ff */
[----:B------:R-:W-:-:S02]  /*266e0*/  IMAD R9, R23, 0x2, R2 ;  /* 0x0000000217097824 */ /* 0x000fc400078e0202 */
[----:B------:R0:W-:Y:S01]  /*266f0*/  @P4 STG.E.U16 [R20.64], R6 ;  /* 0x0000000614004986 */ /* 0x0001e2000c101506 */
[----:B------:R-:W-:Y:S01]  /*26700*/  LEA.HI.X.SX32 R17, R2, R0, 0x1, P6 ;  /* 0x0000000002117211 */ /* 0x000fe200030f0eff */
[----:B------:R-:W-:Y:S01]  /*26710*/  IMAD R2, R23, 0x2, R9 ;  /* 0x0000000217027824 */ /* 0x000fe200078e0209 */
[----:B------:R-:W-:Y:S02]  /*26720*/  ISETP.LT.AND P5, PT, R4, c[0x0][0x17c], !P0 ;  /* 0x00005f0004007a0c */ /* 0x000fe400047a1270 */
[----:B------:R-:W-:Y:S02]  /*26730*/  LEA R4, P6, R9, R3, 0x1 ;  /* 0x0000000309047211 */ /* 0x000fe400078c08ff */
[----:B0-----:R-:W-:Y:S02]  /*26740*/  PRMT R6, R27, 0x7632, R6 ;  /* 0x000076321b067816 */ /* 0x001fe40000000006 */
[----:B------:R-:W-:Y:S01]  /*26750*/  PRMT R10, R10, 0x7632, R10 ;  /* 0x000076320a0a7816 */ /* 0x000fe2000000000a */
[----:B------:R-:W3:Y:S04]  /*26760*/  LDL.LU R27, [R1+0x4] ;  /* 0x00000400011b7983 */ /* 0x000ee80000300800 */
[----:B------:R0:W-:Y:S01]  /*26770*/  @P3 STG.E.U16 [R16.64], R6 ;  /* 0x0000000610003986 */ /* 0x0001e2000c101506 */
[----:B------:R-:W-:-:S02]  /*26780*/  ISETP.LT.AND P3, PT, R5, c[0x0][0x17c], !P0 ;  /* 0x00005f0005007a0c */ /* 0x000fc40004761270 */
[----:B------:R-:W-:Y:S01]  /*26790*/  LEA.HI.X.SX32 R5, R9, R0, 0x1, P6 ;  /* 0x0000000009057211 */ /* 0x000fe200030f0eff */
[----:B------:R-:W4:Y:S01]  /*267a0*/  LDL R20, [R1+0x16c] ;  /* 0x00016c0001147983 */ /* 0x000f220000100800 */
[----:B------:R-:W-:-:S03]  /*267b0*/  PRMT R9, R6, 0x7632, R9 ;  /* 0x0000763206097816 */ /* 0x000fc60000000009 */
[----:B------:R-:W4:Y:S01]  /*267c0*/  LDL.LU R24, [R1+0x10] ;  /* 0x0000100001187983 */ /* 0x000f220000300800 */
[----:B0-----:R-:W-:-:S03]  /*267d0*/  LEA R16, P6, R2, R3, 0x1 ;  /* 0x0000000302107211 */ /* 0x001fc600078c08ff */
[----:B------:R-:W4:Y:S01]  /*267e0*/  LDL R21, [R1+0x1cc] ;  /* 0x0001cc0001157983 */ /* 0x000f220000100800 */
[----:B------:R-:W-:-:S03]  /*267f0*/  LEA.HI.X.SX32 R17, R2, R0, 0x1, P6 ;  /* 0x0000000002117211 */ /* 0x000fc600030f0eff */
[----:B------:R-:W-:Y:S04]  /*26800*/  @P1 STG.E.U16 [R4.64], R9 ;  /* 0x0000000904001986 */ /* 0x000fe8000c101506 */
[----:B------:R-:W4:Y:S04]  /*26810*/  LDL.LU R26, [R1+0x14] ;  /* 0x00001400011a7983 */ /* 0x000f280000300800 */
[----:B------:R0:W-:Y:S04]  /*26820*/  @P2 STG.E.U16 [R16.64], R10 ;  /* 0x0000000a10002986 */ /* 0x0001e8000c101506 */
[----:B0-----:R-:W4:Y:S01]  /*26830*/  LDL.LU R16, [R1] ;  /* 0x0000000001107983 */ /* 0x001f220000300800 */
[----:B------:R-:W-:Y:S01]  /*26840*/  IMAD R6, R23, 0x2, R2 ;  /* 0x0000000217067824 */ /* 0x000fe200078e0202 */
[----:B------:R-:W-:-:S02]  /*26850*/  ISETP.LT.AND P4, PT, R12, c[0x0][0x17c], !P0 ;  /* 0x00005f000c007a0c */ /* 0x000fc40004781270 */
[----:B------:R-:W-:Y:S01]  /*26860*/  ISETP.LT.AND P1, PT, R8, c[0x0][0x17c], !P0 ;  /* 0x00005f0008007a0c */ /* 0x000fe20004721270 */
[C---:B------:R-:W-:Y:S01]  /*26870*/  IMAD R2, R23.reuse, 0x2, R6 ;  /* 0x0000000217027824 */ /* 0x040fe200078e0206 */
[-C--:B------:R-:W-:Y:S01]  /*26880*/  LEA R4, P6, R6, R3.reuse, 0x1 ;  /* 0x0000000306047211 */ /* 0x080fe200078c08ff */
[----:B------:R-:W4:Y:S01]  /*26890*/  LDL R17, [R1+0x21c] ;  /* 0x00021c0001117983 */ /* 0x000f220000100800 */
[----:B-----5:R-:W-:Y:S02]  /*268a0*/  PRMT R14, R14, 0x7632, R14 ;  /* 0x000076320e0e7816 */ /* 0x020fe4000000000e */
[-C--:B------:R-:W-:Y:S01]  /*268b0*/  LEA.HI.X.SX32 R5, R6, R0.reuse, 0x1, P6 ;  /* 0x0000000006057211 */ /* 0x080fe200030f0eff */
[C---:B------:R-:W-:Y:S01]  /*268c0*/  IMAD R6, R23.reuse, 0x2, R2 ;  /* 0x0000000217067824 */ /* 0x040fe200078e0202 */
[----:B------:R-:W-:Y:S02]  /*268d0*/  LEA R8, P6, R2, R3, 0x1 ;  /* 0x0000000302087211 */ /* 0x000fe400078c08ff */
[----:B------:R-:W-:Y:S01]  /*268e0*/  PRMT R18, R18, 0x7632, R18 ;  /* 0x0000763212127816 */ /* 0x000fe20000000012 */
[----:B------:R0:W-:Y:S01]  /*268f0*/  @P5 STG.E.U16 [R4.64], R14 ;  /* 0x0000000e04005986 */ /* 0x0001e2000c101506 */
[----:B------:R-:W-:Y:S01]  /*26900*/  LEA.HI.X.SX32 R9, R2, R0, 0x1, P6 ;  /* 0x0000000002097211 */ /* 0x000fe200030f0eff */
[----:B------:R-:W-:-:S04]  /*26910*/  IMAD R2, R23, 0x2, R6 ;  /* 0x0000000217027824 */ /* 0x000fc800078e0206 */
[----:B------:R1:W-:Y:S01]  /*26920*/  @P4 STG.E.U16 [R8.64], R18 ;  /* 0x0000001208004986 */ /* 0x0003e2000c101506 */
[----:B0-----:R-:W-:-:S04]  /*26930*/  LEA R4, P6, R6, R3, 0x1 ;  /* 0x0000000306047211 */ /* 0x001fc800078c08ff */
[----:B------:R-:W-:Y:S02]  /*26940*/  LEA.HI.X.SX32 R5, R6, R0, 0x1, P6 ;  /* 0x0000000006057211 */ /* 0x000fe400030f0eff */
[----:B-1----:R-:W-:-:S04]  /*26950*/  LEA R8, P6, R2, R3, 0x1 ;  /* 0x0000000302087211 */ /* 0x002fc800078c08ff */
[----:B------:R-:W-:Y:S01]  /*26960*/  LEA.HI.X.SX32 R9, R2, R0, 0x1, P6 ;  /* 0x0000000002097211 */ /* 0x000fe200030f0eff */
[----:B--2---:R0:W-:Y:S04]  /*26970*/  @P3 STG.E.U16 [R4.64], R25 ;  /* 0x0000001904003986 */ /* 0x0041e8000c101506 */
[----:B------:R1:W-:Y:S04]  /*26980*/  @P1 STG.E.U16 [R8.64], R22 ;  /* 0x0000001608001986 */ /* 0x0003e8000c101506 */
[----:B0-----:R-:W2:Y:S04]  /*26990*/  LDL.LU R25, [R1+0x18] ;  /* 0x0000180001197983 */ /* 0x001ea80000300800 */
[----:B------:R-:W5:Y:S01]  /*269a0*/  LDL R14, [R1+0x20c] ;  /* 0x00020c00010e7983 */ /* 0x000f620000100800 */
[----:B---3--:R-:W-:-:S02]  /*269b0*/  ISETP.LT.AND P1, PT, R27, c[0x0][0x17c], !P0 ;  /* 0x00005f001b007a0c */ /* 0x008fc40004721270 */
[----:B----4-:R-:W-:Y:S02]  /*269c0*/  ISETP.LT.AND P3, PT, R16, c[0x0][0x17c], !P0 ;  /* 0x00005f0010007a0c */ /* 0x010fe40004761270 */
[----:B------:R-:W3:Y:S04]  /*269d0*/  LDL.LU R16, [R1+0x1c] ;  /* 0x00001c0001107983 */ /* 0x000ee80000300800 */
[----:B------:R-:W4:Y:S01]  /*269e0*/  LDL R27, [R1+0x1fc] ;  /* 0x0001fc00011b7983 */ /* 0x000f220000100800 */
[----:B------:R-:W-:Y:S01]  /*269f0*/  IMAD R6, R23, 0x2, R2 ;  /* 0x0000000217067824 */ /* 0x000fe200078e0202 */
[----:B------:R-:W-:Y:S02]  /*26a00*/  ISETP.LT.AND P2, PT, R13, c[0x0][0x17c], !P0 ;  /* 0x00005f000d007a0c */ /* 0x000fe40004741270 */
[----:B------:R-:W-:Y:S01]  /*26a10*/  ISETP.LT.AND P5, PT, R28, c[0x0][0x17c], !P0 ;  /* 0x00005f001c007a0c */ /* 0x000fe200047a1270 */
[C---:B------:R-:W-:Y:S01]  /*26a20*/  IMAD R2, R23.reuse, 0x2, R6 ;  /* 0x0000000217027824 */ /* 0x040fe200078e0206 */
[CC--:B------:R-:W-:Y:S01]  /*26a30*/  LEA R4, P6, R6.reuse, R3.reuse, 0x1 ;  /* 0x0000000306047211 */ /* 0x0c0fe200078c08ff */
[----:B-1----:R-:W3:Y:S03]  /*26a40*/  LDL.LU R22, [R1+0x20] ;  /* 0x0000200001167983 */ /* 0x002ee60000300800 */
[----:B------:R-:W-:Y:S01]  /*26a50*/  LEA.HI.X.SX32 R5, R6, R0, 0x1, P6 ;  /* 0x0000000006057211 */ /* 0x000fe200030f0eff */
[----:B------:R-:W-:Y:S01]  /*26a60*/  IMAD R6, R23, 0x2, R2 ;  /* 0x0000000217067824 */ /* 0x000fe200078e0202 */
[----:B------:R-:W-:-:S02]  /*26a70*/  LEA R8, P6, R2, R3, 0x1 ;  /* 0x0000000302087211 */ /* 0x000fc400078c08ff */
[----:B------:R-:W-:Y:S01]  /*26a80*/  ISETP.LT.AND P4, PT, R29, c[0x0][0x17c], !P0 ;  /* 0x00005f001d007a0c */ /* 0x000fe20004781270 */
[----:B------:R0:W-:Y:S01]  /*26a90*/  @P2 STG.E.U16 [R4.64], R20 ;  /* 0x0000001404002986 */ /* 0x0001e2000c101506 */
[----:B------:R-:W-:Y:S01]  /*26aa0*/  LEA.HI.X.SX32 R9, R2, R0, 0x1, P6 ;  /* 0x0000000002097211 */ /* 0x000fe200030f0eff */
[----:B------:R-:W-:Y:S01]  /*26ab0*/  IMAD R2, R23, 0x2, R6 ;  /* 0x0000000217027824 */ /* 0x000fe200078e0206 */
[----:B------:R-:W-:Y:S02]  /*26ac0*/  ISETP.LT.AND P2, PT, R24, c[0x0][0x17c], !P0 ;  /* 0x00005f0018007a0c */ /* 0x000fe40004741270 */
[----:B------:R-:W3:Y:S04]  /*26ad0*/  LDL R24, [R1+0x1ac] ;  /* 0x0001ac0001187983 */ /* 0x000ee80000100800 */
[----:B------:R1:W-:Y:S01]  /*26ae0*/  @P5 STG.E.U16 [R8.64], R21 ;  /* 0x0000001508005986 */ /* 0x0003e2000c101506 */
[----:B0-----:R-:W-:-:S03]  /*26af0*/  LEA R4, P6, R6, R3, 0x1 ;  /* 0x0000000306047211 */ /* 0x001fc600078c08ff */
[----:B------:R-:W3:Y:S01]  /*26b00*/  LDL.LU R20, [R1+0x24] ;  /* 0x0000240001147983 */ /* 0x000ee20000300800 */
[----:B------:R-:W-:Y:S02]  /*26b10*/  ISETP.LT.AND P5, PT, R26, c[0x0][0x17c], !P0 ;  /* 0x00005f001a007a0c */ /* 0x000fe400047a1270 */
[-C--:B------:R-:W-:Y:S01]  /*26b20*/  LEA.HI.X.SX32 R5, R6, R0.reuse, 0x1, P6 ;  /* 0x0000000006057211 */ /* 0x080fe200030f0eff */
[----:B------:R-:W3:Y:S01]  /*26b30*/  LDL R26, [R1+0x1ec] ;  /* 0x0001ec00011a7983 */ /* 0x000ee20000100800 */
[----:B------:R-:W-:Y:S01]  /*26b40*/  IMAD R6, R23, 0x2, R2 ;  /* 0x0000000217067824 */ /* 0x000fe200078e0202 */
[C---:B-1----:R-:W-:Y:S02]  /*26b50*/  LEA R8, P6, R2.reuse, R3, 0x1 ;  /* 0x0000000302087211 */ /* 0x042fe400078c08ff */
[----:B------:R0:W-:Y:S02]  /*26b60*/  @P4 STG.E.U16 [R4.64], R17 ;  /* 0x0000001104004986 */ /* 0x0001e4000c101506 */
[----:B------:R-:W-:-:S02]  /*26b70*/  LEA.HI.X.SX32 R9, R2, R0, 0x1, P6 ;  /* 0x0000000002097211 */ /* 0x000fc400030f0eff */
[----:B------:R-:W3:Y:S04]  /*26b80*/  LDL.LU R21, [R1+0x30] ;  /* 0x0000300001157983 */ /* 0x000ee80000300800 */
[----:B------:R-:W3:Y:S01]  /*26b90*/  LDL.LU R29, [R1+0x17c] ;  /* 0x00017c00011d7983 */ /* 0x000ee20000300800 */
[----:B0-----:R-:W-:-:S03]  /*26ba0*/  LEA R4, P6, R6, R3, 0x1 ;  /* 0x0000000306047211 */ /* 0x001fc600078c08ff */
[----:B------:R-:W3:Y:S01]  /*26bb0*/  LDL R17, [R1+0x1dc] ;  /* 0x0001dc0001117983 */ /* 0x000ee20000100800 */
[----:B------:R-:W-:Y:S02]  /*26bc0*/  LEA.HI.X.SX32 R5, R6, R0, 0x1, P6 ;  /* 0x0000000006057211 */ /* 0x000fe400030f0eff */
[----:B--2---:R-:W-:Y:S02]  /*26bd0*/  ISETP.LT.AND P4, PT, R25, c[0x0][0x17c], !P0 ;  /* 0x00005f0019007a0c */ /* 0x004fe40004781270 */
[----:B------:R-:W2:Y:S04]  /*26be0*/  LDL.LU R25, [R1+0x34] ;  /* 0x0000340001197983 */ /* 0x000ea80000300800 */
[----:B-----5:R-:W-:Y:S04]  /*26bf0*/  @P3 STG.E.U16 [R8.64], R14 ;  /* 0x0000000e08003986 */ /* 0x020fe8000c101506 */
[----:B----4-:R0:W-:Y:S04]  /*26c00*/  @P1 STG.E.U16 [R4.64], R27 ;  /* 0x0000001b04001986 */ /* 0x0101e8000c101506 */
[----:B0-----:R-:W4:Y:S01]  /*26c10*/  LDL.LU R27, [R1+0x38] ;  /* 0x00003800011b7983 */ /* 0x001f220000300800 */
[----:B------:R-:W-:-:S04]  /*26c20*/  IMAD R2, R23, 0x2, R6 ;  /* 0x0000000217027824 */ /* 0x000fc800078e0206 */
[C---:B------:R-:W-:Y:S01]  /*26c30*/  IMAD R6, R23.reuse, 0x2, R2 ;  /* 0x0000000217067824 */ /* 0x040fe200078e0202 */
[-C--:B------:R-:W-:Y:S02]  /*26c40*/  LEA R8, P6, R2, R3.reuse, 0x1 ;  /* 0x0000000302087211 */ /* 0x080fe400078c08ff */
[----:B---3--:R-:W-:Y:S02]  /*26c50*/  ISETP.LT.AND P1, PT, R22, c[0x0][0x17c], !P0 ;  /* 0x00005f0016007a0c */ /* 0x008fe40004721270 */
[-C--:B------:R-:W-:Y:S01]  /*26c60*/  LEA.HI.X.SX32 R9, R2, R0.reuse, 0x1, P6 ;  /* 0x0000000002097211 */ /* 0x080fe200030f0eff */
[----:B------:R-:W3:Y:S01]  /*26c70*/  LDL R22, [R1+0x18c] ;  /* 0x00018c0001167983 */ /* 0x000ee20000100800 */
[C---:B------:R-:W-:Y:S01]  /*26c80*/  LEA R4, P6, R6.reuse, R3, 0x1 ;  /* 0x0000000306047211 */ /* 0x040fe200078c08ff */
[C---:B------:R-:W-:Y:S02]  /*26c90*/  IMAD R2, R23.reuse, 0x2, R6 ;  /* 0x0000000217027824 */ /* 0x040fe400078e0206 */
[----:B------:R0:W-:Y:S01]  /*26ca0*/  @P2 STG.E.U16 [R8.64], R24 ;  /* 0x0000001808002986 */ /* 0x0001e2000c101506 */
[----:B------:R-:W-:Y:S01]  /*26cb0*/  LEA.HI.X.SX32 R5, R6, R0, 0x1, P6 ;  /* 0x0000000006057211 */ /* 0x000fe200030f0eff */
[----:B------:R-:W-:Y:S01]  /*26cc0*/  IMAD R6, R23, 0x2, R2 ;  /* 0x0000000217067824 */ /* 0x000fe200078e0202 */
[----:B------:R-:W-:-:S02]  /*26cd0*/  ISETP.LT.AND P3, PT, R16, c[0x0][0x17c], !P0 ;  /* 0x00005f0010007a0c */ /* 0x000fc40004761270 */
[----:B------:R-:W-:Y:S01]  /*26ce0*/  ISETP.LT.AND P2, PT, R20, c[0x0][0x17c], !P0 ;  /* 0x00005f0014007a0c */ /* 0x000fe20004741270 */
[----:B------:R1:W-:Y:S04]  /*26cf0*/  @P5 STG.E.U16 [R4.64], R26 ;  /* 0x0000001a04005986 */ /* 0x0003e8000c101506 */
[----:B0-----:R-:W5:Y:S01]  /*26d00*/  LDL.LU R24, [R1+0x3c] ;  /* 0x00003c0001187983 */ /* 0x001f620000300800 */
[----:B------:R-:W-:-:S03]  /*26d10*/  LEA R8, P6, R2, R3, 0x1 ;  /* 0x0000000302087211 */ /* 0x000fc600078c08ff */
[----:B------:R-:W5:Y:S01]  /*26d20*/  LDL R16, [R1+0x1bc] ;  /* 0x0001bc0001107983 */ /* 0x000f620000100800 */
[----:B------:R-:W-:-:S03]  /*26d30*/  LEA.HI.X.SX32 R9, R2, R0, 0x1, P6 ;  /* 0x0000000002097211 */ /* 0x000fc600030f0eff */
[----:B-1----:R-:W5:Y:S01]  /*26d40*/  LDL.LU R26, [R1+0x40] ;  /* 0x00004000011a7983 */ /* 0x002f620000300800 */
[----:B------:R-:W-:-:S03]  /*26d50*/  LEA R4, P6, R6, R3, 0x1 ;  /* 0x0000000306047211 */ /* 0x000fc600078c08ff */
[----:B------:R-:W5:Y:S01]  /*26d60*/  LDL R20, [R1+0x19c] ;  /* 0x00019c0001147983 */ /* 0x000f620000100800 */
[----:B------:R-:W-:-:S03]  /*26d70*/  ISETP.LT.AND P5, PT, R21, c[0x0][0x17c], !P0 ;  /* 0x00005f0015007a0c */ /* 0x000fc600047a1270 */
[----:B------:R-:W5:Y:S01]  /*26d80*/  LDL.LU R21, [R1+0x44] ;  /* 0x0000440001157983 */ /* 0x000f620000300800 */
[----:B------:R-:W-:-:S03]  /*26d90*/  LEA.HI.X.SX32 R5, R6, R0, 0x1, P6 ;  /* 0x0000000006057211 */ /* 0x000fc600030f0eff */
[----:B------:R0:W-:Y:S04]  /*26da0*/  @P4 STG.E.U16 [R8.64], R17 ;  /* 0x0000001108004986 */ /* 0x0001e8000c101506 */
[----:B------:R-:W5:Y:S04]  /*26db0*/  LDL R28, [R1+0x12c] ;  /* 0x00012c00011c7983 */ /* 0x000f680000100800 */
[----:B------:R1:W-:Y:S01]  /*26dc0*/  @P3 STG.E.U16 [R4.64], R29 ;  /* 0x0000001d04003986 */ /* 0x0003e2000c101506 */
[----:B--2---:R-:W-:-:S03]  /*26dd0*/  ISETP.LT.AND P4, PT, R25, c[0x0][0x17c], !P0 ;  /* 0x00005f0019007a0c */ /* 0x004fc60004781270 */
[----:B------:R-:W2:Y:S04]  /*26de0*/  LDL.LU R25, [R1+0x48] ;  /* 0x0000480001197983 */ /* 0x000ea80000300800 */
[----:B0-----:R-:W2:Y:S01]  /*26df0*/  LDL.LU R17, [R1+0x13c] ;  /* 0x00013c0001117983 */ /* 0x001ea20000300800 */
[----:B----4-:R-:W-:-:S03]  /*26e00*/  ISETP.LT.AND P3, PT, R27, c[0x0][0x17c], !P0 ;  /* 0x00005f001b007a0c */ /* 0x010fc60004761270 */
[----:B------:R-:W4:Y:S01]  /*26e10*/  LDL.LU R27, [R1+0x4c] ;  /* 0x00004c00011b7983 */ /* 0x000f220000300800 */
[----:B------:R-:W-:-:S03]  /*26e20*/  IMAD R2, R23, 0x2, R6 ;  /* 0x0000000217027824 */ /* 0x000fc600078e0206 */
[----:B------:R-:W4:Y:S01]  /*26e30*/  LDL.LU R14, [R1+0x15c] ;  /* 0x00015c00010e7983 */ /* 0x000f220000300800 */
[----:B------:R-:W-:Y:S01]  /*26e40*/  IMAD R6, R23, 0x2, R2 ;  /* 0x0000000217067824 */ /* 0x000fe200078e0202 */
[----:B------:R-:W-:-:S04]  /*26e50*/  LEA R8, P6, R2, R3, 0x1 ;  /* 0x0000000302087211 */ /* 0x000fc800078c08ff */
[----:B------:R-:W-:Y:S01]  /*26e60*/  LEA.HI.X.SX32 R9, R2, R0, 0x1, P6 ;  /* 0x0000000002097211 */ /* 0x000fe200030f0eff */
[----:B------:R-:W-:Y:S01]  /*26e70*/  IMAD R2, R23, 0x2, R6 ;  /* 0x0000000217027824 */ /* 0x000fe200078e0206 */
[----:B-1----:R-:W-:-:S03]  /*26e80*/  LEA R4, P6, R6, R3, 0x1 ;  /* 0x0000000306047211 */ /* 0x002fc600078c08ff */
[----:B---3--:R0:W-:Y:S01]  /*26e90*/  @P1 STG.E.U16 [R8.64], R22 ;  /* 0x0000001608001986 */ /* 0x0081e2000c101506 */
[-C--:B------:R-:W-:Y:S01]  /*26ea0*/  LEA.HI.X.SX32 R5, R6, R0.reuse, 0x1, P6 ;  /* 0x0000000006057211 */ /* 0x080fe200030f0eff */
[----:B------:R-:W-:Y:S01]  /*26eb0*/  IMAD R6, R23, 0x2, R2 ;  /* 0x0000000217067824 */ /* 0x000fe200078e0202 */
[----:B0-----:R-:W-:Y:S02]  /*26ec0*/  LEA R8, P6, R2, R3, 0x1 ;  /* 0x0000000302087211 */ /* 0x001fe400078c08ff */
[----:B-----5:R-:W-:Y:S02]  /*26ed0*/  ISETP.LT.AND P1, PT, R24, c[0x0][0x17c], !P0 ;  /* 0x00005f0018007a0c */ /* 0x020fe40004721270 */
[----:B------:R-:W3:Y:S01]  /*26ee0*/  LDL.LU R24, [R1+0x50] ;  /* 0x0000500001187983 */ /* 0x000ee20000300800 */
[----:B------:R-:W-:-:S03]  /*26ef0*/  LEA.HI.X.SX32 R9, R2, R0, 0x1, P6 ;  /* 0x0000000002097211 */ /* 0x000fc600030f0eff */
[----:B------:R-:W5:Y:S01]  /*26f00*/  LDL.LU R22, [R1+0x14c] ;  /* 0x00014c0001167983 */ /* 0x000f620000300800 */
[----:B------:R-:W-:-:S03]  /*26f10*/  IMAD R2, R23, 0x2, R6 ;  /* 0x0000000217027824 */ /* 0x000fc600078e0206 */
[----:B------:R0:W-:Y:S01]  /*26f20*/  @P2 STG.E.U16 [R4.64], R16 ;  /* 0x0000001004002986 */ /* 0x0001e2000c101506 */
[----:B------:R-:W-:-:S03]  /*26f30*/  ISETP.LT.AND P2, PT, R26, c[0x0][0x17c], !P0 ;  /* 0x00005f001a007a0c */ /* 0x000fc60004741270 */
[----:B------:R-:W3:Y:S04]  /*26f40*/  LDL.LU R26, [R1+0x54] ;  /* 0x00005400011a7983 */ /* 0x000ee80000300800 */
[----:B------:R1:W-:Y:S01]  /*26f50*/  @P5 STG.E.U16 [R8.64], R20 ;  /* 0x0000001408005986 */ /* 0x0003e2000c101506 */
[CC--:B0-----:R-:W-:Y:S02]  /*26f60*/  LEA R4, P6, R6.reuse, R3.reuse, 0x1 ;  /* 0x0000000306047211 */ /* 0x0c1fe400078c08ff */
[----:B------:R-:W-:Y:S02]  /*26f70*/  ISETP.LT.AND P5, PT, R21, c[0x0][0x17c], !P0 ;  /* 0x00005f0015007a0c */ /* 0x000fe400047a1270 */
[----:B------:R-:W-:Y:S01]  /*26f80*/  LEA.HI.X.SX32 R5, R6, R0, 0x1, P6 ;  /* 0x0000000006057211 */ /* 0x000fe200030f0eff */
[----:B-1----:R-:W3:Y:S01]  /*26f90*/  LDL R20, [R1+0xfc] ;  /* 0x0000fc0001147983 */ /* 0x002ee20000100800 */
[----:B------:R-:W-:-:S03]  /*26fa0*/  LEA R8, P6, R2, R3, 0x1 ;  /* 0x0000000302087211 */ /* 0x000fc600078c08ff */
[----:B------:R-:W3:Y:S01]  /*26fb0*/  LDL.LU R21, [R1+0x60] ;  /* 0x0000600001157983 */ /* 0x000ee20000300800 */
[----:B------:R-:W-:-:S03]  /*26fc0*/  LEA.HI.X.SX32 R9, R2, R0, 0x1, P6 ;  /* 0x0000000002097211 */ /* 0x000fc600030f0eff */
[----:B------:R-:W3:Y:S04]  /*26fd0*/  LDL.LU R16, [R1+0x11c] ;  /* 0x00011c0001107983 */ /* 0x000ee80000300800 */
[----:B------:R0:W-:Y:S01]  /*26fe0*/  @P4 STG.E.U16 [R4.64], R28 ;  /* 0x0000001c04004986 */ /* 0x0001e2000c101506 */
[----:B--2---:R-:W-:-:S03]  /*26ff0*/  ISETP.LT.AND P4, PT, R25, c[0x0][0x17c], !P0 ;  /* 0x00005f0019007a0c */ /* 0x004fc60004781270 */
[----:B------:R-:W2:Y:S04]  /*27000*/  LDL.LU R25, [R1+0x64] ;  /* 0x0000640001197983 */ /* 0x000ea80000300800 */
[----:B------:R-:W2:Y:S04]  /*27010*/  LDL.LU R18, [R1+0x10c] ;  /* 0x00010c0001127983 */ /* 0x000ea80000300800 */
[----:B------:R1:W-:Y:S01]  /*27020*/  @P3 STG.E.U16 [R8.64], R17 ;  /* 0x0000001108003986 */ /* 0x0003e2000c101506 */
[----:B----4-:R-:W-:-:S03]  /*27030*/  ISETP.LT.AND P3, PT, R27, c[0x0][0x17c], !P0 ;  /* 0x00005f001b007a0c */ /* 0x010fc60004761270 */
[----:B------:R-:W4:Y:S01]  /*27040*/  LDL.LU R27, [R1+0x70] ;  /* 0x00007000011b7983 */ /* 0x000f220000300800 */
[----:B------:R-:W-:-:S03]  /*27050*/  IMAD R6, R23, 0x2, R2 ;  /* 0x0000000217067824 */ /* 0x000fc600078e0202 */
[----:B0-----:R-:W4:Y:S01]  /*27060*/  LDL.LU R28, [R1+0xec] ;  /* 0x0000ec00011c7983 */ /* 0x001f220000300800 */
[----:B------:R-:W-:Y:S01]  /*27070*/  IMAD R2, R23, 0x2, R6 ;  /* 0x0000000217027824 */ /* 0x000fe200078e0206 */
[----:B------:R-:W-:-:S04]  /*27080*/  LEA R4, P6, R6, R3, 0x1 ;  /* 0x0000000306047211 */ /* 0x000fc800078c08ff */
[----:B------:R-:W-:Y:S01]  /*27090*/  LEA.HI.X.SX32 R5, R6, R0, 0x1, P6 ;  /* 0x0000000006057211 */ /* 0x000fe200030f0eff */
[----:B------:R-:W-:Y:S01]  /*270a0*/  IMAD R6, R23, 0x2, R2 ;  /* 0x0000000217067824 */ /* 0x000fe200078e0202 */
[----:B-1----:R-:W-:-:S03]  /*270b0*/  LEA R8, P6, R2, R3, 0x1 ;  /* 0x0000000302087211 */ /* 0x002fc600078c08ff */
[----:B------:R0:W-:Y:S01]  /*270c0*/  @P1 STG.E.U16 [R4.64], R14 ;  /* 0x0000000e04001986 */ /* 0x0001e2000c101506 */
[----:B------:R-:W-:Y:S01]  /*270d0*/  LEA.HI.X.SX32 R9, R2, R0, 0x1, P6 ;  /* 0x0000000002097211 */ /* 0x000fe200030f0eff */
[----:B------:R-:W-:Y:S01]  /*270e0*/  IMAD R2, R23, 0x2, R6 ;  /* 0x0000000217027824 */ /* 0x000fe200078e0206 */
[----:B0-----:R-:W-:-:S04]  /*270f0*/  LEA R4, P6, R6, R3, 0x1 ;  /* 0x0000000306047211 */ /* 0x001fc800078c08ff */
[----:B------:R-:W-:Y:S01]  /*27100*/  LEA.HI.X.SX32 R5, R6, R0, 0x1, P6 ;  /* 0x0000000006057211 */ /* 0x000fe200030f0eff */
[----:B------:R-:W-:Y:S01]  /*27110*/  IMAD R6, R23, 0x2, R2 ;  /* 0x0000000217067824 */ /* 0x000fe200078e0202 */
[----:B-----5:R0:W-:Y:S02]  /*27120*/  @P2 STG.E.U16 [R8.64], R22 ;  /* 0x0000001608002986 */ /* 0x0201e4000c101506 */
[----:B0-----:R-:W-:-:S04]  /*27130*/  LEA R8, P6, R2, R3, 0x1 ;  /* 0x0000000302087211 */ /* 0x001fc800078c08ff */
[----:B------:R-:W-:Y:S01]  /*27140*/  LEA.HI.X.SX32 R9, R2, R0, 0x1, P6 ;  /* 0x0000000002097211 */ /* 0x000fe200030f0eff */
[----:B------:R-:W-:Y:S01]  /*27150*/  IMAD R2, R23, 0x2, R6 ;  /* 0x0000000217027824 */ /* 0x000fe200078e0206 */
[----:B---3--:R0:W-:Y:S01]  /*27160*/  @P5 STG.E.U16 [R4.64], R20 ;  /* 0x0000001404005986 */ /* 0x0081e2000c101506 */
[----:B------:R-:W-:Y:S02]  /*27170*/  ISETP.LT.AND P1, PT, R24, c[0x0][0x17c], !P0 ;  /* 0x00005f0018007a0c */ /* 0x000fe40004721270 */
[----:B------:R-:W-:Y:S01]  /*27180*/  ISETP.LT.AND P2, PT, R26, c[0x0][0x17c], !P0 ;  /* 0x00005f001a007a0c */ /* 0x000fe20004741270 */
[----:B------:R-:W3:Y:S04]  /*27190*/  LDL.LU R24, [R1+0xbc] ;  /* 0x0000bc0001187983 */ /* 0x000ee80000300800 */
[----:B------:R1:W-:Y:S01]  /*271a0*/  @P4 STG.E.U16 [R8.64], R16 ;  /* 0x0000001008004986 */ /* 0x0003e2000c101506 */
[----:B0-----:R-:W-:-:S03]  /*271b0*/  LEA R4, P6, R6, R3, 0x1 ;  /* 0x0000000306047211 */ /* 0x001fc600078c08ff */
[----:B------:R-:W5:Y:S01]  /*271c0*/  LDL.LU R26, [R1+0x2c] ;  /* 0x00002c00011a7983 */ /* 0x000f620000300800 */
[----:B------:R-:W-:Y:S01]  /*271d0*/  LEA.HI.X.SX32 R5, R6, R0, 0x1, P6 ;  /* 0x0000000006057211 */ /* 0x000fe200030f0eff */
[----:B------:R-:W-:Y:S01]  /*271e0*/  IMAD R6, R23, 0x2, R2 ;  /* 0x0000000217067824 */ /* 0x000fe200078e0202 */
[----:B------:R-:W-:Y:S01]  /*271f0*/  ISETP.LT.AND P5, PT, R21, c[0x0][0x17c], !P0 ;  /* 0x00005f0015007a0c */ /* 0x000fe200047a1270 */
[----:B------:R-:W3:Y:S01]  /*27200*/  LDL.LU R20, [R1+0xcc] ;  /* 0x0000cc0001147983 */ /* 0x000ee20000300800 */
[----:B-1----:R-:W-:-:S03]  /*27210*/  LEA R8, P6, R2, R3, 0x1 ;  /* 0x0000000302087211 */ /* 0x002fc600078c08ff */
[----:B------:R-:W3:Y:S01]  /*27220*/  LDL.LU R21, [R1+0x6c] ;  /* 0x00006c0001157983 */ /* 0x000ee20000300800 */
[----:B------:R-:W-:Y:S01]  /*27230*/  LEA.HI.X.SX32 R9, R2, R0, 0x1, P6 ;  /* 0x0000000002097211 */ /* 0x000fe200030f0eff */
[----:B------:R-:W-:Y:S01]  /*27240*/  IMAD R2, R23, 0x2, R6 ;  /* 0x0000000217027824 */ /* 0x000fe200078e0206 */
[----:B--2---:R-:W-:Y:S02]  /*27250*/  ISETP.LT.AND P4, PT, R25, c[0x0][0x17c], !P0 ;  /* 0x00005f0019007a0c */ /* 0x004fe40004781270 */
[----:B------:R-:W2:Y:S04]  /*27260*/  LDL.LU R25, [R1+0x5c] ;  /* 0x00005c0001197983 */ /* 0x000ea80000300800 */
[----:B------:R0:W-:Y:S02]  /*27270*/  @P3 STG.E.U16 [R4.64], R18 ;  /* 0x0000001204003986 */ /* 0x0001e4000c101506 */
[----:B0-----:R-:W-:-:S04]  /*27280*/  LEA R4, P6, R6, R3, 0x1 ;  /* 0x0000000306047211 */ /* 0x001fc800078c08ff */
[----:B------:R-:W-:Y:S02]  /*27290*/  LEA.HI.X.SX32 R5, R6, R0, 0x1, P6 ;  /* 0x0000000006057211 */ /* 0x000fe400030f0eff */
[----:B----4-:R-:W-:Y:S02]  /*272a0*/  ISETP.LT.AND P3, PT, R27, c[0x0][0x17c], !P0 ;  /* 0x00005f001b007a0c */ /* 0x010fe40004761270 */
[----:B------:R-:W4:Y:S04]  /*272b0*/  LDL.LU R27, [R1+0xc] ;  /* 0x00000c00011b7983 */ /* 0x000f280000300800 */
[----:B------:R-:W2:Y:S04]  /*272c0*/  LDL.LU R6, [R1+0x74] ;  /* 0x0000740001067983 */ /* 0x000ea80000300800 */
[----:B------:R0:W-:Y:S02]  /*272d0*/  @P1 STG.E.U16 [R8.64], R28 ;  /* 0x0000001c08001986 */ /* 0x0001e4000c101506 */
[----:B0-----:R-:W-:-:S04]  /*272e0*/  LEA R8, P6, R2, R3, 0x1 ;  /* 0x0000000302087211 */ /* 0x001fc800078c08ff */
[----:B------:R-:W-:Y:S02]  /*272f0*/  LEA.HI.X.SX32 R9, R2, R0, 0x1, P6 ;  /* 0x0000000002097211 */ /* 0x000fe400030f0eff */
[----:B--2---:R-:W-:Y:S01]  /*27300*/  ISETP.LT.AND P1, PT, R6, c[0x0][0x17c], !P0 ;  /* 0x00005f0006007a0c */ /* 0x004fe20004721270 */
[----:B------:R-:W-:Y:S02]  /*27310*/  IMAD R6, R23, 0x2, R2 ;  /* 0x0000000217067824 */ /* 0x000fe400078e0202 */
[----:B------:R-:W2:Y:S04]  /*27320*/  LDL.LU R2, [R1+0x78] ;  /* 0x0000780001027983 */ /* 0x000ea80000300800 */
[----:B---3--:R0:W-:Y:S02]  /*27330*/  @P2 STG.E.U16 [R4.64], R24 ;  /* 0x0000001804002986 */ /* 0x0081e4000c101506 */
[----:B0-----:R-:W-:-:S04]  /*27340*/  LEA R4, P6, R6, R3, 0x1 ;  /* 0x0000000306047211 */ /* 0x001fc800078c08ff */
[----:B------:R-:W-:Y:S02]  /*27350*/  LEA.HI.X.SX32 R5, R6, R0, 0x1, P6 ;  /* 0x0000000006057211 */ /* 0x000fe400030f0eff */
[----:B--2---:R-:W-:Y:S01]  /*27360*/  ISETP.LT.AND P2, PT, R2, c[0x0][0x17c], !P0 ;  /* 0x00005f0002007a0c */ /* 0x004fe20004741270 */
[----:B------:R-:W-:Y:S02]  /*27370*/  IMAD R2, R23, 0x2, R6 ;  /* 0x0000000217027824 */ /* 0x000fe400078e0206 */
[----:B------:R-:W2:Y:S04]  /*27380*/  LDL.LU R6, [R1+0x7c] ;  /* 0x00007c0001067983 */ /* 0x000ea80000300800 */
[----:B-----5:R0:W-:Y:S02]  /*27390*/  @P5 STG.E.U16 [R8.64], R26 ;  /* 0x0000001a08005986 */ /* 0x0201e4000c101506 */
[----:B0-----:R-:W-:-:S04]  /*273a0*/  LEA R8, P6, R2, R3, 0x1 ;  /* 0x0000000302087211 */ /* 0x001fc800078c08ff */
[----:B------:R-:W-:Y:S01]  /*273b0*/  LEA.HI.X.SX32 R9, R2, R0, 0x1, P6 ;  /* 0x0000000002097211 */ /* 0x000fe200030f0eff */
[----:B------:R0:W-:Y:S04]  /*273c0*/  @P4 STG.E.U16 [R4.64], R20 ;  /* 0x0000001404004986 */ /* 0x0001e8000c101506 */
[----:B------:R1:W-:Y:S01]  /*273d0*/  @P3 STG.E.U16 [R8.64], R21 ;  /* 0x0000001508003986 */ /* 0x0003e2000c101506 */
[----:B------:R-:W-:Y:S02]  /*273e0*/  ISETP.LT.AND P3, PT, R7, c[0x0][0x17c], !P0 ;  /* 0x00005f0007007a0c */ /* 0x000fe40004761270 */
[----:B--2---:R-:W-:Y:S01]  /*273f0*/  ISETP.LT.AND P5, PT, R6, c[0x0][0x17c], !P0 ;  /* 0x00005f0006007a0c */ /* 0x004fe200047a1270 */
[----:B------:R-:W-:Y:S02]  /*27400*/  IMAD R6, R23, 0x2, R2 ;  /* 0x0000000217067824 */ /* 0x000fe400078e0202 */
[----:B------:R-:W2:Y:S04]  /*27410*/  LDL.LU R2, [R1+0x80] ;  /* 0x0000800001027983 */ /* 0x000ea80000300800 */
[----:B------:R-:W3:Y:S01]  /*27420*/  LDL.LU R7, [R1+0xae4] ;  /* 0x000ae40001077983 */ /* 0x000ee20000300800 */
[----:B0-----:R-:W-:-:S04]  /*27430*/  LEA R4, P6, R6, R3, 0x1 ;  /* 0x0000000306047211 */ /* 0x001fc800078c08ff */
[----:B------:R-:W-:-:S05]  /*27440*/  LEA.HI.X.SX32 R5, R6, R0, 0x1, P6 ;  /* 0x0000000006057211 */ /* 0x000fca00030f0eff */
[----:B------:R0:W-:Y:S01]  /*27450*/  @P1 STG.E.U16 [R4.64], R25 ;  /* 0x0000001904001986 */ /* 0x0001e2000c101506 */
[----:B------:R-:W-:-:S03]  /*27460*/  ISETP.LT.AND P1, PT, R11, c[0x0][0x17c], !P0 ;  /* 0x00005f000b007a0c */ /* 0x000fc60004721270 */
[----:B------:R-:W5:Y:S01]  /*27470*/  LDL.LU R11, [R1+0xae0] ;  /* 0x000ae000010b7983 */ /* 0x000f620000300800 */
[----:B--2---:R-:W-:Y:S01]  /*27480*/  ISETP.LT.AND P4, PT, R2, c[0x0][0x17c], !P0 ;  /* 0x00005f0002007a0c */ /* 0x004fe20004781270 */
[----:B------:R-:W-:-:S04]  /*27490*/  IMAD R2, R23, 0x2, R6 ;  /* 0x0000000217027824 */ /* 0x000fc800078e0206 */
[----:B------:R-:W-:Y:S01]  /*274a0*/  IMAD R6, R23, 0x2, R2 ;  /* 0x0000000217067824 */ /* 0x000fe200078e0202 */
[----:B-1----:R-:W-:-:S04]  /*274b0*/  LEA R8, P6, R2, R3, 0x1 ;  /* 0x0000000302087211 */ /* 0x002fc800078c08ff */
[----:B------:R-:W-:Y:S01]  /*274c0*/  LEA.HI.X.SX32 R9, R2, R0, 0x1, P6 ;  /* 0x0000000002097211 */ /* 0x000fe200030f0eff */
[----:B------:R-:W-:Y:S01]  /*274d0*/  IMAD R2, R23, 0x2, R6 ;  /* 0x0000000217027824 */ /* 0x000fe200078e0206 */
[----:B0-----:R-:W-:-:S03]  /*274e0*/  LEA R4, P6, R6, R3, 0x1 ;  /* 0x0000000306047211 */ /* 0x001fc600078c08ff */
[----:B----4-:R0:W-:Y:S01]  /*274f0*/  @P2 STG.E.U16 [R8.64], R27 ;  /* 0x0000001b08002986 */ /* 0x0101e2000c101506 */
[----:B------:R-:W-:Y:S01]  /*27500*/  LEA.HI.X.SX32 R5, R6, R0, 0x1, P6 ;  /* 0x0000000006057211 */ /* 0x000fe200030f0eff */
[----:B------:R-:W-:Y:S01]  /*27510*/  IMAD R6, R23, 0x2, R2 ;  /* 0x0000000217067824 */ /* 0x000fe200078e0202 */
[----:B------:R-:W-:Y:S02]  /*27520*/  ISETP.LT.AND P2, PT, R15, c[0x0][0x17c], !P0 ;  /* 0x00005f000f007a0c */ /* 0x000fe40004741270 */
[----:B------:R-:W2:Y:S01]  /*27530*/  LDL.LU R15, [R1+0xadc] ;  /* 0x000adc00010f7983 */ /* 0x000ea20000300800 */
[----:B0-----:R-:W-:-:S03]  /*27540*/  LEA R8, P6, R2, R3, 0x1 ;  /* 0x0000000302087211 */ /* 0x001fc600078c08ff */
[----:B---3--:R0:W-:Y:S01]  /*27550*/  @P5 STG.E.U16 [R4.64], R7 ;  /* 0x0000000704005986 */ /* 0x0081e2000c101506 */
[----:B------:R-:W-:Y:S01]  /*27560*/  LEA.HI.X.SX32 R9, R2, R0, 0x1, P6 ;  /* 0x0000000002097211 */ /* 0x000fe200030f0eff */
[----:B------:R-:W-:Y:S01]  /*27570*/  IMAD R2, R23, 0x2, R6 ;  /* 0x0000000217027824 */ /* 0x000fe200078e0206 */
[----:B------:R-:W-:Y:S02]  /*27580*/  ISETP.LT.AND P5, PT, R19, c[0x0][0x17c], !P0 ;  /* 0x00005f0013007a0c */ /* 0x000fe400047a1270 */
[----:B------:R-:W3:Y:S01]  /*27590*/  LDL.LU R19, [R1+0xad8] ;  /* 0x000ad80001137983 */ /* 0x000ee20000300800 */
[----:B0-----:R-:W-:-:S04]  /*275a0*/  LEA R4, P6, R6, R3, 0x1 ;  /* 0x0000000306047211 */ /* 0x001fc800078c08ff */
[----:B------:R-:W-:Y:S02]  /*275b0*/  LEA.HI.X.SX32 R5, R6, R0, 0x1, P6 ;  /* 0x0000000006057211 */ /* 0x000fe400030f0eff */
[----:B------:R-:W4:Y:S04]  /*275c0*/  LDL.LU R6, [R1+0x94] ;  /* 0x0000940001067983 */ /* 0x000f280000300800 */
[----:B-----5:R0:W-:Y:S02]  /*275d0*/  @P4 STG.E.U16 [R8.64], R11 ;  /* 0x0000000b08004986 */ /* 0x0201e4000c101506 */
[----:B0-----:R-:W-:-:S04]  /*275e0*/  LEA R8, P6, R2, R3, 0x1 ;  /* 0x0000000302087211 */ /* 0x001fc800078c08ff */
[----:B------:R-:W-:Y:S01]  /*275f0*/  LEA.HI.X.SX32 R9, R2, R0, 0x1, P6 ;  /* 0x0000000002097211 */ /* 0x000fe200030f0eff */
[----:B--2---:R0:W-:Y:S01]  /*27600*/  @P3 STG.E.U16 [R4.64], R15 ;  /* 0x0000000f04003986 */ /* 0x0041e2000c101506 */
[----:B----4-:R-:W-:Y:S01]  /*27610*/  ISETP.LT.AND P4, PT, R6, c[0x0][0x17c], !P0 ;  /* 0x00005f0006007a0c */ /* 0x010fe20004781270 */
[----:B------:R-:W-:Y:S02]  /*27620*/  IMAD R6, R23, 0x2, R2 ;  /* 0x0000000217067824 */ /* 0x000fe400078e0202 */
[----:B------:R-:W2:Y:S04]  /*27630*/  LDL.LU R2, [R1+0x98] ;  /* 0x0000980001027983 */ /* 0x000ea80000300800 */
[----:B0-----:R-:W4:Y:S01]  /*27640*/  LDL.LU R5, [R1+0xa0] ;  /* 0x0000a00001057983 */ /* 0x001f220000300800 */
[----:B------:R-:W-:-:S03]  /*27650*/  LEA R4, P6, R6, R3, 0x1 ;  /* 0x0000000306047211 */ /* 0x000fc600078c08ff */
[----:B---3--:R0:W-:Y:S01]  /*27660*/  @P1 STG.E.U16 [R8.64], R19 ;  /* 0x0000001308001986 */ /* 0x0081e2000c101506 */
[----:B--2---:R-:W-:Y:S01]  /*27670*/  ISETP.LT.AND P3, PT, R2, c[0x0][0x17c], !P0 ;  /* 0x00005f0002007a0c */ /* 0x004fe20004761270 */
[----:B------:R-:W-:Y:S01]  /*27680*/  IMAD R2, R23, 0x2, R6 ;  /* 0x0000000217027824 */ /* 0x000fe200078e0206 */
[----:B----4-:R-:W-:Y:S02]  /*27690*/  ISETP.LT.AND P1, PT, R5, c[0x0][0x17c], !P0 ;  /* 0x00005f0005007a0c */ /* 0x010fe40004721270 */
[----:B------:R-:W-:Y:S02]  /*276a0*/  LEA.HI.X.SX32 R5, R6, R0, 0x1, P6 ;  /* 0x0000000006057211 */ /* 0x000fe400030f0eff */
[----:B------:R-:W2:Y:S04]  /*276b0*/  LDL.LU R6, [R1+0x9c] ;  /* 0x00009c0001067983 */ /* 0x000ea80000300800 */
[----:B0-----:R-:W3:Y:S01]  /*276c0*/  LDL.LU R9, [R1+0xdc] ;  /* 0x0000dc0001097983 */ /* 0x001ee20000300800 */
[----:B------:R-:W-:-:S02]  /*276d0*/  LEA R8, P6, R2, R3, 0x1 ;  /* 0x0000000302087211 */ /* 0x000fc400078c08ff */
[----:B--2---:R-:W-:Y:S02]  /*276e0*/  PRMT R7, R6, 0x7632, R7 ;  /* 0x0000763206077816 */ /* 0x004fe40000000007 */
[----:B---3--:R-:W-:Y:S01]  /*276f0*/  PRMT R10, R9, 0x7632, R10 ;  /* 0x00007632090a7816 */ /* 0x008fe2000000000a */
[----:B------:R-:W-:Y:S01]  /*27700*/  IMAD R6, R23, 0x2, R2 ;  /* 0x0000000217067824 */ /* 0x000fe200078e0202 */
[----:B------:R-:W-:Y:S02]  /*27710*/  LEA.HI.X.SX32 R9, R2, R0, 0x1, P6 ;  /* 0x0000000002097211 */ /* 0x000fe400030f0eff */
[----:B------:R-:W2:Y:S04]  /*27720*/  LDL.LU R2, [R1+0xa4] ;  /* 0x0000a40001027983 */ /* 0x000ea80000300800 */
[----:B------:R0:W-:Y:S04]  /*27730*/  @P2 STG.E.U16 [R4.64], R10 ;  /* 0x0000000a04002986 */ /* 0x0001e8000c101506 */
[----:B0-----:R-:W3:Y:S01]  /*27740*/  LDL.LU R5, [R1+0xa8] ;  /* 0x0000a80001057983 */ /* 0x001ee20000300800 */
[----:B------:R-:W-:-:S03]  /*27750*/  LEA R4, P6, R6, R3, 0x1 ;  /* 0x0000000306047211 */ /* 0x000fc600078c08ff */
[----:B------:R0:W-:Y:S04]  /*27760*/  @P5 STG.E.U16 [R8.64], R7 ;  /* 0x0000000708005986 */ /* 0x0001e8000c101506 */
[----:B0-----:R-:W4:Y:S01]  /*27770*/  LDL.LU R9, [R1+0x16c] ;  /* 0x00016c0001097983 */ /* 0x001f220000300800 */
[----:B--2---:R-:W-:Y:S01]  /*27780*/  ISETP.LT.AND P2, PT, R2, c[0x0][0x17c], !P0 ;  /* 0x00005f0002007a0c */ /* 0x004fe20004741270 */
[----:B------:R-:W-:Y:S01]  /*27790*/  IMAD R2, R23, 0x2, R6 ;  /* 0x0000000217027824 */ /* 0x000fe200078e0206 */
[----:B---3--:R-:W-:Y:S02]  /*277a0*/  ISETP.LT.AND P5, PT, R5, c[0x0][0x17c], !P0 ;  /* 0x00005f0005007a0c */ /* 0x008fe400047a1270 */
[----:B------:R-:W-:Y:S02]  /*277b0*/  LEA.HI.X.SX32 R5, R6, R0, 0x1, P6 ;  /* 0x0000000006057211 */ /* 0x000fe400030f0eff */
[----:B------:R-:W2:Y:S01]  /*277c0*/  LDL.LU R6, [R1+0x1cc] ;  /* 0x0001cc0001067983 */ /* 0x000ea20000300800 */
[----:B------:R-:W-:-:S02]  /*277d0*/  LEA R8, P6, R2, R3, 0x1 ;  /* 0x0000000302087211 */ /* 0x000fc400078c08ff */
[----:B----4-:R-:W-:Y:S02]  /*277e0*/  PRMT R10, R9, 0x7632, R10 ;  /* 0x00007632090a7816 */ /* 0x010fe4000000000a */
[----:B------:R-:W-:-:S03]  /*277f0*/  LEA.HI.X.SX32 R9, R2, R0, 0x1, P6 ;  /* 0x0000000002097211 */ /* 0x000fc600030f0eff */
[----:B------:R0:W-:Y:S01]  /*27800*/  @P4 STG.E.U16 [R4.64], R10 ;  /* 0x0000000a04004986 */ /* 0x0001e2000c101506 */
[----:B--2---:R-:W-:Y:S01]  /*27810*/  PRMT R7, R6, 0x7632, R7 ;  /* 0x0000763206077816 */ /* 0x004fe20000000007 */
[----:B------:R-:W-:Y:S02]  /*27820*/  IMAD R6, R23, 0x2, R2 ;  /* 0x0000000217067824 */ /* 0x000fe400078e0202 */
[----:B------:R-:W2:Y:S04]  /*27830*/  LDL.LU R2, [R1+0xac] ;  /* 0x0000ac0001027983 */ /* 0x000ea80000300800 */
[----:B0-----:R-:W3:Y:S01]  /*27840*/  LDL.LU R5, [R1+0xb0] ;  /* 0x0000b00001057983 */ /* 0x001ee20000300800 */
[----:B------:R-:W-:-:S03]  /*27850*/  LEA R4, P6, R6, R3, 0x1 ;  /* 0x0000000306047211 */ /* 0x000fc600078c08ff */
[----:B------:R0:W-:Y:S01]  /*27860*/  @P3 STG.E.U16 [R8.64], R7 ;  /* 0x0000000708003986 */ /* 0x0001e2000c101506 */
[----:B--2---:R-:W-:Y:S01]  /*27870*/  ISETP.LT.AND P4, PT, R2, c[0x0][0x17c], !P0 ;  /* 0x00005f0002007a0c */ /* 0x004fe20004781270 */
[----:B------:R-:W-:Y:S01]  /*27880*/  IMAD R2, R23, 0x2, R6 ;  /* 0x0000000217027824 */ /* 0x000fe200078e0206 */
[----:B---3--:R-:W-:Y:S02]  /*27890*/  ISETP.LT.AND P3, PT, R5, c[0x0][0x17c], !P0 ;  /* 0x00005f0005007a0c */ /* 0x008fe40004761270 */
        /* <DEDUP_REMOVED lines=10> */
[----:B0-----:R-:W3:Y:S04]  /*27940*/  LDL.LU R5, [R1+0xb4] ;  /* 0x0000b40001057983 */ /* 0x001ee80000300800 */
[----:B------:R0:W-:Y:S01]  /*27950*/  @P2 STG.E.U16 [R8.64], R7 ;  /* 0x0000000708002986 */ /* 0x0001e2000c101506 */
[----:B---3--:R-:W-:-:S03]  /*27960*/  ISETP.LT.AND P1, PT, R5, c[0x0][0x17c], !P0 ;  /* 0x00005f0005007a0c */ /* 0x008fc60004721270 */
[----:B------:R-:W3:Y:S04]  /*27970*/  LDL.LU R5, [R1+0xc0] ;  /* 0x0000c00001057983 */ /* 0x000ee80000300800 */
[----:B0-----:R-:W4:Y:S01]  /*27980*/  LDL.LU R8, [R1+0x1fc] ;  /* 0x0001fc0001087983 */ /* 0x001f220000300800 */
[C---:B------:R-:W-:Y:S01]  /*27990*/  LEA R4, P6, R6.reuse, R3, 0x1 ;  /* 0x0000000306047211 */ /* 0x040fe200078c08ff */
[--C-:B------:R-:W-:Y:S01]  /*279a0*/  IMAD R9, R23, 0x2, R6.reuse ;  /* 0x0000000217097824 */ /* 0x100fe200078e0206 */
[----:B---3--:R-:W-:Y:S02]  /*279b0*/  ISETP.LT.AND P2, PT, R5, c[0x0][0x17c], !P0 ;  /* 0x00005f0005007a0c */ /* 0x008fe40004741270 */
[----:B------:R-:W-:Y:S02]  /*279c0*/  LEA.HI.X.SX32 R5, R6, R0, 0x1, P6 ;  /* 0x0000000006057211 */ /* 0x000fe400030f0eff */
[----:B----4-:R-:W-:-:S05]  /*279d0*/  PRMT R6, R8, 0x7632, R6 ;  /* 0x0000763208067816 */ /* 0x010fca0000000006 */
[----:B------:R0:W-:Y:S04]  /*279e0*/  @P5 STG.E.U16 [R4.64], R6 ;  /* 0x0000000604005986 */ /* 0x0001e8000c101506 */
[----:B0-----:R-:W3:Y:S01]  /*279f0*/  LDL.LU R5, [R1+0xc4] ;  /* 0x0000c40001057983 */ /* 0x001ee20000300800 */
[----:B------:R-:W-:Y:S02]  /*27a00*/  LEA R8, P6, R9, R3, 0x1 ;  /* 0x0000000309087211 */ /* 0x000fe400078c08ff */
[----:B--2---:R-:W-:Y:S01]  /*27a10*/  PRMT R7, R2, 0x7632, R7 ;  /* 0x0000763202077816 */ /* 0x004fe20000000007 */
[----:B------:R-:W-:Y:S01]  /*27a20*/  IMAD R2, R23, 0x2, R9 ;  /* 0x0000000217027824 */ /* 0x000fe200078e0209 */
[----:B------:R-:W-:Y:S02]  /*27a30*/  LEA.HI.X.SX32 R9, R9, R0, 0x1, P6 ;  /* 0x0000000009097211 */ /* 0x000fe400030f0eff */
[----:B---3--:R-:W-:-:S02]  /*27a40*/  ISETP.LT.AND P5, PT, R5, c[0x0][0x17c], !P0 ;  /* 0x00005f0005007a0c */ /* 0x008fc400047a1270 */
[----:B------:R-:W2:Y:S01]  /*27a50*/  LDL.LU R5, [R1+0xd0] ;  /* 0x0000d00001057983 */ /* 0x000ea20000300800 */
[CC--:B------:R-:W-:Y:S01]  /*27a60*/  LEA R4, P6, R2.reuse, R3.reuse, 0x1 ;  /* 0x0000000302047211 */ /* 0x0c0fe200078c08ff */
[----:B------:R-:W-:Y:S02]  /*27a70*/  IMAD R6, R23, 0x2, R2 ;  /* 0x0000000217067824 */ /* 0x000fe400078e0202 */
[----:B------:R0:W-:Y:S01]  /*27a80*/  @P4 STG.E.U16 [R8.64], R7 ;  /* 0x0000000708004986 */ /* 0x0001e2000c101506 */
[----:B--2---:R-:W-:Y:S02]  /*27a90*/  ISETP.LT.AND P4, PT, R5, c[0x0][0x17c], !P0 ;  /* 0x00005f0005007a0c */ /* 0x004fe40004781270 */
        /* <DEDUP_REMOVED lines=12> */
[----:B------:R0:W-:Y:S01]  /*27b60*/  @P1 STG.E.U16 [R8.64], R7 ;  /* 0x0000000708001986 */ /* 0x0001e2000c101506 */
[----:B--2---:R-:W-:Y:S01]  /*27b70*/  ISETP.LT.AND P3, PT, R6, c[0x0][0x17c], !P0 ;  /* 0x00005f0006007a0c */ /* 0x004fe20004761270 */
[----:B------:R-:W-:Y:S01]  /*27b80*/  IMAD R6, R23, 0x2, R2 ;  /* 0x0000000217067824 */ /* 0x000fe200078e0202 */
[----:B---3--:R-:W-:Y:S02]  /*27b90*/  ISETP.LT.AND P1, PT, R5, c[0x0][0x17c], !P0 ;  /* 0x00005f0005007a0c */ /* 0x008fe40004721270 */
[-C--:B------:R-:W-:Y:S02]  /*27ba0*/  LEA.HI.X.SX32 R5, R2, R0.reuse, 0x1, P6 ;  /* 0x0000000002057211 */ /* 0x080fe400030f0eff */
[----:B------:R-:W2:Y:S01]  /*27bb0*/  LDL.LU R2, [R1+0x18c] ;  /* 0x00018c0001027983 */ /* 0x000ea20000300800 */
[----:B------:R-:W-:Y:S02]  /*27bc0*/  PRMT R11, R29, 0x7632, R11 ;  /* 0x000076321d0b7816 */ /* 0x000fe4000000000b */
[C---:B0-----:R-:W-:Y:S01]  /*27bd0*/  LEA R8, P6, R6.reuse, R3, 0x1 ;  /* 0x0000000306087211 */ /* 0x041fe200078c08ff */
[----:B------:R-:W3:Y:S03]  /*27be0*/  LDL.LU R29, [R1+0xf8] ;  /* 0x0000f800011d7983 */ /* 0x000ee60000300800 */
[----:B------:R-:W-:Y:S01]  /*27bf0*/  LEA.HI.X.SX32 R9, R6, R0, 0x1, P6 ;  /* 0x0000000006097211 */ /* 0x000fe200030f0eff */
[----:B------:R0:W-:Y:S01]  /*27c00*/  @P2 STG.E.U16 [R4.64], R11 ;  /* 0x0000000b04002986 */ /* 0x0001e2000c101506 */
[----:B--2---:R-:W-:Y:S01]  /*27c10*/  PRMT R7, R2, 0x7632, R7 ;  /* 0x0000763202077816 */ /* 0x004fe20000000007 */
[----:B------:R-:W-:-:S02]  /*27c20*/  IMAD R2, R23, 0x2, R6 ;  /* 0x0000000217027824 */ /* 0x000fc400078e0206 */
[----:B------:R-:W2:Y:S04]  /*27c30*/  LDL.LU R6, [R1+0xe0] ;  /* 0x0000e00001067983 */ /* 0x000ea80000300800 */
[----:B0-----:R-:W4:Y:S01]  /*27c40*/  LDL.LU R5, [R1+0xe4] ;  /* 0x0000e40001057983 */ /* 0x001f220000300800 */
[----:B------:R-:W-:-:S03]  /*27c50*/  LEA R4, P6, R2, R3, 0x1 ;  /* 0x0000000302047211 */ /* 0x000fc600078c08ff */
[----:B------:R0:W-:Y:S01]  /*27c60*/  @P5 STG.E.U16 [R8.64], R7 ;  /* 0x0000000708005986 */ /* 0x0001e2000c101506 */
[----:B--2---:R-:W-:Y:S01]  /*27c70*/  ISETP.LT.AND P2, PT, R6, c[0x0][0x17c], !P0 ;  /* 0x00005f0006007a0c */ /* 0x004fe20004741270 */
[----:B------:R-:W-:Y:S01]  /*27c80*/  IMAD R6, R23, 0x2, R2 ;  /* 0x0000000217067824 */ /* 0x000fe200078e0202 */
[----:B----4-:R-:W-:Y:S02]  /*27c90*/  ISETP.LT.AND P5, PT, R5, c[0x0][0x17c], !P0 ;  /* 0x00005f0005007a0c */ /* 0x010fe400047a1270 */
[----:B------:R-:W-:Y:S02]  /*27ca0*/  LEA.HI.X.SX32 R5, R2, R0, 0x1, P6 ;  /* 0x0000000002057211 */ /* 0x000fe400030f0eff */
[----:B------:R-:W2:Y:S04]  /*27cb0*/  LDL.LU R2, [R1+0x19c] ;  /* 0x00019c0001027983 */ /* 0x000ea80000300800 */
[----:B0-----:R-:W4:Y:S01]  /*27cc0*/  LDL.LU R9, [R1+0x1bc] ;  /* 0x0001bc0001097983 */ /* 0x001f220000300800 */
[----:B------:R-:W-:-:S02]  /*27cd0*/  LEA R8, P6, R6, R3, 0x1 ;  /* 0x0000000306087211 */ /* 0x000fc400078c08ff */
[----:B--2---:R-:W-:Y:S02]  /*27ce0*/  PRMT R12, R2, 0x7632, R12 ;  /* 0x00007632020c7816 */ /* 0x004fe4000000000c */
[----:B----4-:R-:W-:Y:S02]  /*27cf0*/  PRMT R10, R9, 0x7632, R10 ;  /* 0x00007632090a7816 */ /* 0x010fe4000000000a */
[----:B------:R-:W-:Y:S01]  /*27d00*/  LEA.HI.X.SX32 R9, R6, R0, 0x1, P6 ;  /* 0x0000000006097211 */ /* 0x000fe200030f0eff */
[----:B------:R-:W-:Y:S02]  /*27d10*/  IMAD R2, R23, 0x2, R6 ;  /* 0x0000000217027824 */ /* 0x000fe400078e0206 */
[----:B------:R-:W2:Y:S04]  /*27d20*/  LDL.LU R6, [R1+0xf0] ;  /* 0x0000f00001067983 */ /* 0x000ea80000300800 */
[----:B------:R0:W-:Y:S04]  /*27d30*/  @P4 STG.E.U16 [R4.64], R10 ;  /* 0x0000000a04004986 */ /* 0x0001e8000c101506 */
[----:B------:R1:W-:Y:S04]  /*27d40*/  @P3 STG.E.U16 [R8.64], R12 ;  /* 0x0000000c08003986 */ /* 0x0003e8000c101506 */
[----:B0-----:R-:W4:Y:S04]  /*27d50*/  LDL.LU R5, [R1+0xf4] ;  /* 0x0000f40001057983 */ /* 0x001f280000300800 */
[----:B-1----:R-:W5:Y:S01]  /*27d60*/  LDL.LU R9, [R1+0x12c] ;  /* 0x00012c0001097983 */ /* 0x002f620000300800 */
[----:B------:R-:W-:-:S02]  /*27d70*/  LEA R4, P6, R2, R3, 0x1 ;  /* 0x0000000302047211 */ /* 0x000fc400078c08ff */
[----:B------:R-:W-:Y:S02]  /*27d80*/  PRMT R11, R17, 0x7632, R11 ;  /* 0x00007632110b7816 */ /* 0x000fe4000000000b */
[----:B------:R-:W2:Y:S01]  /*27d90*/  LDL.LU R17, [R1+0x114] ;  /* 0x0001140001117983 */ /* 0x000ea20000300800 */
[----:B----4-:R-:W-:Y:S02]  /*27da0*/  ISETP.LT.AND P3, PT, R5, c[0x0][0x17c], !P0 ;  /* 0x00005f0005007a0c */ /* 0x010fe40004761270 */
[----:B------:R-:W-:Y:S02]  /*27db0*/  LEA.HI.X.SX32 R5, R2, R0, 0x1, P6 ;  /* 0x0000000002057211 */ /* 0x000fe400030f0eff */
[----:B-----5:R-:W-:-:S05]  /*27dc0*/  PRMT R7, R9, 0x7632, R7 ;  /* 0x0000763209077816 */ /* 0x020fca0000000007 */
[----:B------:R0:W-:Y:S01]  /*27dd0*/  @P1 STG.E.U16 [R4.64], R7 ;  /* 0x0000000704001986 */ /* 0x0001e2000c101506 */
[----:B---3--:R-:W-:-:S03]  /*27de0*/  ISETP.LT.AND P1, PT, R29, c[0x0][0x17c], !P0 ;  /* 0x00005f001d007a0c */ /* 0x008fc60004721270 */
[----:B------:R-:W3:Y:S04]  /*27df0*/  LDL.LU R29, [R1+0x120] ;  /* 0x00012000011d7983 */ /* 0x000ee80000300800 */
[----:B0-----:R-:W4:Y:S01]  /*27e00*/  LDL.LU R5, [R1+0x100] ;  /* 0x0001000001057983 */ /* 0x001f220000300800 */
[----:B--2---:R-:W-:Y:S01]  /*27e10*/  ISETP.LT.AND P4, PT, R6, c[0x0][0x17c], !P0 ;  /* 0x00005f0006007a0c */ /* 0x004fe20004781270 */
[----:B------:R-:W-:-:S05]  /*27e20*/  IMAD R6, R23, 0x2, R2 ;  /* 0x0000000217067824 */ /* 0x000fca00078e0202 */
[----:B------:R-:W-:Y:S01]  /*27e30*/  LEA R8, P6, R6, R3, 0x1 ;  /* 0x0000000306087211 */ /* 0x000fe200078c08ff */
[----:B------:R-:W-:-:S03]  /*27e40*/  IMAD R2, R23, 0x2, R6 ;  /* 0x0000000217027824 */ /* 0x000fc600078e0206 */
[----:B------:R-:W-:Y:S01]  /*27e50*/  LEA.HI.X.SX32 R9, R6, R0, 0x1, P6 ;  /* 0x0000000006097211 */ /* 0x000fe200030f0eff */
[----:B------:R-:W-:Y:S01]  /*27e60*/  IMAD R6, R23, 0x2, R2 ;  /* 0x0000000217067824 */ /* 0x000fe200078e0202 */
[----:B------:R-:W-:-:S03]  /*27e70*/  LEA R4, P6, R2, R3, 0x1 ;  /* 0x0000000302047211 */ /* 0x000fc600078c08ff */
[----:B------:R0:W-:Y:S01]  /*27e80*/  @P2 STG.E.U16 [R8.64], R11 ;  /* 0x0000000b08002986 */ /* 0x0001e2000c101506 */
[----:B------:R-:W-:Y:S02]  /*27e90*/  PRMT R10, R14, 0x7632, R10 ;  /* 0x000076320e0a7816 */ /* 0x000fe4000000000a */
[----:B------:R-:W-:Y:S01]  /*27ea0*/  PRMT R12, R22, 0x7632, R12 ;  /* 0x00007632160c7816 */ /* 0x000fe2000000000c */
[----:B------:R-:W2:Y:S04]  /*27eb0*/  LDL.LU R14, [R1+0x124] ;  /* 0x00012400010e7983 */ /* 0x000ea80000300800 */
[----:B------:R-:W5:Y:S01]  /*27ec0*/  LDL.LU R22, [R1+0x128] ;  /* 0x0001280001167983 */ /* 0x000f620000300800 */
[----:B----4-:R-:W-:Y:S02]  /*27ed0*/  ISETP.LT.AND P2, PT, R5, c[0x0][0x17c], !P0 ;  /* 0x00005f0005007a0c */ /* 0x010fe40004741270 */
[----:B------:R-:W-:-:S02]  /*27ee0*/  LEA.HI.X.SX32 R5, R2, R0, 0x1, P6 ;  /* 0x0000000002057211 */ /* 0x000fc400030f0eff */
[C---:B0-----:R-:W-:Y:S01]  /*27ef0*/  LEA R8, P6, R6.reuse, R3, 0x1 ;  /* 0x0000000306087211 */ /* 0x041fe200078c08ff */
[----:B------:R-:W-:Y:S02]  /*27f00*/  IMAD R2, R23, 0x2, R6 ;  /* 0x0000000217027824 */ /* 0x000fe400078e0206 */
[----:B------:R0:W-:Y:S01]  /*27f10*/  @P5 STG.E.U16 [R4.64], R10 ;  /* 0x0000000a04005986 */ /* 0x0001e2000c101506 */
[----:B------:R-:W-:-:S03]  /*27f20*/  LEA.HI.X.SX32 R9, R6, R0, 0x1, P6 ;  /* 0x0000000006097211 */ /* 0x000fc600030f0eff */
[----:B------:R-:W4:Y:S04]  /*27f30*/  LDL.LU R6, [R1+0x104] ;  /* 0x0001040001067983 */ /* 0x000f280000300800 */
[----:B0-----:R-:W2:Y:S04]  /*27f40*/  LDL.LU R10, [R1+0xfc] ;  /* 0x0000fc00010a7983 */ /* 0x001ea80000300800 */
[----:B------:R-:W3:Y:S01]  /*27f50*/  LDL.LU R5, [R1+0x110] ;  /* 0x0001100001057983 */ /* 0x000ee20000300800 */
[----:B------:R-:W-:-:S03]  /*27f60*/  LEA R4, P6, R2, R3, 0x1 ;  /* 0x0000000302047211 */ /* 0x000fc600078c08ff */
[----:B------:R0:W-:Y:S01]  /*27f70*/  @P4 STG.E.U16 [R8.64], R12 ;  /* 0x0000000c08004986 */ /* 0x0001e2000c101506 */
[----:B------:R-:W-:-:S03]  /*27f80*/  PRMT R11, R16, 0x7632, R11 ;  /* 0x00007632100b7816 */ /* 0x000fc6000000000b */
[----:B------:R-:W5:Y:S01]  /*27f90*/  LDL.LU R16, [R1+0x134] ;  /* 0x0001340001107983 */ /* 0x000f620000300800 */
[----:B------:R-:W-:Y:S02]  /*27fa0*/  PRMT R13, R28, 0x7632, R13 ;  /* 0x000076321c0d7816 */ /* 0x000fe4000000000d */
[----:B0-----:R-:W-:Y:S02]  /*27fb0*/  PRMT R12, R18, 0x7632, R12 ;  /* 0x00007632120c7816 */ /* 0x001fe4000000000c */
[----:B----4-:R-:W-:Y:S01]  /*27fc0*/  ISETP.LT.AND P5, PT, R6, c[0x0][0x17c], !P0 ;  /* 0x00005f0006007a0c */ /* 0x010fe200047a1270 */
[----:B------:R-:W-:Y:S01]  /*27fd0*/  IMAD R6, R23, 0x2, R2 ;  /* 0x0000000217067824 */ /* 0x000fe200078e0202 */
[----:B--2---:R-:W-:Y:S02]  /*27fe0*/  PRMT R7, R10, 0x7632, R7 ;  /* 0x000076320a077816 */ /* 0x004fe40000000007 */
[----:B---3--:R-:W-:Y:S02]  /*27ff0*/  ISETP.LT.AND P4, PT, R5, c[0x0][0x17c], !P0 ;  /* 0x00005f0005007a0c */ /* 0x008fe40004781270 */
[----:B------:R-:W-:Y:S01]  /*28000*/  LEA.HI.X.SX32 R5, R2, R0, 0x1, P6 ;  /* 0x0000000002057211 */ /* 0x000fe200030f0eff */
[----:B------:R-:W-:Y:S01]  /*28010*/  IMAD R2, R23, 0x2, R6 ;  /* 0x0000000217027824 */ /* 0x000fe200078e0206 */
[----:B------:R-:W-:-:S03]  /*28020*/  LEA R8, P6, R6, R3, 0x1 ;  /* 0x0000000306087211 */ /* 0x000fc600078c08ff */
[----:B------:R0:W-:Y:S01]  /*28030*/  @P3 STG.E.U16 [R4.64], R7 ;  /* 0x0000000704003986 */ /* 0x0001e2000c101506 */
[----:B------:R-:W-:Y:S02]  /*28040*/  ISETP.LT.AND P3, PT, R17, c[0x0][0x17c], !P0 ;  /* 0x00005f0011007a0c */ /* 0x000fe40004761270 */
[----:B------:R-:W-:Y:S01]  /*28050*/  LEA.HI.X.SX32 R9, R6, R0, 0x1, P6 ;  /* 0x0000000006097211 */ /* 0x000fe200030f0eff */
[----:B------:R-:W2:Y:S01]  /*28060*/  LDL.LU R17, [R1+0x138] ;  /* 0x0001380001117983 */ /* 0x000ea20000300800 */
[----:B------:R-:W-:-:S03]  /*28070*/  IMAD R6, R23, 0x2, R2 ;  /* 0x0000000217067824 */ /* 0x000fc600078e0202 */
[----:B------:R1:W-:Y:S01]  /*28080*/  @P1 STG.E.U16 [R8.64], R11 ;  /* 0x0000000b08001986 */ /* 0x0003e2000c101506 */
[----:B0-----:R-:W-:-:S04]  /*28090*/  LEA R4, P6, R2, R3, 0x1 ;  /* 0x0000000302047211 */ /* 0x001fc800078c08ff */
[----:B------:R-:W-:Y:S02]  /*280a0*/  LEA.HI.X.SX32 R5, R2, R0, 0x1, P6 ;  /* 0x0000000002057211 */ /* 0x000fe400030f0eff */
[----:B-1----:R-:W-:-:S04]  /*280b0*/  LEA R8, P6, R6, R3, 0x1 ;  /* 0x0000000306087211 */ /* 0x002fc800078c08ff */
[----:B------:R-:W-:Y:S01]  /*280c0*/  LEA.HI.X.SX32 R9, R6, R0, 0x1, P6 ;  /* 0x0000000006097211 */ /* 0x000fe200030f0eff */
[----:B------:R0:W-:Y:S01]  /*280d0*/  @P2 STG.E.U16 [R4.64], R12 ;  /* 0x0000000c04002986 */ /* 0x0001e2000c101506 */
[----:B------:R-:W-:-:S03]  /*280e0*/  PRMT R7, R24, 0x7632, R7 ;  /* 0x0000763218077816 */ /* 0x000fc60000000007 */
[----:B------:R1:W-:Y:S01]  /*280f0*/  @P5 STG.E.U16 [R8.64], R13 ;  /* 0x0000000d08005986 */ /* 0x0003e2000c101506 */
[----:B-----5:R-:W-:Y:S02]  /*28100*/  ISETP.LT.AND P5, PT, R22, c[0x0][0x17c], !P0 ;  /* 0x00005f0016007a0c */ /* 0x020fe400047a1270 */
[----:B------:R-:W-:Y:S01]  /*28110*/  PRMT R11, R26, 0x7632, R11 ;  /* 0x000076321a0b7816 */ /* 0x000fe2000000000b */
[----:B------:R-:W3:Y:S04]  /*28120*/  LDL.LU R22, [R1+0x140] ;  /* 0x0001400001167983 */ /* 0x000ee80000300800 */
[----:B------:R-:W4:Y:S04]  /*28130*/  LDL.LU R24, [R1+0x144] ;  /* 0x0001440001187983 */ /* 0x000f280000300800 */
[----:B------:R-:W5:Y:S01]  /*28140*/  LDL.LU R26, [R1+0x130] ;  /* 0x00013000011a7983 */ /* 0x000f620000300800 */
[----:B------:R-:W-:-:S04]  /*28150*/  IMAD R2, R23, 0x2, R6 ;  /* 0x0000000217027824 */ /* 0x000fc800078e0206 */
[----:B------:R-:W-:Y:S01]  /*28160*/  IMAD R6, R23, 0x2, R2 ;  /* 0x0000000217067824 */ /* 0x000fe200078e0202 */
[----:B0-----:R-:W-:-:S03]  /*28170*/  LEA R4, P6, R2, R3, 0x1 ;  /* 0x0000000302047211 */ /* 0x001fc600078c08ff */
[----:B------:R-:W-:Y:S01]  /*28180*/  IMAD R10, R23, 0x2, R6 ;  /* 0x00000002170a7824 */ /* 0x000fe200078e0206 */
[----:B------:R-:W-:-:S03]  /*28190*/  LEA.HI.X.SX32 R5, R2, R0, 0x1, P6 ;  /* 0x0000000002057211 */ /* 0x000fc600030f0eff */
[----:B------:R-:W-:Y:S01]  /*281a0*/  IMAD R12, R23, 0x2, R10 ;  /* 0x00000002170c7824 */ /* 0x000fe200078e020a */
[C---:B-1----:R-:W-:Y:S01]  /*281b0*/  LEA R8, P6, R6.reuse, R3, 0x1 ;  /* 0x0000000306087211 */ /* 0x042fe200078c08ff */
[----:B------:R0:W-:Y:S01]  /*281c0*/  @P4 STG.E.U16 [R4.64], R7 ;  /* 0x0000000704004986 */ /* 0x0001e2000c101506 */
[----:B------:R-:W-:Y:S01]  /*281d0*/  ISETP.LT.AND P1, PT, R29, c[0x0][0x17c], !P0 ;  /* 0x00005f001d007a0c */ /* 0x000fe20004721270 */
[----:B------:R-:W-:Y:S01]  /*281e0*/  IMAD R2, R23, 0x2, R12 ;  /* 0x0000000217027824 */ /* 0x000fe200078e020c */
[----:B------:R-:W-:-:S03]  /*281f0*/  LEA.HI.X.SX32 R9, R6, R0, 0x1, P6 ;  /* 0x0000000006097211 */ /* 0x000fc600030f0eff */
[C---:B------:R-:W-:Y:S01]  /*28200*/  IMAD R6, R23.reuse, 0x2, R2 ;  /* 0x0000000217067824 */ /* 0x040fe200078e0202 */
[----:B------:R-:W-:Y:S02]  /*28210*/  ISETP.LT.AND P2, PT, R14, c[0x0][0x17c], !P0 ;  /* 0x00005f000e007a0c */ /* 0x000fe40004741270 */
[----:B0-----:R-:W-:Y:S01]  /*28220*/  LEA R4, P6, R10, R3, 0x1 ;  /* 0x000000030a047211 */ /* 0x001fe200078c08ff */
[----:B------:R0:W-:Y:S01]  /*28230*/  @P3 STG.E.U16 [R8.64], R11 ;  /* 0x0000000b08003986 */ /* 0x0001e2000c101506 */
[----:B------:R-:W-:Y:S02]  /*28240*/  PRMT R13, R20, 0x7632, R13 ;  /* 0x00007632140d7816 */ /* 0x000fe4000000000d */
[----:B------:R-:W-:Y:S01]  /*28250*/  LEA.HI.X.SX32 R5, R10, R0, 0x1, P6 ;  /* 0x000000000a057211 */ /* 0x000fe200030f0eff */
[----:B------:R-:W-:Y:S01]  /*28260*/  IMAD R10, R23, 0x2, R6 ;  /* 0x00000002170a7824 */ /* 0x000fe200078e0206 */
[----:B------:R-:W-:-:S03]  /*28270*/  PRMT R7, R21, 0x7632, R7 ;  /* 0x0000763215077816 */ /* 0x000fc60000000007 */
[----:B------:R1:W-:Y:S01]  /*28280*/  @P1 STG.E.U16 [R4.64], R13 ;  /* 0x0000000d04001986 */ /* 0x0003e2000c101506 */
[----:B0-----:R-:W-:-:S04]  /*28290*/  LEA R8, P6, R12, R3, 0x1 ;  /* 0x000000030c087211 */ /* 0x001fc800078c08ff */
[----:B------:R-:W-:Y:S02]  /*282a0*/  LEA.HI.X.SX32 R9, R12, R0, 0x1, P6 ;  /* 0x000000000c097211 */ /* 0x000fe400030f0eff */
[----:B-1----:R-:W-:-:S03]  /*282b0*/  LEA R4, P1, R2, R3, 0x1 ;  /* 0x0000000302047211 */ /* 0x002fc600078208ff */
[----:B------:R0:W-:Y:S01]  /*282c0*/  @P2 STG.E.U16 [R8.64], R7 ;  /* 0x0000000708002986 */ /* 0x0001e2000c101506 */
[----:B------:R-:W-:Y:S02]  /*282d0*/  LEA.HI.X.SX32 R5, R2, R0, 0x1, P1 ;  /* 0x0000000002057211 */ /* 0x000fe400008f0eff */
[----:B------:R-:W-:Y:S02]  /*282e0*/  ISETP.LT.AND P4, PT, R16, c[0x0][0x17c], !P0 ;  /* 0x00005f0010007a0c */ /* 0x000fe40004781270 */
[-C--:B------:R-:W-:Y:S02]  /*282f0*/  LEA R12, P2, R6, R3.reuse, 0x1 ;  /* 0x00000003060c7211 */ /* 0x080fe400078408ff */
[----:B0-----:R-:W-:-:S04]  /*28300*/  LEA R8, P1, R10, R3, 0x1 ;  /* 0x000000030a087211 */ /* 0x001fc800078208ff */
[-C--:B------:R-:W-:Y:S02]  /*28310*/  LEA.HI.X.SX32 R9, R10, R0.reuse, 0x1, P1 ;  /* 0x000000000a097211 */ /* 0x080fe400008f0eff */
[----:B------:R-:W-:Y:S02]  /*28320*/  LEA.HI.X.SX32 R13, R6, R0, 0x1, P2 ;  /* 0x00000000060d7211 */ /* 0x000fe400010f0eff */
[----:B------:R-:W-:Y:S02]  /*28330*/  PRMT R6, R27, 0x7632, R6 ;  /* 0x000076321b067816 */ /* 0x000fe40000000006 */
[----:B------:R-:W-:Y:S02]  /*28340*/  PRMT R7, R7, 0x7632, R7 ;  /* 0x0000763207077816 */ /* 0x000fe40000000007 */
[----:B------:R-:W-:Y:S02]  /*28350*/  PRMT R11, R11, 0x7632, R11 ;  /* 0x000076320b0b7816 */ /* 0x000fe4000000000b */
[----:B--2---:R-:W-:Y:S01]  /*28360*/  ISETP.LT.AND P3, PT, R17, c[0x0][0x17c], !P0 ;  /* 0x00005f0011007a0c */ /* 0x004fe20004761270 */
[----:B------:R-:W-:-:S04]  /*28370*/  IMAD R17, R23, 0x2, R10 ;  /* 0x0000000217117824 */ /* 0x000fc800078e020a */
[----:B------:R-:W-:Y:S01]  /*28380*/  IMAD R14, R23, 0x2, R17 ;  /* 0x00000002170e7824 */ /* 0x000fe200078e0211 */
[----:B------:R-:W-:-:S03]  /*28390*/  LEA R16, P6, R17, R3, 0x1 ;  /* 0x0000000311107211 */ /* 0x000fc600078c08ff */
[----:B------:R-:W-:Y:S01]  /*283a0*/  IMAD R18, R23, 0x2, R14 ;  /* 0x0000000217127824 */ /* 0x000fe200078e020e */
[----:B------:R-:W-:-:S04]  /*283b0*/  LEA.HI.X.SX32 R17, R17, R0, 0x1, P6 ;  /* 0x0000000011117211 */ /* 0x000fc800030f0eff */
[-C--:B------:R-:W-:Y:S02]  /*283c0*/  LEA R2, P1, R18, R3.reuse, 0x1 ;  /* 0x0000000312027211 */ /* 0x080fe400078208ff */
[----:B------:R-:W-:Y:S02]  /*283d0*/  LEA R20, P6, R14, R3, 0x1 ;  /* 0x000000030e147211 */ /* 0x000fe400078c08ff */
[-C--:B------:R-:W-:Y:S02]  /*283e0*/  LEA.HI.X.SX32 R3, R18, R0.reuse, 0x1, P1 ;  /* 0x0000000012037211 */ /* 0x080fe400008f0eff */
[----:B------:R-:W-:Y:S02]  /*283f0*/  LEA.HI.X.SX32 R21, R14, R0, 0x1, P6 ;  /* 0x000000000e157211 */ /* 0x000fe400030f0eff */
[----:B------:R-:W-:Y:S02]  /*28400*/  PRMT R0, R25, 0x7632, R0 ;  /* 0x0000763219007816 */ /* 0x000fe40000000000 */
[----:B---3--:R-:W-:-:S02]  /*28410*/  ISETP.LT.AND P2, PT, R22, c[0x0][0x17c], !P0 ;  /* 0x00005f0016007a0c */ /* 0x008fc40004741270 */
[----:B----4-:R-:W-:Y:S02]  /*28420*/  ISETP.LT.AND P1, PT, R24, c[0x0][0x17c], !P0 ;  /* 0x00005f0018007a0c */ /* 0x010fe40004721270 */
[----:B-----5:R-:W-:Y:S01]  /*28430*/  ISETP.LT.AND P0, PT, R26, c[0x0][0x17c], !P0 ;  /* 0x00005f001a007a0c */ /* 0x020fe20004701270 */
[----:B------:R0:W-:Y:S01]  /*28440*/  @P5 STG.E.U16 [R4.64], R0 ;  /* 0x0000000004005986 */ /* 0x0001e2000c101506 */
[----:B------:R-:W-:-:S03]  /*28450*/  PRMT R10, R15, 0x7632, R10 ;  /* 0x000076320f0a7816 */ /* 0x000fc6000000000a */
[----:B------:R0:W-:Y:S04]  /*28460*/  @P4 STG.E.U16 [R12.64], R6 ;  /* 0x000000060c004986 */ /* 0x0001e8000c101506 */
[----:B------:R0:W-:Y:S04]  /*28470*/  @P3 STG.E.U16 [R8.64], R7 ;  /* 0x0000000708003986 */ /* 0x0001e8000c101506 */
[----:B------:R0:W-:Y:S04]  /*28480*/  @P2 STG.E.U16 [R16.64], R11 ;  /* 0x0000000b10002986 */ /* 0x0001e8000c101506 */
[----:B------:R0:W-:Y:S01]  /*28490*/  @P1 STG.E.U16 [R20.64], R10 ;  /* 0x0000000a14001986 */ /* 0x0001e2000c101506 */
[----:B------:R-:W-:Y:S05]  /*284a0*/  @!P0 EXIT ;  /* 0x000000000000894d */ /* 0x000fea0003800000 */
[----:B------:R-:W-:-:S05]  /*284b0*/  PRMT R19, R19, 0x7632, R19 ;  /* 0x0000763213137816 */ /* 0x000fca0000000013 */
[----:B------:R-:W-:Y:S01]  /*284c0*/  STG.E.U16 [R2.64], R19 ;  /* 0x0000001302007986 */ /* 0x000fe2000c101506 */
[----:B------:R-:W-:Y:S05]  /*284d0*/  EXIT ;  /* 0x000000000000794d */ /* 0x000fea0003800000 */
.L_x_4:
[----:B------:R-:W-:-:S00]  /*284e0*/  BRA `(.L_x_4) ;  /* 0xfffffff000007947 */ /* 0x000fc0000383ffff */
[----:B------:R-:W-:-:S00]  /*284f0*/  NOP ;  /* 0x0000000000007918 */ /* 0x000fc00000000000 */
        /* <DEDUP_REMOVED lines=8> */
.L_x_5:


//--------------------- .nv.shared.matmul_kernel  --------------------------
	.section	.nv.shared.matmul_kernel,"aw",@nobits
	.sectionflags	@""
	.align	16
